def attn_fwd(
    Q,
    K,
    V,
    Out,
    Lse,
    sm_scale,
    stride_qz,
    stride_qh,
    stride_qm,
    stride_qk,
    stride_kz,
    stride_kh,
    stride_kn,
    stride_kk,
    stride_vz,
    stride_vh,
    stride_vn,
    stride_vk,
    stride_oz,
    stride_oh,
    stride_om,
    stride_ok,
    seqlen_q,
    seqlen_k,
    BLOCK_M: tl.constexpr,
    BLOCK_N: tl.constexpr,
    HEAD_DIM: tl.constexpr,
    CAUSAL: tl.constexpr,
):
    start_m = tl.program_id(0)
    off_hz = tl.program_id(1)
    q_off = off_hz * stride_qh
    k_off = off_hz * stride_kh
    v_off = off_hz * stride_vh
    offs_m = start_m * BLOCK_M + tl.arange(0, BLOCK_M)
    offs_d = tl.arange(0, HEAD_DIM)
    offs_n = tl.arange(0, BLOCK_N)
    q_ptrs = Q + q_off + offs_m[:, None] * stride_qm + offs_d[None, :] * stride_qk
    k_ptrs = K + k_off + offs_d[:, None] * stride_kk + offs_n[None, :] * stride_kn
    v_ptrs = V + v_off + offs_n[:, None] * stride_vn + offs_d[None, :] * stride_vk
    m_i = tl.full([BLOCK_M], float("-inf"), dtype=tl.float32)
    l_i = tl.zeros([BLOCK_M], dtype=tl.float32) + 1.0
    acc = tl.zeros([BLOCK_M, HEAD_DIM], dtype=tl.float32)
    q = tl.load(q_ptrs)
    acc, l_i, m_i = _attn_fwd_inner(
        acc,
        l_i,
        m_i,
        q,
        k_ptrs,
        v_ptrs,
        sm_scale,
        stride_kn,
        stride_vn,
        start_m,
        seqlen_k,
        BLOCK_M,
        BLOCK_N,
        HEAD_DIM,
        CAUSAL,
    )
    acc = acc / l_i[:, None]
    lse = m_i + tl.math.log2(l_i) / 1.4426950408889634
    o_ptrs = (
        Out
        + off_hz * stride_oh
        + offs_m[:, None] * stride_om
        + offs_d[None, :] * stride_ok
    )
    tl.store(o_ptrs, acc.to(Out.dtype.element_ty))
    tl.store(Lse + off_hz * seqlen_q + offs_m, lse)

# config = {"BLOCK_M": 128, "BLOCK_N": 128, "HEAD_DIM": 128, "arch": "sm_80", "causal": false, "dtype": "fp16", "num_stages": 2, "num_warps": 4}
# arch = sm_80


// ===== COMPILED SASS (sm_80) =====

	.target	sm_80

	.elftype	@"ET_EXEC"


//--------------------- .note.nv.tkinfo           --------------------------
	.section	.note.nv.tkinfo,"",@"SHT_NOTE"
	.sectionflags	@"SHF_NOTE_NV_TKINFO"
	.tkinfo
        /*0018*/ 	.word	0x00000002
        /*0030*/ 	.string	""
        /*0030*/ 	.string	"ptxas"
        /*0030*/ 	.string	"Cuda compilation tools, release 13.0, V13.0.88"
        /*0030*/ 	.string	"Build cuda_13.0.r13.0/compiler.36424714_0"
        /*0030*/ 	.string	"-v  -suppress-debug-info  -lineinfo  -arch sm_80 "



//--------------------- .note.nv.cuinfo           --------------------------
	.section	.note.nv.cuinfo,"",@"SHT_NOTE"
	.sectionflags	@"SHF_NOTE_NV_CUINFO"
        /*0018*/ 	.short	0x0002
        /*001a*/ 	.short	0x0050
        /*001c*/ 	.short	0x0082
	.zero		2


//--------------------- .nv.info                  --------------------------
	.section	.nv.info,"",@"SHT_CUDA_INFO"
	.align	4


	//----- nvinfo : EIATTR_REGCOUNT
	.align		4
        /*0000*/ 	.byte	0x04, 0x2f
        /*0002*/ 	.short	(.L_2 - .L_1)
	.align		4
.L_1:
        /*0004*/ 	.word	index@(attn_fwd)
        /*0008*/ 	.word	0x00000020


	//----- nvinfo : EIATTR_FRAME_SIZE
	.align		4
.L_2:
        /*000c*/ 	.byte	0x04, 0x11
        /*000e*/ 	.short	(.L_4 - .L_3)
	.align		4
.L_3:
        /*0010*/ 	.word	index@(attn_fwd)
        /*0014*/ 	.word	0x00003778


	//----- nvinfo : EIATTR_MIN_STACK_SIZE
	.align		4
.L_4:
        /*0018*/ 	.byte	0x04, 0x12
        /*001a*/ 	.short	(.L_6 - .L_5)
	.align		4
.L_5:
        /*001c*/ 	.word	index@(attn_fwd)
        /*0020*/ 	.word	0x00003778
.L_6:


//--------------------- .nv.info.attn_fwd         --------------------------
	.section	.nv.info.attn_fwd,"",@"SHT_CUDA_INFO"
	.sectionflags	@""
	.align	4


	//----- nvinfo : EIATTR_CUDA_API_VERSION
	.align		4
        /*0000*/ 	.byte	0x04, 0x37
        /*0002*/ 	.short	(.L_8 - .L_7)
.L_7:
        /*0004*/ 	.word	0x00000082


	//----- nvinfo : EIATTR_SW2861232_WAR
	.align		4
.L_8:
        /*0008*/ 	.byte	0x01, 0x35
	.zero		2


	//----- nvinfo : EIATTR_PARAM_CBANK
	.align		4
        /*000c*/ 	.byte	0x04, 0x0a
        /*000e*/ 	.short	(.L_10 - .L_9)
	.align		4
.L_9:
        /*0010*/ 	.word	index@(.nv.constant0.attn_fwd)
        /*0014*/ 	.short	0x0160
        /*0016*/ 	.short	0x0088


	//----- nvinfo : EIATTR_CBANK_PARAM_SIZE
	.align		4
.L_10:
        /*0018*/ 	.byte	0x03, 0x19
        /*001a*/ 	.short	0x0088


	//----- nvinfo : EIATTR_KPARAM_INFO
	.align		4
        /*001c*/ 	.byte	0x04, 0x17
        /*001e*/ 	.short	(.L_12 - .L_11)
.L_11:
        /*0020*/ 	.word	0x00000000
        /*0024*/ 	.short	0x0019
        /*0026*/ 	.short	0x0080
        /*0028*/ 	.byte	0x00, 0xf4, 0x21, 0x00


	//----- nvinfo : EIATTR_KPARAM_INFO
	.align		4
.L_12:
        /*002c*/ 	.byte	0x04, 0x17
        /*002e*/ 	.short	(.L_14 - .L_13)
.L_13:
        /*0030*/ 	.word	0x00000000
        /*0034*/ 	.short	0x0018
        /*0036*/ 	.short	0x0078
        /*0038*/ 	.byte	0x00, 0xf4, 0x21, 0x00


	//----- nvinfo : EIATTR_KPARAM_INFO
	.align		4
.L_14:
        /*003c*/ 	.byte	0x04, 0x17
        /*003e*/ 	.short	(.L_16 - .L_15)
.L_15:
        /*0040*/ 	.word	0x00000000
        /*0044*/ 	.short	0x0017
        /*0046*/ 	.short	0x0070
        /*0048*/ 	.byte	0x00, 0xf0, 0x11, 0x00


	//----- nvinfo : EIATTR_KPARAM_INFO
	.align		4
.L_16:
        /*004c*/ 	.byte	0x04, 0x17
        /*004e*/ 	.short	(.L_18 - .L_17)
.L_17:
        /*0050*/ 	.word	0x00000000
        /*0054*/ 	.short	0x0016
        /*0056*/ 	.short	0x006c
        /*0058*/ 	.byte	0x00, 0xf0, 0x11, 0x00


	//----- nvinfo : EIATTR_KPARAM_INFO
	.align		4
.L_18:
        /*005c*/ 	.byte	0x04, 0x17
        /*005e*/ 	.short	(.L_20 - .L_19)
.L_19:
        /*0060*/ 	.word	0x00000000
        /*0064*/ 	.short	0x0015
        /*0066*/ 	.short	0x0068
        /*0068*/ 	.byte	0x00, 0xf0, 0x11, 0x00


	//----- nvinfo : EIATTR_KPARAM_INFO
	.align		4
.L_20:
        /*006c*/ 	.byte	0x04, 0x17
        /*006e*/ 	.short	(.L_22 - .L_21)
.L_21:
        /*0070*/ 	.word	0x00000000
        /*0074*/ 	.short	0x0014
        /*0076*/ 	.short	0x0064
        /*0078*/ 	.byte	0x00, 0xf0, 0x11, 0x00


	//----- nvinfo : EIATTR_KPARAM_INFO
	.align		4
.L_22:
        /*007c*/ 	.byte	0x04, 0x17
        /*007e*/ 	.short	(.L_24 - .L_23)
.L_23:
        /*0080*/ 	.word	0x00000000
        /*0084*/ 	.short	0x0013
        /*0086*/ 	.short	0x0060
        /*0088*/ 	.byte	0x00, 0xf0, 0x11, 0x00


	//----- nvinfo : EIATTR_KPARAM_INFO
	.align		4
.L_24:
        /*008c*/ 	.byte	0x04, 0x17
        /*008e*/ 	.short	(.L_26 - .L_25)
.L_25:
        /*0090*/ 	.word	0x00000000
        /*0094*/ 	.short	0x0012
        /*0096*/ 	.short	0x005c
        /*0098*/ 	.byte	0x00, 0xf0, 0x11, 0x00


	//----- nvinfo : EIATTR_KPARAM_INFO
	.align		4
.L_26:
        /*009c*/ 	.byte	0x04, 0x17
        /*009e*/ 	.short	(.L_28 - .L_27)
.L_27:
        /*00a0*/ 	.word	0x00000000
        /*00a4*/ 	.short	0x0011
        /*00a6*/ 	.short	0x0058
        /*00a8*/ 	.byte	0x00, 0xf0, 0x11, 0x00


	//----- nvinfo : EIATTR_KPARAM_INFO
	.align		4
.L_28:
        /*00ac*/ 	.byte	0x04, 0x17
        /*00ae*/ 	.short	(.L_30 - .L_29)
.L_29:
        /*00b0*/ 	.word	0x00000000
        /*00b4*/ 	.short	0x0010
        /*00b6*/ 	.short	0x0054
        /*00b8*/ 	.byte	0x00, 0xf0, 0x11, 0x00


	//----- nvinfo : EIATTR_KPARAM_INFO
	.align		4
.L_30:
        /*00bc*/ 	.byte	0x04, 0x17
        /*00be*/ 	.short	(.L_32 - .L_31)
.L_31:
        /*00c0*/ 	.word	0x00000000
        /*00c4*/ 	.short	0x000f
        /*00c6*/ 	.short	0x0050
        /*00c8*/ 	.byte	0x00, 0xf0, 0x11, 0x00


	//----- nvinfo : EIATTR_KPARAM_INFO
	.align		4
.L_32:
        /*00cc*/ 	.byte	0x04, 0x17
        /*00ce*/ 	.short	(.L_34 - .L_33)
.L_33:
        /*00d0*/ 	.word	0x00000000
        /*00d4*/ 	.short	0x000e
        /*00d6*/ 	.short	0x004c
        /*00d8*/ 	.byte	0x00, 0xf0, 0x11, 0x00


	//----- nvinfo : EIATTR_KPARAM_INFO
	.align		4
.L_34:
        /*00dc*/ 	.byte	0x04, 0x17
        /*00de*/ 	.short	(.L_36 - .L_35)
.L_35:
        /*00e0*/ 	.word	0x00000000
        /*00e4*/ 	.short	0x000d
        /*00e6*/ 	.short	0x0048
        /*00e8*/ 	.byte	0x00, 0xf0, 0x11, 0x00


	//----- nvinfo : EIATTR_KPARAM_INFO
	.align		4
.L_36:
        /*00ec*/ 	.byte	0x04, 0x17
        /*00ee*/ 	.short	(.L_38 - .L_37)
.L_37:
        /*00f0*/ 	.word	0x00000000
        /*00f4*/ 	.short	0x000c
        /*00f6*/ 	.short	0x0044
        /*00f8*/ 	.byte	0x00, 0xf0, 0x11, 0x00


	//----- nvinfo : EIATTR_KPARAM_INFO
	.align		4
.L_38:
        /*00fc*/ 	.byte	0x04, 0x17
        /*00fe*/ 	.short	(.L_40 - .L_39)
.L_39:
        /*0100*/ 	.word	0x00000000
        /*0104*/ 	.short	0x000b
        /*0106*/ 	.short	0x0040
        /*0108*/ 	.byte	0x00, 0xf0, 0x11, 0x00


	//----- nvinfo : EIATTR_KPARAM_INFO
	.align		4
.L_40:
        /*010c*/ 	.byte	0x04, 0x17
        /*010e*/ 	.short	(.L_42 - .L_41)
.L_41:
        /*0110*/ 	.word	0x00000000
        /*0114*/ 	.short	0x000a
        /*0116*/ 	.short	0x003c
        /*0118*/ 	.byte	0x00, 0xf0, 0x11, 0x00


	//----- nvinfo : EIATTR_KPARAM_INFO
	.align		4
.L_42:
        /*011c*/ 	.byte	0x04, 0x17
        /*011e*/ 	.short	(.L_44 - .L_43)
.L_43:
        /*0120*/ 	.word	0x00000000
        /*0124*/ 	.short	0x0009
        /*0126*/ 	.short	0x0038
        /*0128*/ 	.byte	0x00, 0xf0, 0x11, 0x00


	//----- nvinfo : EIATTR_KPARAM_INFO
	.align		4
.L_44:
        /*012c*/ 	.byte	0x04, 0x17
        /*012e*/ 	.short	(.L_46 - .L_45)
.L_45:
        /*0130*/ 	.word	0x00000000
        /*0134*/ 	.short	0x0008
        /*0136*/ 	.short	0x0034
        /*0138*/ 	.byte	0x00, 0xf0, 0x11, 0x00


	//----- nvinfo : EIATTR_KPARAM_INFO
	.align		4
.L_46:
        /*013c*/ 	.byte	0x04, 0x17
        /*013e*/ 	.short	(.L_48 - .L_47)
.L_47:
        /*0140*/ 	.word	0x00000000
        /*0144*/ 	.short	0x0007
        /*0146*/ 	.short	0x0030
        /*0148*/ 	.byte	0x00, 0xf0, 0x11, 0x00


	//----- nvinfo : EIATTR_KPARAM_INFO
	.align		4
.L_48:
        /*014c*/ 	.byte	0x04, 0x17
        /*014e*/ 	.short	(.L_50 - .L_49)
.L_49:
        /*0150*/ 	.word	0x00000000
        /*0154*/ 	.short	0x0006
        /*0156*/ 	.short	0x002c
        /*0158*/ 	.byte	0x00, 0xf0, 0x11, 0x00


	//----- nvinfo : EIATTR_KPARAM_INFO
	.align		4
.L_50:
        /*015c*/ 	.byte	0x04, 0x17
        /*015e*/ 	.short	(.L_52 - .L_51)
.L_51:
        /*0160*/ 	.word	0x00000000
        /*0164*/ 	.short	0x0005
        /*0166*/ 	.short	0x0028
        /*0168*/ 	.byte	0x00, 0xf0, 0x11, 0x00


	//----- nvinfo : EIATTR_KPARAM_INFO
	.align		4
.L_52:
        /*016c*/ 	.byte	0x04, 0x17
        /*016e*/ 	.short	(.L_54 - .L_53)
.L_53:
        /*0170*/ 	.word	0x00000000
        /*0174*/ 	.short	0x0004
        /*0176*/ 	.short	0x0020
        /*0178*/ 	.byte	0x00, 0xf4, 0x21, 0x00


	//----- nvinfo : EIATTR_KPARAM_INFO
	.align		4
.L_54:
        /*017c*/ 	.byte	0x04, 0x17
        /*017e*/ 	.short	(.L_56 - .L_55)
.L_55:
        /*0180*/ 	.word	0x00000000
        /*0184*/ 	.short	0x0003
        /*0186*/ 	.short	0x0018
        /*0188*/ 	.byte	0x00, 0xf4, 0x21, 0x00


	//----- nvinfo : EIATTR_KPARAM_INFO
	.align		4
.L_56:
        /*018c*/ 	.byte	0x04, 0x17
        /*018e*/ 	.short	(.L_58 - .L_57)
.L_57:
        /*0190*/ 	.word	0x00000000
        /*0194*/ 	.short	0x0002
        /*0196*/ 	.short	0x0010
        /*0198*/ 	.byte	0x00, 0xf4, 0x21, 0x00


	//----- nvinfo : EIATTR_KPARAM_INFO
	.align		4
.L_58:
        /*019c*/ 	.byte	0x04, 0x17
        /*019e*/ 	.short	(.L_60 - .L_59)
.L_59:
        /*01a0*/ 	.word	0x00000000
        /*01a4*/ 	.short	0x0001
        /*01a6*/ 	.short	0x0008
        /*01a8*/ 	.byte	0x00, 0xf4, 0x21, 0x00


	//----- nvinfo : EIATTR_KPARAM_INFO
	.align		4
.L_60:
        /*01ac*/ 	.byte	0x04, 0x17
        /*01ae*/ 	.short	(.L_62 - .L_61)
.L_61:
        /*01b0*/ 	.word	0x00000000
        /*01b4*/ 	.short	0x0000
        /*01b6*/ 	.short	0x0000
        /*01b8*/ 	.byte	0x00, 0xf4, 0x21, 0x00


	//----- nvinfo : EIATTR_MAXREG_COUNT
	.align		4
.L_62:
        /*01bc*/ 	.byte	0x03, 0x1b
        /*01be*/ 	.short	0x00ff


	//----- nvinfo : EIATTR_NUM_BARRIERS
	.align		4
        /*01c0*/ 	.byte	0x02, 0x4c
        /*01c2*/ 	.byte	0x01
	.zero		1


	//----- nvinfo : EIATTR_ANNOTATIONS
	.align		4
        /*01c4*/ 	.byte	0x04, 0x55
        /*01c6*/ 	.short	(.L_64 - .L_63)


	//   ....[0]....
.L_63:
        /*01c8*/ 	.word	0x00000001
        /*01cc*/ 	.byte	0xf0, 0x03, 0x00, 0x00, 0x01, 0x00, 0x00, 0x00, 0x00, 0x04, 0x00, 0x00, 0x01, 0x00, 0x00, 0x00
        /* <DEDUP_REMOVED lines=733> */
        /*2fac*/ 	.byte	0xb0, 0xdc, 0x00, 0x00


	//----- nvinfo : EIATTR_MERCURY_ISA_VERSION
	.align		4
.L_64:
        /*2fb0*/ 	.byte	0x03, 0x5f
        /*2fb2*/ 	.short	0x0000


	//----- nvinfo : EIATTR_COOP_GROUP_MASK_REGIDS
	.align		4
        /*2fb4*/ 	.byte	0x04, 0x29
        /*2fb6*/ 	.short	(.L_66 - .L_65)


	//   ....[0]....
.L_65:
        /*2fb8*/ 	.word	0xffffffff


	//   ....[1]....
        /*2fbc*/ 	.word	0xffffffff


	//   ....[2]....
        /*2fc0*/ 	.word	0xffffffff


	//   ....[3]....
        /*2fc4*/ 	.word	0xffffffff


	//   ....[4]....
        /*2fc8*/ 	.word	0xffffffff


	//   ....[5]....
        /*2fcc*/ 	.word	0xffffffff


	//   ....[6]....
        /*2fd0*/ 	.word	0xffffffff


	//   ....[7]....
        /*2fd4*/ 	.word	0xffffffff


	//   ....[8]....
        /*2fd8*/ 	.word	0xffffffff


	//   ....[9]....
        /*2fdc*/ 	.word	0xffffffff


	//   ....[10]....
        /*2fe0*/ 	.word	0xffffffff


	//   ....[11]....
        /*2fe4*/ 	.word	0xffffffff


	//   ....[12]....
        /*2fe8*/ 	.word	0xffffffff


	//   ....[13]....
        /*2fec*/ 	.word	0xffffffff


	//   ....[14]....
        /*2ff0*/ 	.word	0xffffffff


	//   ....[15]....
        /*2ff4*/ 	.word	0xffffffff


	//----- nvinfo : EIATTR_COOP_GROUP_INSTR_OFFSETS
	.align		4
.L_66:
        /*2ff8*/ 	.byte	0x04, 0x28
        /*2ffa*/ 	.short	(.L_68 - .L_67)


	//   ....[0]....
.L_67:
        /*2ffc*/ 	.word	0x00021c60


	//   ....[1]....
        /*3000*/ 	.word	0x00021c70


	//   ....[2]....
        /*3004*/ 	.word	0x00021f00


	//   ....[3]....
        /*3008*/ 	.word	0x00021f10


	//   ....[4]....
        /*300c*/ 	.word	0x00021f20


	//   ....[5]....
        /*3010*/ 	.word	0x00021f40


	//   ....[6]....
        /*3014*/ 	.word	0x00022dc0


	//   ....[7]....
        /*3018*/ 	.word	0x00022dd0


	//   ....[8]....
        /*301c*/ 	.word	0x000362f0


	//   ....[9]....
        /*3020*/ 	.word	0x00036300


	//   ....[10]....
        /*3024*/ 	.word	0x000368c0


	//   ....[11]....
        /*3028*/ 	.word	0x000368d0


	//   ....[12]....
        /*302c*/ 	.word	0x00037240


	//   ....[13]....
        /*3030*/ 	.word	0x00037250


	//   ....[14]....
        /*3034*/ 	.word	0x00037260


	//   ....[15]....
        /*3038*/ 	.word	0x00037270


	//----- nvinfo : EIATTR_EXIT_INSTR_OFFSETS
	.align		4
.L_68:
        /*303c*/ 	.byte	0x04, 0x1c
        /*303e*/ 	.short	(.L_70 - .L_69)


	//   ....[0]....
.L_69:
        /*3040*/ 	.word	0x00041cb0


	//----- nvinfo : EIATTR_REQNTID
	.align		4
.L_70:
        /*3044*/ 	.byte	0x04, 0x10
        /*3046*/ 	.short	(.L_72 - .L_71)
.L_71:
        /*3048*/ 	.word	0x00000080
        /*304c*/ 	.word	0x00000001
        /*3050*/ 	.word	0x00000001
.L_72:


//--------------------- .nv.callgraph             --------------------------
	.section	.nv.callgraph,"",@"SHT_CUDA_CALLGRAPH"
	.align	4
	.sectionentsize	8
	.align		4
        /*0000*/ 	.word	0x00000000
	.align		4
        /*0004*/ 	.word	0xffffffff
	.align		4
        /*0008*/ 	.word	0x00000000
	.align		4
        /*000c*/ 	.word	0xfffffffe
	.align		4
        /*0010*/ 	.word	0x00000000
	.align		4
        /*0014*/ 	.word	0xfffffffd
	.align		4
        /*0018*/ 	.word	0x00000000
	.align		4
        /*001c*/ 	.word	0xfffffffc


//--------------------- .nv.rel.action            --------------------------
	.section	.nv.rel.action,"",@"SHT_CUDA_RELOCINFO"
	.align	8
	.sectionentsize	8
        /*0000*/ 	.byte	0x73, 0x00, 0x00, 0x00, 0x00, 0x00, 0x00, 0x00, 0x00, 0x00, 0x00, 0x11, 0x25, 0x00, 0x05, 0x36


//--------------------- .nv.constant4             --------------------------
	.section	.nv.constant4,"a",@progbits
	.align	8
	.align		8
.nv.constant4:
        /*0000*/ 	.dword	_$_str


//--------------------- .nv.constant0.attn_fwd    --------------------------
	.section	.nv.constant0.attn_fwd,"a",@progbits
	.sectionflags	@""
	.align	4
.nv.constant0.attn_fwd:
	.zero		488


//--------------------- .text.attn_fwd            --------------------------
	.section	.text.attn_fwd,"ax",@progbits
	.sectioninfo	@"SHI_REGISTERS=32"
	.align	128
        .global         attn_fwd
        .type           attn_fwd,@function
        .size           attn_fwd,(.L_x_4 - attn_fwd)
        .other          attn_fwd,@"STO_CUDA_ENTRY STV_DEFAULT"
attn_fwd:
.text.attn_fwd:
[----:B------:R-:W-:Y:S02]  /*0000*/  MOV R1, c[0x0][0x28] ;  /* 0x00000a0000017a02 */ /* 0x000fe40000000f00 */
[----:B------:R-:W0:Y:S01]  /*0010*/  S2R R3, SR_TID.X ;  /* 0x0000000000037919 */ /* 0x000e220000002100 */
[----:B------:R-:W-:Y:S01]  /*0020*/  ULDC.64 UR4, c[0x0][0x118] ;  /* 0x0000460000047ab9 */ /* 0x000fe20000000a00 */
[----:B------:R-:W-:Y:S02]  /*0030*/  IADD3 R1, R1, -0x3778, RZ ;  /* 0xffffc88801017810 */ /* 0x000fe40007ffe0ff */
[----:B------:R-:W1:Y:S04]  /*0040*/  S2R R0, SR_CTAID.X ;  /* 0x0000000000007919 */ /* 0x000e680000002500 */
[----:B------:R-:W2:Y:S01]  /*0050*/  S2R R2, SR_CTAID.Y ;  /* 0x0000000000027919 */ /* 0x000ea20000002600 */
[----:B0-----:R-:W-:-:S04]  /*0060*/  LOP3.LUT R3, R3, 0x7f, RZ, 0xc0, !PT ;  /* 0x0000007f03037812 */ /* 0x001fc800078ec0ff */
[----:B-1----:R-:W-:Y:S01]  /*0070*/  LEA R0, R0, R3, 0x7 ;  /* 0x0000000300007211 */ /* 0x002fe200078e38ff */
[----:B--2---:R-:W-:-:S04]  /*0080*/  IMAD R2, R2, c[0x0][0x190], RZ ;  /* 0x0000640002027a24 */ /* 0x004fc800078e02ff */
[----:B------:R-:W-:Y:S01]  /*0090*/  IMAD R5, R0, c[0x0][0x194], RZ ;  /* 0x0000650000057a24 */ /* 0x000fe200078e02ff */
[----:B------:R-:W-:Y:S01]  /*00a0*/  MOV R0, c[0x0][0x198] ;  /* 0x0000660000007a02 */ /* 0x000fe20000000f00 */
[C---:B------:R-:W-:Y:S01]  /*00b0*/  IMAD.HI R4, R2.reuse, 0x2, RZ ;  /* 0x0000000202047827 */ /* 0x040fe200078e02ff */
[----:B------:R-:W-:Y:S02]  /*00c0*/  SHF.L.U32 R3, R2, 0x1, RZ ;  /* 0x0000000102037819 */ /* 0x000fe400000006ff */
[C---:B------:R-:W-:Y:S01]  /*00d0*/  SHF.L.U32 R7, R0.reuse, 0x3, RZ ;  /* 0x0000000300077819 */ /* 0x040fe200000006ff */
[C---:B------:R-:W-:Y:S01]  /*00e0*/  IMAD.SHL.U32 R6, R5.reuse, 0x2, RZ ;  /* 0x0000000205067824 */ /* 0x040fe200078e00ff */
[----:B------:R-:W-:Y:S01]  /*00f0*/  SHF.L.U32 R9, R0, 0x4, RZ ;  /* 0x0000000400097819 */ /* 0x000fe200000006ff */
[----:B------:R-:W-:-:S03]  /*0100*/  IMAD.HI R5, R5, 0x2, RZ ;  /* 0x0000000205057827 */ /* 0x000fc600078e02ff */
[----:B------:R-:W-:-:S04]  /*0110*/  IADD3 R2, P0, P1, R6, c[0x0][0x160], R3 ;  /* 0x0000580006027a10 */ /* 0x000fc8000791e003 */
[----:B------:R-:W-:Y:S01]  /*0120*/  IADD3.X R3, R5, c[0x0][0x164], R4, P0, P1 ;  /* 0x0000590005037a10 */ /* 0x000fe200007e2404 */
[C---:B------:R-:W-:Y:S01]  /*0130*/  IMAD.SHL.U32 R5, R0.reuse, 0x20, RZ ;  /* 0x0000002000057824 */ /* 0x040fe200078e00ff */
[CC--:B------:R-:W-:Y:S02]  /*0140*/  LEA R6, P0, R0.reuse, R2.reuse, 0x4 ;  /* 0x0000000200067211 */ /* 0x0c0fe400078020ff */
[----:B------:R-:W-:Y:S02]  /*0150*/  LEA R14, P1, R0, R2, 0x5 ;  /* 0x00000002000e7211 */ /* 0x000fe400078228ff */
[-C--:B------:R-:W-:Y:S02]  /*0160*/  LEA.HI.X.SX32 R7, R7, R3.reuse, 0x1, P0 ;  /* 0x0000000307077211 */ /* 0x080fe400000f0eff */
[----:B------:R-:W-:-:S03]  /*0170*/  LEA.HI.X.SX32 R15, R9, R3, 0x1, P1 ;  /* 0x00000003090f7211 */ /* 0x000fc600008f0eff */
[----:B------:R0:W2:Y:S04]  /*0180*/  LDG.E.U16 R20, [R6.64] ;  /* 0x0000000406147981 */ /* 0x0000a8000c1e1500 */
[----:B0-----:R0:W3:Y:S01]  /*0190*/  LDG.E.U16 R6, [R14.64] ;  /* 0x000000040e067981 */ /* 0x0010e2000c1e1500 */
[CC--:B------:R-:W-:Y:S01]  /*01a0*/  LEA R12, P0, R0.reuse, R2.reuse, 0x6 ;  /* 0x00000002000c7211 */ /* 0x0c0fe200078030ff */
[C---:B------:R-:W-:Y:S01]  /*01b0*/  IMAD R17, R0.reuse, 0x12, RZ ;  /* 0x0000001200117824 */ /* 0x040fe200078e02ff */
[C---:B------:R-:W-:Y:S01]  /*01c0*/  SHF.L.U32 R11, R0.reuse, 0x6, RZ ;  /* 0x00000006000b7819 */ /* 0x040fe200000006ff */
[C---:B------:R-:W-:Y:S01]  /*01d0*/  IMAD R21, R0.reuse, 0x24, RZ ;  /* 0x0000002400157824 */ /* 0x040fe200078e02ff */
[----:B------:R-:W-:Y:S01]  /*01e0*/  LEA.HI.X.SX32 R13, R5, R3, 0x1, P0 ;  /* 0x00000003050d7211 */ /* 0x000fe200000f0eff */
[C---:B------:R-:W-:Y:S01]  /*01f0*/  IMAD R9, R0.reuse, 0x9, RZ ;  /* 0x0000000900097824 */ /* 0x040fe200078e02ff */
[-C--:B------:R-:W-:Y:S01]  /*0200*/  IADD3 R18, P0, R17, R2.reuse, RZ ;  /* 0x0000000211127210 */ /* 0x080fe20007f1e0ff */
[----:B------:R-:W-:Y:S01]  /*0210*/  IMAD R5, R0, 0x48, RZ ;  /* 0x0000004800057824 */ /* 0x000fe200078e02ff */
[----:B------:R-:W-:-:S02]  /*0220*/  IADD3 R8, P1, R21, R2, RZ ;  /* 0x0000000215087210 */ /* 0x000fc40007f3e0ff */
[CC--:B------:R-:W-:Y:S01]  /*0230*/  LEA R10, P2, R0.reuse, R2.reuse, 0x7 ;  /* 0x00000002000a7211 */ /* 0x0c0fe200078438ff */
[C---:B------:R-:W-:Y:S01]  /*0240*/  IMAD R7, R0.reuse, 0xa, RZ ;  /* 0x0000000a00077824 */ /* 0x040fe200078e02ff */
[-C--:B------:R-:W-:Y:S01]  /*0250*/  LEA.HI.X.SX32 R19, R9, R3.reuse, 0x1, P0 ;  /* 0x0000000309137211 */ /* 0x080fe200000f0eff */
[----:B------:R1:W4:Y:S01]  /*0260*/  LDG.E.U16 R25, [R12.64] ;  /* 0x000000040c197981 */ /* 0x000322000c1e1500 */
[-C--:B------:R-:W-:Y:S01]  /*0270*/  LEA.HI.X.SX32 R9, R17, R3.reuse, 0x1, P1 ;  /* 0x0000000311097211 */ /* 0x080fe200008f0eff */
[----:B------:R-:W-:Y:S01]  /*0280*/  IMAD R17, R0, 0x90, RZ ;  /* 0x0000009000117824 */ /* 0x000fe200078e02ff */
[-C--:B------:R-:W-:Y:S01]  /*0290*/  LEA.HI.X.SX32 R11, R11, R3.reuse, 0x1, P2 ;  /* 0x000000030b0b7211 */ /* 0x080fe200010f0eff */
[----:B------:R5:W4:Y:S01]  /*02a0*/  LDG.E.U16 R23, [R18.64] ;  /* 0x0000000412177981 */ /* 0x000b22000c1e1500 */
[-C--:B0-----:R-:W-:Y:S02]  /*02b0*/  IADD3 R14, P2, R5, R2.reuse, RZ ;  /* 0x00000002050e7210 */ /* 0x081fe40007f5e0ff */
[----:B------:R-:W-:Y:S01]  /*02c0*/  IADD3 R4, P1, R17, R2, RZ ;  /* 0x0000000211047210 */ /* 0x000fe20007f3e0ff */
[----:B------:R0:W4:Y:S01]  /*02d0*/  LDG.E.U16 R24, [R10.64] ;  /* 0x000000040a187981 */ /* 0x000122000c1e1500 */
[----:B------:R-:W-:-:S02]  /*02e0*/  LEA.HI.X.SX32 R15, R21, R3, 0x1, P2 ;  /* 0x00000003150f7211 */ /* 0x000fc400010f0eff */
[-C--:B------:R-:W-:Y:S01]  /*02f0*/  LEA.HI.X.SX32 R5, R5, R3.reuse, 0x1, P1 ;  /* 0x0000000305057211 */ /* 0x080fe200008f0eff */
[C---:B------:R-:W-:Y:S01]  /*0300*/  IMAD R21, R0.reuse, 0x5, RZ ;  /* 0x0000000500157824 */ /* 0x040fe200078e02ff */
[----:B------:R5:W4:Y:S04]  /*0310*/  LDG.E.U16 R22, [R8.64] ;  /* 0x0000000408167981 */ /* 0x000b28000c1e1500 */
[----:B------:R5:W4:Y:S01]  /*0320*/  LDG.E.U16 R16, [R14.64] ;  /* 0x000000040e107981 */ /* 0x000b22000c1e1500 */
[----:B0-----:R-:W-:Y:S01]  /*0330*/  IADD3 R10, P0, R7, R2, RZ ;  /* 0x00000002070a7210 */ /* 0x001fe20007f1e0ff */
[C---:B------:R-:W-:Y:S02]  /*0340*/  IMAD R17, R0.reuse, 0x14, RZ ;  /* 0x0000001400117824 */ /* 0x040fe400078e02ff */
[----:B-1----:R-:W-:Y:S01]  /*0350*/  IMAD R13, R0, 0x28, RZ ;  /* 0x00000028000d7824 */ /* 0x002fe200078e02ff */
[----:B-----5:R0:W5:Y:S01]  /*0360*/  LDG.E.U16 R14, [R4.64] ;  /* 0x00000004040e7981 */ /* 0x020162000c1e1500 */
[----:B------:R-:W-:-:S02]  /*0370*/  LEA.HI.X.SX32 R11, R21, R3, 0x1, P0 ;  /* 0x00000003150b7211 */ /* 0x000fc400000f0eff */
[----:B------:R-:W-:Y:S01]  /*0380*/  IADD3 R8, P1, R17, R2, RZ ;  /* 0x0000000211087210 */ /* 0x000fe20007f3e0ff */
[----:B------:R-:W-:-:S03]  /*0390*/  IMAD R12, R0, 0x50, RZ ;  /* 0x00000050000c7824 */ /* 0x000fc600078e02ff */
[----:B------:R-:W-:Y:S02]  /*03a0*/  LEA.HI.X.SX32 R9, R7, R3, 0x1, P1 ;  /* 0x0000000307097211 */ /* 0x000fe400008f0eff */
[----:B0-----:R-:W-:-:S03]  /*03b0*/  IADD3 R4, P0, R12, R2, RZ ;  /* 0x000000020c047210 */ /* 0x001fc60007f1e0ff */
[----:B------:R0:W4:Y:S01]  /*03c0*/  LDG.E.U16 R18, [R8.64] ;  /* 0x0000000408127981 */ /* 0x000122000c1e1500 */
[----:B------:R-:W-:-:S05]  /*03d0*/  LEA.HI.X.SX32 R5, R13, R3, 0x1, P0 ;  /* 0x000000030d057211 */ /* 0x000fca00000f0eff */
[----:B------:R-:W4:Y:S04]  /*03e0*/  LDG.E.U16 R28, [R4.64] ;  /* 0x00000004041c7981 */ /* 0x000f28000c1e1500 */
[----:B--2---:R1:W-:Y:S04]  /*03f0*/  STL [R1+0x3a4], R20 ;  /* 0x0003a41401007387 */ /* 0x0043e80000100800 */
[----:B---3--:R2:W-:Y:S04]  /*0400*/  STL [R1+0x398], R6 ;  /* 0x0003980601007387 */ /* 0x0085e80000100800 */
[----:B-1----:R-:W3:Y:S01]  /*0410*/  LDG.E.U16 R20, [R10.64] ;  /* 0x000000040a147981 */ /* 0x002ee2000c1e1500 */
[----:B--2---:R-:W-:-:S04]  /*0420*/  IADD3 R6, P2, R13, R2, RZ ;  /* 0x000000020d067210 */ /* 0x004fc80007f5e0ff */
[----:B------:R-:W-:-:S05]  /*0430*/  LEA.HI.X.SX32 R7, R17, R3, 0x1, P2 ;  /* 0x0000000311077211 */ /* 0x000fca00010f0eff */
[----:B------:R-:W2:Y:S01]  /*0440*/  LDG.E.U16 R19, [R6.64] ;  /* 0x0000000406137981 */ /* 0x000ea2000c1e1500 */
[C---:B0-----:R-:W-:Y:S02]  /*0450*/  IMAD R8, R0.reuse, 0x38, RZ ;  /* 0x0000003800087824 */ /* 0x041fe400078e02ff */
[C---:B------:R-:W-:Y:S02]  /*0460*/  IMAD R9, R0.reuse, 0x70, RZ ;  /* 0x0000007000097824 */ /* 0x040fe400078e02ff */
[C---:B------:R-:W-:Y:S01]  /*0470*/  IMAD R21, R0.reuse, 0x42, RZ ;  /* 0x0000004200157824 */ /* 0x040fe200078e02ff */
[----:B-----5:R-:W-:Y:S04]  /*0480*/  STL [R1+0x37c], R14 ;  /* 0x00037c0e01007387 */ /* 0x020fe80000100800 */
[----:B----4-:R-:W-:Y:S04]  /*0490*/  STL [R1+0x38c], R25 ;  /* 0x00038c1901007387 */ /* 0x010fe80000100800 */
[----:B------:R-:W-:Y:S04]  /*04a0*/  STL [R1+0x380], R24 ;  /* 0x0003801801007387 */ /* 0x000fe80000100800 */
[----:B------:R0:W-:Y:S04]  /*04b0*/  STL [R1+0x3a0], R23 ;  /* 0x0003a01701007387 */ /* 0x0001e80000100800 */
[----:B------:R1:W-:Y:S01]  /*04c0*/  STL [R1+0x394], R22 ;  /* 0x0003941601007387 */ /* 0x0003e20000100800 */
[----:B0-----:R-:W-:-:S03]  /*04d0*/  IMAD R23, R0, 0x62, RZ ;  /* 0x0000006200177824 */ /* 0x001fc600078e02ff */
[----:B------:R-:W-:Y:S01]  /*04e0*/  STL [R1+0x388], R16 ;  /* 0x0003881001007387 */ /* 0x000fe20000100800 */
[----:B-1----:R-:W-:-:S03]  /*04f0*/  IMAD R22, R0, 0x52, RZ ;  /* 0x0000005200167824 */ /* 0x002fc600078e02ff */
[----:B------:R0:W-:Y:S04]  /*0500*/  STL.64 [R1+0x11c0], R8 ;  /* 0x0011c00801007387 */ /* 0x0001e80000100a00 */
[----:B------:R-:W-:Y:S01]  /*0510*/  STL.64 [R1+0x11a0], R22 ;  /* 0x0011a01601007387 */ /* 0x000fe20000100a00 */
[C---:B------:R-:W-:Y:S02]  /*0520*/  IMAD R17, R0.reuse, 0xa0, RZ ;  /* 0x000000a000117824 */ /* 0x040fe400078e02ff */
[----:B------:R-:W-:-:S03]  /*0530*/  IMAD R29, R0, 0x32, RZ ;  /* 0x00000032001d7824 */ /* 0x000fc600078e02ff */
[----:B0-----:R-:W-:-:S04]  /*0540*/  IADD3 R8, P6, R17, R2, RZ ;  /* 0x0000000211087210 */ /* 0x001fc80007fde0ff */
[----:B------:R-:W-:Y:S01]  /*0550*/  LEA.HI.X.SX32 R9, R12, R3, 0x1, P6 ;  /* 0x000000030c097211 */ /* 0x000fe200030f0eff */
[----:B---3--:R0:W-:Y:S02]  /*0560*/  STL [R1+0x3a8], R20 ;  /* 0x0003a81401007387 */ /* 0x0081e40000100800 */
[----:B0-----:R-:W-:-:S05]  /*0570*/  SHF.L.U32 R20, R0, 0x1, RZ ;  /* 0x0000000100147819 */ /* 0x001fca00000006ff */
[----:B------:R-:W-:Y:S04]  /*0580*/  STL.64 [R1+0x11a8], R20 ;  /* 0x0011a81401007387 */ /* 0x000fe80000100a00 */
[----:B------:R0:W-:Y:S04]  /*0590*/  STL [R1+0x39c], R18 ;  /* 0x00039c1201007387 */ /* 0x0001e80000100800 */
[----:B--2---:R1:W-:Y:S01]  /*05a0*/  STL [R1+0x390], R19 ;  /* 0x0003901301007387 */ /* 0x0043e20000100800 */
[C---:B0-----:R-:W-:Y:S02]  /*05b0*/  IMAD R18, R0.reuse, 0x1a, RZ ;  /* 0x0000001a00127824 */ /* 0x041fe400078e02ff */
[----:B-1----:R-:W-:-:S05]  /*05c0*/  IMAD R19, R0, 0x34, RZ ;  /* 0x0000003400137824 */ /* 0x002fca00078e02ff */
[----:B------:R-:W-:Y:S04]  /*05d0*/  STL.64 [R1+0x11b0], R18 ;  /* 0x0011b01201007387 */ /* 0x000fe80000100a00 */
[----:B------:R0:W-:Y:S02]  /*05e0*/  STL [R1+0x384], R28 ;  /* 0x0003841c01007387 */ /* 0x0001e40000100800 */
[----:B0-----:R-:W-:-:S05]  /*05f0*/  IMAD R28, R0, 0x2a, RZ ;  /* 0x0000002a001c7824 */ /* 0x001fca00078e02ff */
[----:B------:R-:W-:Y:S04]  /*0600*/  STL.64 [R1+0x11b8], R28 ;  /* 0x0011b81c01007387 */ /* 0x000fe80000100a00 */
[----:B------:R0:W-:Y:S04]  /*0610*/  STL.64 [R1+0x80], R8 ;  /* 0x0000800801007387 */ /* 0x0001e80000100a00 */
[----:B0-----:R-:W2:Y:S01]  /*0620*/  LDL.LU.64 R8, [R1+0x11c0] ;  /* 0x0011c00001087983 */ /* 0x001ea20000300a00 */
[C---:B------:R-:W-:Y:S02]  /*0630*/  IMAD R5, R0.reuse, 0x30, RZ ;  /* 0x0000003000057824 */ /* 0x040fe400078e02ff */
[----:B------:R-:W-:-:S02]  /*0640*/  IMAD R15, R0, 0xb0, RZ ;  /* 0x000000b0000f7824 */ /* 0x000fc400078e02ff */
[C---:B------:R-:W-:Y:S01]  /*0650*/  IMAD R7, R0.reuse, 0x60, RZ ;  /* 0x0000006000077824 */ /* 0x040fe200078e02ff */
[-C--:B------:R-:W-:Y:S01]  /*0660*/  IADD3 R20, P4, R5, R2.reuse, RZ ;  /* 0x0000000205147210 */ /* 0x080fe20007f9e0ff */
[C---:B------:R-:W-:Y:S01]  /*0670*/  IMAD R13, R0.reuse, 0xc0, RZ ;  /* 0x000000c0000d7824 */ /* 0x040fe200078e02ff */
[----:B------:R-:W-:Y:S01]  /*0680*/  IADD3 R28, P0, R15, R2, RZ ;  /* 0x000000020f1c7210 */ /* 0x000fe20007f1e0ff */
[C---:B------:R-:W-:Y:S01]  /*0690*/  IMAD R29, R0.reuse, 0x58, RZ ;  /* 0x00000058001d7824 */ /* 0x040fe200078e02ff */
[----:B------:R-:W-:Y:S01]  /*06a0*/  MOV R12, R20 ;  /* 0x00000014000c7202 */ /* 0x000fe20000000f00 */
[----:B------:R0:W-:Y:S01]  /*06b0*/  STL [R1+0x1b0], R20 ;  /* 0x0001b01401007387 */ /* 0x0001e20000100800 */
[----:B------:R-:W-:Y:S01]  /*06c0*/  IMAD R15, R0, 0x18, RZ ;  /* 0x00000018000f7824 */ /* 0x000fe200078e02ff */
[----:B------:R-:W-:Y:S01]  /*06d0*/  IADD3 R22, P1, R13, R2, RZ ;  /* 0x000000020d167210 */ /* 0x000fe20007f3e0ff */
[----:B------:R-:W-:Y:S01]  /*06e0*/  IMAD.MOV.U32 R13, RZ, RZ, R21 ;  /* 0x000000ffff0d7224 */ /* 0x000fe200078e0015 */
[----:B------:R-:W-:-:S02]  /*06f0*/  LEA.HI.X.SX32 R29, R29, R3, 0x1, P0 ;  /* 0x000000031d1d7211 */ /* 0x000fc400000f0eff */
[-C--:B0-----:R-:W-:Y:S02]  /*0700*/  IADD3 R20, P6, R7, R2.reuse, RZ ;  /* 0x0000000207147210 */ /* 0x081fe40007fde0ff */
[-C--:B------:R-:W-:Y:S02]  /*0710*/  LEA.HI.X.SX32 R13, R15, R3.reuse, 0x1, P4 ;  /* 0x000000030f0d7211 */ /* 0x080fe400020f0eff */
[-C--:B------:R-:W-:Y:S01]  /*0720*/  LEA.HI.X.SX32 R21, R5, R3.reuse, 0x1, P6 ;  /* 0x0000000305157211 */ /* 0x080fe200030f0eff */
[C---:B------:R-:W-:Y:S01]  /*0730*/  IMAD R6, R0.reuse, 0xd0, RZ ;  /* 0x000000d000067824 */ /* 0x040fe200078e02ff */
[----:B------:R-:W-:Y:S01]  /*0740*/  LEA.HI.X.SX32 R23, R7, R3, 0x1, P1 ;  /* 0x0000000307177211 */ /* 0x000fe200008f0eff */
[----:B------:R0:W-:Y:S01]  /*0750*/  STL.64 [R1+0x58], R28 ;  /* 0x0000581c01007387 */ /* 0x0001e20000100a00 */
[C---:B------:R-:W-:Y:S02]  /*0760*/  IMAD R10, R0.reuse, 0xf0, RZ ;  /* 0x000000f0000a7824 */ /* 0x040fe400078e02ff */
[C---:B------:R-:W-:Y:S01]  /*0770*/  IMAD R4, R0.reuse, 0xe0, RZ ;  /* 0x000000e000047824 */ /* 0x040fe200078e02ff */
[----:B------:R-:W-:Y:S01]  /*0780*/  STL.64 [R1+0x128], R20 ;  /* 0x0001281401007387 */ /* 0x000fe20000100a00 */
[----:B------:R-:W-:Y:S01]  /*0790*/  IMAD R11, R0, 0x68, RZ ;  /* 0x00000068000b7824 */ /* 0x000fe200078e02ff */
[----:B------:R-:W-:-:S02]  /*07a0*/  IADD3 R18, P3, R6, R2, RZ ;  /* 0x0000000206127210 */ /* 0x000fc40007f7e0ff */
[----:B------:R-:W-:Y:S01]  /*07b0*/  STL [R1+0x1b4], R13 ;  /* 0x0001b40d01007387 */ /* 0x000fe20000100800 */
[----:B------:R-:W-:-:S03]  /*07c0*/  IMAD R14, R0, 0x82, RZ ;  /* 0x00000082000e7824 */ /* 0x000fc600078e02ff */
[----:B------:R1:W-:Y:S01]  /*07d0*/  STL.64 [R1+0x30], R22 ;  /* 0x0000301601007387 */ /* 0x0003e20000100a00 */
[----:B------:R-:W-:Y:S01]  /*07e0*/  IMAD R16, R0, 0x92, RZ ;  /* 0x0000009200107824 */ /* 0x000fe200078e02ff */
[-C--:B------:R-:W-:Y:S01]  /*07f0*/  IADD3 R6, P5, R10, R2.reuse, RZ ;  /* 0x000000020a067210 */ /* 0x080fe20007fbe0ff */
[----:B------:R-:W-:Y:S01]  /*0800*/  IMAD R10, R0, 0x78, RZ ;  /* 0x00000078000a7824 */ /* 0x000fe200078e02ff */
[-C--:B------:R-:W-:Y:S01]  /*0810*/  IADD3 R4, P2, R4, R2.reuse, RZ ;  /* 0x0000000204047210 */ /* 0x080fe20007f5e0ff */
[C---:B0-----:R-:W-:Y:S01]  /*0820*/  IMAD R29, R0.reuse, 0x41, RZ ;  /* 0x00000041001d7824 */ /* 0x041fe200078e02ff */
[-C--:B------:R-:W-:Y:S01]  /*0830*/  LEA.HI.X.SX32 R19, R11, R3.reuse, 0x1, P3 ;  /* 0x000000030b137211 */ /* 0x080fe200018f0eff */
[----:B-1----:R-:W-:Y:S01]  /*0840*/  IMAD R22, R0, 0x1c, RZ ;  /* 0x0000001c00167824 */ /* 0x002fe200078e02ff */
[-C--:B------:R-:W-:Y:S01]  /*0850*/  IADD3 R28, P0, R14, R2.reuse, RZ ;  /* 0x000000020e1c7210 */ /* 0x080fe20007f1e0ff */
[----:B------:R-:W-:Y:S01]  /*0860*/  IMAD R15, R0, 0xe2, RZ ;  /* 0x000000e2000f7824 */ /* 0x000fe200078e02ff */
[----:B------:R-:W-:Y:S01]  /*0870*/  IADD3 R14, P4, R16, R2, RZ ;  /* 0x00000002100e7210 */ /* 0x000fe20007f9e0ff */
[----:B------:R-:W-:Y:S01]  /*0880*/  IMAD R16, R0, 0x49, RZ ;  /* 0x0000004900107824 */ /* 0x000fe200078e02ff */
[-C--:B------:R-:W-:Y:S01]  /*0890*/  LEA.HI.X.SX32 R7, R10, R3.reuse, 0x1, P5 ;  /* 0x000000030a077211 */ /* 0x080fe200028f0eff */
[----:B------:R0:W-:Y:S01]  /*08a0*/  STL.64 [R1+0x8], R18 ;  /* 0x0000081201007387 */ /* 0x0001e20000100a00 */
[----:B------:R-:W-:Y:S01]  /*08b0*/  LEA.HI.X.SX32 R29, R29, R3, 0x1, P0 ;  /* 0x000000031d1d7211 */ /* 0x000fe200000f0eff */
[----:B------:R-:W-:-:S02]  /*08c0*/  IMAD R25, R0, 0xa2, RZ ;  /* 0x000000a200197824 */ /* 0x000fc400078e02ff */
[C---:B------:R-:W-:Y:S02]  /*08d0*/  IMAD R27, R0.reuse, 0xb2, RZ ;  /* 0x000000b2001b7824 */ /* 0x040fe400078e02ff */
[C---:B------:R-:W-:Y:S02]  /*08e0*/  IMAD R23, R0.reuse, 0xc2, RZ ;  /* 0x000000c200177824 */ /* 0x040fe400078e02ff */
[----:B0-----:R-:W-:Y:S01]  /*08f0*/  IMAD R19, R0, 0x51, RZ ;  /* 0x0000005100137824 */ /* 0x001fe200078e02ff */
[----:B------:R-:W-:-:S04]  /*0900*/  IADD3 R18, P3, R25, R2, RZ ;  /* 0x0000000219127210 */ /* 0x000fc80007f7e0ff */
[-C--:B------:R-:W-:Y:S02]  /*0910*/  LEA.HI.X.SX32 R19, R19, R3.reuse, 0x1, P3 ;  /* 0x0000000313137211 */ /* 0x080fe400018f0eff */
[-C--:B--2---:R-:W-:Y:S02]  /*0920*/  IADD3 R20, P6, R8, R2.reuse, RZ ;  /* 0x0000000208147210 */ /* 0x084fe40007fde0ff */
[CC--:B------:R-:W-:Y:S02]  /*0930*/  IADD3 R12, P1, R9.reuse, R2.reuse, RZ ;  /* 0x00000002090c7210 */ /* 0x0c0fe40007f3e0ff */
[-C--:B------:R-:W-:Y:S02]  /*0940*/  LEA.HI.X.SX32 R21, R22, R3.reuse, 0x1, P6 ;  /* 0x0000000316157211 */ /* 0x080fe400030f0eff */
[-C--:B------:R-:W-:Y:S02]  /*0950*/  LEA.HI.X.SX32 R13, R8, R3.reuse, 0x1, P1 ;  /* 0x00000003080d7211 */ /* 0x080fe400008f0eff */
[----:B------:R-:W-:Y:S01]  /*0960*/  LEA.HI.X.SX32 R5, R9, R3, 0x1, P2 ;  /* 0x0000000309057211 */ /* 0x000fe200010f0eff */
[----:B------:R0:W-:Y:S01]  /*0970*/  STL.64 [R1+0x190], R20 ;  /* 0x0001901401007387 */ /* 0x0001e20000100a00 */
[----:B------:R-:W-:-:S02]  /*0980*/  IADD3 R8, P5, R15, R2, RZ ;  /* 0x000000020f087210 */ /* 0x000fc40007fbe0ff */
[----:B------:R-:W-:Y:S01]  /*0990*/  LEA.HI.X.SX32 R15, R16, R3, 0x1, P4 ;  /* 0x00000003100f7211 */ /* 0x000fe200020f0eff */
[----:B------:R-:W-:Y:S04]  /*09a0*/  STL.64 [R1+0xf0], R12 ;  /* 0x0000f00c01007387 */ /* 0x000fe80000100a00 */
[----:B------:R-:W-:Y:S04]  /*09b0*/  STL.64 [R1+0x1150], R4 ;  /* 0x0011500401007387 */ /* 0x000fe80000100a00 */
[----:B------:R-:W-:Y:S04]  /*09c0*/  STL.64 [R1+0x1158], R6 ;  /* 0x0011580601007387 */ /* 0x000fe80000100a00 */
[----:B------:R-:W-:Y:S04]  /*09d0*/  STL [R1+0x1198], R7 ;  /* 0x0011980701007387 */ /* 0x000fe80000100800 */
[----:B------:R1:W-:Y:S01]  /*09e0*/  STL.64 [R1+0xc0], R28 ;  /* 0x0000c01c01007387 */ /* 0x0003e20000100a00 */
[----:B0-----:R-:W-:-:S02]  /*09f0*/  IADD3 R20, P6, R27, R2, RZ ;  /* 0x000000021b147210 */ /* 0x001fc40007fde0ff */
[-C--:B------:R-:W-:Y:S01]  /*0a00*/  IADD3 R16, P4, R11, R2.reuse, RZ ;  /* 0x000000020b107210 */ /* 0x080fe20007f9e0ff */
[----:B-1----:R-:W2:Y:S04]  /*0a10*/  LDL.LU.64 R28, [R1+0x11b8] ;  /* 0x0011b800011c7983 */ /* 0x002ea80000300a00 */
[----:B------:R0:W-:Y:S01]  /*0a20*/  STL.64 [R1+0xa0], R14 ;  /* 0x0000a00e01007387 */ /* 0x0001e20000100a00 */
[----:B------:R-:W-:Y:S01]  /*0a30*/  IADD3 R22, P1, R23, R2, RZ ;  /* 0x0000000217167210 */ /* 0x000fe20007f3e0ff */
[C---:B------:R-:W-:Y:S02]  /*0a40*/  IMAD R23, R0.reuse, 0x61, RZ ;  /* 0x0000006100177824 */ /* 0x040fe400078e02ff */
[C---:B0-----:R-:W-:Y:S02]  /*0a50*/  IMAD R14, R0.reuse, 0x84, RZ ;  /* 0x00000084000e7824 */ /* 0x041fe400078e02ff */
[----:B------:R-:W-:-:S03]  /*0a60*/  IMAD R15, R0, 0x59, RZ ;  /* 0x00000059000f7824 */ /* 0x000fc600078e02ff */
[----:B------:R-:W-:Y:S01]  /*0a70*/  IADD3 R6, P3, R14, R2, RZ ;  /* 0x000000020e067210 */ /* 0x000fe20007f7e0ff */
[----:B------:R-:W-:Y:S01]  /*0a80*/  IMAD R14, R0, 0x94, RZ ;  /* 0x00000094000e7824 */ /* 0x000fe200078e02ff */
[-C--:B------:R-:W-:Y:S01]  /*0a90*/  LEA.HI.X.SX32 R21, R15, R3.reuse, 0x1, P6 ;  /* 0x000000030f157211 */ /* 0x080fe200030f0eff */
[----:B------:R0:W-:Y:S01]  /*0aa0*/  STL [R1+0x119c], R16 ;  /* 0x00119c1001007387 */ /* 0x0001e20000100800 */
[----:B------:R-:W-:-:S03]  /*0ab0*/  LEA.HI.X.SX32 R23, R23, R3, 0x1, P1 ;  /* 0x0000000317177211 */ /* 0x000fc600008f0eff */
[----:B------:R1:W-:Y:S01]  /*0ac0*/  STL.64 [R1+0x78], R18 ;  /* 0x0000781201007387 */ /* 0x0003e20000100a00 */
[----:B0-----:R-:W-:-:S03]  /*0ad0*/  IADD3 R16, P6, R14, R2, RZ ;  /* 0x000000020e107210 */ /* 0x001fc60007fde0ff */
[----:B-1----:R-:W3:Y:S04]  /*0ae0*/  LDL.LU.64 R18, [R1+0x11b0] ;  /* 0x0011b00001127983 */ /* 0x002ee80000300a00 */
[----:B------:R0:W-:Y:S04]  /*0af0*/  STL.64 [R1+0x50], R20 ;  /* 0x0000501401007387 */ /* 0x0001e80000100a00 */
[----:B0-----:R-:W4:Y:S04]  /*0b00*/  LDL.LU.64 R20, [R1+0x11a8] ;  /* 0x0011a80001147983 */ /* 0x001f280000300a00 */
[----:B------:R-:W-:Y:S04]  /*0b10*/  STL [R1+0x98], R16 ;  /* 0x0000981001007387 */ /* 0x000fe80000100800 */
[----:B------:R0:W-:Y:S04]  /*0b20*/  STL.64 [R1+0x28], R22 ;  /* 0x0000281601007387 */ /* 0x0001e80000100a00 */
[----:B0-----:R-:W5:Y:S01]  /*0b30*/  LDL.LU.64 R22, [R1+0x11a0] ;  /* 0x0011a00001167983 */ /* 0x001f620000300a00 */
[----:B------:R-:W-:-:S02]  /*0b40*/  IMAD R15, R0, 0xa4, RZ ;  /* 0x000000a4000f7824 */ /* 0x000fc400078e02ff */
[----:B------:R-:W-:-:S03]  /*0b50*/  IMAD R13, R0, 0xd2, RZ ;  /* 0x000000d2000d7824 */ /* 0x000fc600078e02ff */
[-C--:B------:R-:W-:Y:S01]  /*0b60*/  IADD3 R4, P1, R15, R2.reuse, RZ ;  /* 0x000000020f047210 */ /* 0x080fe20007f3e0ff */
[C---:B------:R-:W-:Y:S01]  /*0b70*/  IMAD R15, R0.reuse, 0x71, RZ ;  /* 0x00000071000f7824 */ /* 0x040fe200078e02ff */
[-C--:B------:R-:W-:Y:S01]  /*0b80*/  IADD3 R12, P2, R13, R2.reuse, RZ ;  /* 0x000000020d0c7210 */ /* 0x080fe20007f5e0ff */
[C---:B------:R-:W-:Y:S02]  /*0b90*/  IMAD R14, R0.reuse, 0x69, RZ ;  /* 0x00000069000e7824 */ /* 0x040fe400078e02ff */
[C---:B------:R-:W-:Y:S02]  /*0ba0*/  IMAD R10, R0.reuse, 0xf2, RZ ;  /* 0x000000f2000a7824 */ /* 0x040fe400078e02ff */
[C---:B------:R-:W-:Y:S01]  /*0bb0*/  IMAD R26, R0.reuse, 0x22, RZ ;  /* 0x00000022001a7824 */ /* 0x040fe200078e02ff */
[-C--:B------:R-:W-:Y:S01]  /*0bc0*/  LEA.HI.X.SX32 R9, R15, R3.reuse, 0x1, P5 ;  /* 0x000000030f097211 */ /* 0x080fe200028f0eff */
[----:B------:R-:W-:Y:S01]  /*0bd0*/  IMAD R15, R0, 0x79, RZ ;  /* 0x00000079000f7824 */ /* 0x000fe200078e02ff */
[----:B------:R-:W-:Y:S01]  /*0be0*/  LEA.HI.X.SX32 R13, R14, R3, 0x1, P2 ;  /* 0x000000030e0d7211 */ /* 0x000fe200010f0eff */
[----:B------:R0:W-:Y:S01]  /*0bf0*/  STL [R1+0x70], R4 ;  /* 0x0000700401007387 */ /* 0x0001e20000100800 */
[----:B------:R-:W-:Y:S01]  /*0c00*/  IADD3 R10, P0, R10, R2, RZ ;  /* 0x000000020a0a7210 */ /* 0x000fe20007f1e0ff */
[----:B------:R-:W-:-:S02]  /*0c10*/  IMAD R16, R0, 0x11, RZ ;  /* 0x0000001100107824 */ /* 0x000fc400078e02ff */
[----:B------:R-:W-:Y:S01]  /*0c20*/  STL.64 [R1+0x1188], R26 ;  /* 0x0011881a01007387 */ /* 0x000fe20000100a00 */
[-C--:B------:R-:W-:Y:S01]  /*0c30*/  LEA.HI.X.SX32 R11, R15, R3.reuse, 0x1, P0 ;  /* 0x000000030f0b7211 */ /* 0x080fe200000f0eff */
[----:B------:R-:W-:Y:S01]  /*0c40*/  IMAD R17, R0, 0x19, RZ ;  /* 0x0000001900117824 */ /* 0x000fe200078e02ff */
[-C--:B0-----:R-:W-:Y:S01]  /*0c50*/  IADD3 R4, P2, R26, R2.reuse, RZ ;  /* 0x000000021a047210 */ /* 0x081fe20007f5e0ff */
[----:B------:R-:W-:Y:S03]  /*0c60*/  STL.64 [R1], R12 ;  /* 0x0000000c01007387 */ /* 0x000fe60000100a00 */
[----:B------:R-:W-:Y:S01]  /*0c70*/  LEA.HI.X.SX32 R5, R16, R3, 0x1, P2 ;  /* 0x0000000310057211 */ /* 0x000fe200010f0eff */
[----:B------:R0:W-:Y:S01]  /*0c80*/  STL.64 [R1+0x1128], R8 ;  /* 0x0011280801007387 */ /* 0x0001e20000100a00 */
[C---:B------:R-:W-:Y:S02]  /*0c90*/  IMAD R16, R0.reuse, 0x21, RZ ;  /* 0x0000002100107824 */ /* 0x040fe400078e02ff */
[----:B------:R-:W-:Y:S01]  /*0ca0*/  IMAD R24, R0, 0x72, RZ ;  /* 0x0000007200187824 */ /* 0x000fe200078e02ff */
[----:B0-----:R0:W3:Y:S01]  /*0cb0*/  LDL.64 R8, [R1+0x98] ;  /* 0x0000980001087983 */ /* 0x0010e20000100a00 */
[----:B--2---:R-:W-:-:S03]  /*0cc0*/  IADD3 R12, P5, R29, R2, RZ ;  /* 0x000000021d0c7210 */ /* 0x004fc60007fbe0ff */
[----:B------:R-:W-:Y:S01]  /*0cd0*/  STL.64 [R1+0x1190], R28 ;  /* 0x0011901c01007387 */ /* 0x000fe20000100a00 */
[----:B------:R-:W-:-:S03]  /*0ce0*/  LEA.HI.X.SX32 R13, R17, R3, 0x1, P5 ;  /* 0x00000003110d7211 */ /* 0x000fc600028f0eff */
[----:B------:R0:W2:Y:S01]  /*0cf0*/  LDL.64 R26, [R1+0x70] ;  /* 0x00007000011a7983 */ /* 0x0000a20000100a00 */
[----:B------:R-:W-:-:S03]  /*0d00*/  IMAD R17, R0, 0x29, RZ ;  /* 0x0000002900117824 */ /* 0x000fc600078e02ff */
[----:B------:R-:W-:Y:S04]  /*0d10*/  STL.64 [R1+0x1130], R10 ;  /* 0x0011300a01007387 */ /* 0x000fe80000100a00 */
[----:B------:R5:W-:Y:S04]  /*0d20*/  STL.64 [R1+0x1d0], R4 ;  /* 0x0001d00401007387 */ /* 0x000be80000100a00 */
[----:B------:R1:W-:Y:S01]  /*0d30*/  STL.64 [R1+0x1a8], R12 ;  /* 0x0001a80c01007387 */ /* 0x0003e20000100a00 */
[----:B----4-:R-:W-:-:S04]  /*0d40*/  IADD3 R14, P0, R21, R2, RZ ;  /* 0x00000002150e7210 */ /* 0x010fc80007f1e0ff */
[----:B------:R-:W-:Y:S01]  /*0d50*/  LEA.HI.X.SX32 R15, R16, R3, 0x1, P0 ;  /* 0x00000003100f7211 */ /* 0x000fe200000f0eff */
[----:B------:R-:W-:-:S04]  /*0d60*/  IMAD R16, R0, 0x31, RZ ;  /* 0x0000003100107824 */ /* 0x000fc800078e02ff */
[----:B------:R4:W-:Y:S01]  /*0d70*/  STL.64 [R1+0x178], R14 ;  /* 0x0001780e01007387 */ /* 0x0009e20000100a00 */
[-C--:B-----5:R-:W-:Y:S02]  /*0d80*/  IADD3 R4, P2, R22, R2.reuse, RZ ;  /* 0x0000000216047210 */ /* 0x0a0fe40007f5e0ff */
[-C--:B-1----:R-:W-:Y:S02]  /*0d90*/  IADD3 R12, P5, R23, R2.reuse, RZ ;  /* 0x00000002170c7210 */ /* 0x082fe40007fbe0ff */
[-C--:B------:R-:W-:Y:S01]  /*0da0*/  LEA.HI.X.SX32 R5, R17, R3.reuse, 0x1, P2 ;  /* 0x0000000311057211 */ /* 0x080fe200010f0eff */
[----:B------:R-:W-:Y:S01]  /*0db0*/  IMAD R17, R0, 0x39, RZ ;  /* 0x0000003900117824 */ /* 0x000fe200078e02ff */
[-C--:B----4-:R-:W-:Y:S02]  /*0dc0*/  IADD3 R14, P0, R24, R2.reuse, RZ ;  /* 0x00000002180e7210 */ /* 0x090fe40007f1e0ff */
[-C--:B------:R-:W-:Y:S02]  /*0dd0*/  LEA.HI.X.SX32 R13, R16, R3.reuse, 0x1, P5 ;  /* 0x00000003100d7211 */ /* 0x080fe400028f0eff */
[----:B------:R-:W-:Y:S01]  /*0de0*/  LEA.HI.X.SX32 R15, R17, R3, 0x1, P0 ;  /* 0x00000003110f7211 */ /* 0x000fe200000f0eff */
[----:B------:R1:W-:Y:S04]  /*0df0*/  STL.64 [R1+0x150], R4 ;  /* 0x0001500401007387 */ /* 0x0003e80000100a00 */
[----:B------:R4:W-:Y:S01]  /*0e00*/  STL.64 [R1+0x120], R12 ;  /* 0x0001200c01007387 */ /* 0x0009e20000100a00 */
[----:B---3--:R-:W-:-:S03]  /*0e10*/  IADD3 R16, P0, R19, R2, RZ ;  /* 0x0000000213107210 */ /* 0x008fc60007f1e0ff */
[----:B------:R3:W-:Y:S01]  /*0e20*/  STL.64 [R1+0xe8], R14 ;  /* 0x0000e80e01007387 */ /* 0x0007e20000100a00 */
[-C--:B-1----:R-:W-:Y:S02]  /*0e30*/  IADD3 R4, P2, R20, R2.reuse, RZ ;  /* 0x0000000214047210 */ /* 0x082fe40007f5e0ff */
[----:B----4-:R-:W-:Y:S01]  /*0e40*/  IADD3 R12, P5, R18, R2, RZ ;  /* 0x00000002120c7210 */ /* 0x010fe20007fbe0ff */
[C---:B---3--:R-:W-:Y:S01]  /*0e50*/  IMAD R15, R0.reuse, 0xd, RZ ;  /* 0x0000000d000f7824 */ /* 0x048fe200078e02ff */
[-C--:B------:R-:W-:Y:S02]  /*0e60*/  LEA.HI.X.SX32 R5, R0, R3.reuse, 0x1, P2 ;  /* 0x0000000300057211 */ /* 0x080fe400010f0eff */
[-C--:B------:R-:W-:Y:S02]  /*0e70*/  LEA.HI.X.SX32 R17, R18, R3.reuse, 0x1, P0 ;  /* 0x0000000312117211 */ /* 0x080fe400000f0eff */
[----:B------:R-:W-:Y:S01]  /*0e80*/  LEA.HI.X.SX32 R13, R15, R3, 0x1, P5 ;  /* 0x000000030f0d7211 */ /* 0x000fe200028f0eff */
[----:B------:R-:W-:Y:S04]  /*0e90*/  STL.64 [R1+0x228], R4 ;  /* 0x0002280401007387 */ /* 0x000fe80000100a00 */
[----:B------:R-:W-:Y:S04]  /*0ea0*/  STL.64 [R1+0x1e8], R12 ;  /* 0x0001e80c01007387 */ /* 0x000fe80000100a00 */
[----:B------:R1:W-:Y:S04]  /*0eb0*/  STL.64 [R1+0x1a0], R16 ;  /* 0x0001a01001007387 */ /* 0x0003e80000100a00 */
[----:B-1----:R-:W3:Y:S01]  /*0ec0*/  LDL.LU R16, [R1+0x119c] ;  /* 0x00119c0001107983 */ /* 0x002ee20000300800 */
[----:B------:R-:W-:-:S02]  /*0ed0*/  IMAD R14, R0, 0xb4, RZ ;  /* 0x000000b4000e7824 */ /* 0x000fc400078e02ff */
[----:B------:R-:W-:-:S03]  /*0ee0*/  IMAD R12, R0, 0xc4, RZ ;  /* 0x000000c4000c7824 */ /* 0x000fc600078e02ff */
[-C--:B------:R-:W-:Y:S02]  /*0ef0*/  IADD3 R4, P2, R14, R2.reuse, RZ ;  /* 0x000000020e047210 */ /* 0x080fe40007f5e0ff */
[-C--:B------:R-:W-:Y:S02]  /*0f00*/  LEA R14, P5, R0, R2.reuse, 0x2 ;  /* 0x00000002000e7211 */ /* 0x080fe400078a10ff */
[-C--:B------:R-:W-:Y:S02]  /*0f10*/  LEA.HI.X.SX32 R17, R19, R3.reuse, 0x1, P4 ;  /* 0x0000000313117211 */ /* 0x080fe400020f0eff */
[----:B------:R-:W-:Y:S02]  /*0f20*/  IADD3 R28, P0, R12, R2, RZ ;  /* 0x000000020c1c7210 */ /* 0x000fe40007f1e0ff */
[-C--:B------:R-:W-:Y:S02]  /*0f30*/  LEA.HI.X.SX32 R15, R20, R3.reuse, 0x1, P5 ;  /* 0x00000003140f7211 */ /* 0x080fe400028f0eff */
[----:B------:R-:W-:Y:S01]  /*0f40*/  LEA.HI.X.SX32 R7, R21, R3, 0x1, P3 ;  /* 0x0000000315077211 */ /* 0x000fe200018f0eff */
[----:B------:R-:W-:Y:S01]  /*0f50*/  IMAD R9, R0, 0x4a, RZ ;  /* 0x0000004a00097824 */ /* 0x000fe200078e02ff */
[----:B------:R-:W-:-:S04]  /*0f60*/  MOV R20, R28 ;  /* 0x0000001c00147202 */ /* 0x000fc80000000f00 */
[----:B------:R-:W-:Y:S02]  /*0f70*/  LEA.HI.X.SX32 R9, R9, R3, 0x1, P6 ;  /* 0x0000000309097211 */ /* 0x000fe400030f0eff */
[----:B------:R-:W-:Y:S02]  /*0f80*/  MOV R21, R29 ;  /* 0x0000001d00157202 */ /* 0x000fe40000000f00 */
[----:B--2---:R-:W-:Y:S01]  /*0f90*/  LEA.HI.X.SX32 R27, R22, R3, 0x1, P1 ;  /* 0x00000003161b7211 */ /* 0x004fe200008f0eff */
[----:B---3--:R-:W-:Y:S04]  /*0fa0*/  STL.64 [R1+0x108], R16 ;  /* 0x0001081001007387 */ /* 0x008fe80000100a00 */
[----:B------:R-:W-:Y:S04]  /*0fb0*/  STL [R1+0x20], R28 ;  /* 0x0000201c01007387 */ /* 0x000fe80000100800 */
[----:B------:R-:W-:Y:S04]  /*0fc0*/  STL.64 [R1+0x220], R14 ;  /* 0x0002200e01007387 */ /* 0x000fe80000100a00 */
[----:B------:R1:W-:Y:S04]  /*0fd0*/  STL.64 [R1+0xb8], R6 ;  /* 0x0000b80601007387 */ /* 0x0003e80000100a00 */
[----:B-1----:R-:W2:Y:S04]  /*0fe0*/  LDL.LU R7, [R1+0x1198] ;  /* 0x0011980001077983 */ /* 0x002ea80000300800 */
[----:B------:R-:W3:Y:S04]  /*0ff0*/  LDL.LU.64 R28, [R1+0x1190] ;  /* 0x00119000011c7983 */ /* 0x000ee80000300a00 */
[----:B------:R-:W-:Y:S04]  /*1000*/  STL [R1+0x9c], R9 ;  /* 0x00009c0901007387 */ /* 0x000fe80000100800 */
[----:B------:R1:W-:Y:S04]  /*1010*/  STL [R1+0x74], R27 ;  /* 0x0000741b01007387 */ /* 0x0003e80000100800 */
[----:B-1----:R-:W4:Y:S01]  /*1020*/  LDL.LU.64 R26, [R1+0x1188] ;  /* 0x00118800011a7983 */ /* 0x002f220000300a00 */
[----:B------:R-:W-:-:S02]  /*1030*/  IMAD R8, R0, 0x96, RZ ;  /* 0x0000009600087824 */ /* 0x000fc400078e02ff */
[C---:B------:R-:W-:Y:S02]  /*1040*/  IMAD R6, R0.reuse, 0x86, RZ ;  /* 0x0000008600067824 */ /* 0x040fe400078e02ff */
[----:B------:R-:W-:Y:S01]  /*1050*/  IMAD R9, R0, 0x5a, RZ ;  /* 0x0000005a00097824 */ /* 0x000fe200078e02ff */
[-C--:B------:R-:W-:Y:S01]  /*1060*/  IADD3 R10, P1, R8, R2.reuse, RZ ;  /* 0x00000002080a7210 */ /* 0x080fe20007f3e0ff */
[----:B------:R-:W-:Y:S01]  /*1070*/  IMAD R8, R0, 0xa6, RZ ;  /* 0x000000a600087824 */ /* 0x000fe200078e02ff */
[-C--:B------:R-:W-:Y:S02]  /*1080*/  IADD3 R6, P6, R6, R2.reuse, RZ ;  /* 0x0000000206067210 */ /* 0x080fe40007fde0ff */
[----:B------:R-:W-:Y:S02]  /*1090*/  LEA.HI.X.SX32 R5, R9, R3, 0x1, P2 ;  /* 0x0000000309057211 */ /* 0x000fe400010f0eff */
[----:B------:R-:W-:Y:S01]  /*10a0*/  IADD3 R8, P2, R8, R2, RZ ;  /* 0x0000000208087210 */ /* 0x000fe20007f5e0ff */
[----:B------:R-:W-:Y:S01]  /*10b0*/  STL [R1+0xb0], R6 ;  /* 0x0000b00601007387 */ /* 0x000fe20000100800 */
[----:B------:R-:W-:-:S02]  /*10c0*/  IMAD R13, R0, 0xd4, RZ ;  /* 0x000000d4000d7824 */ /* 0x000fc400078e02ff */
[----:B------:R-:W-:Y:S01]  /*10d0*/  IMAD R17, R0, 0xe4, RZ ;  /* 0x000000e400117824 */ /* 0x000fe200078e02ff */
[----:B------:R1:W-:Y:S04]  /*10e0*/  STL [R1+0x1180], R9 ;  /* 0x0011800901007387 */ /* 0x0003e80000100800 */
[----:B------:R5:W-:Y:S01]  /*10f0*/  STL.64 [R1+0x48], R4 ;  /* 0x0000480401007387 */ /* 0x000be20000100a00 */
[----:B------:R-:W-:-:S03]  /*1100*/  IADD3 R12, P4, R13, R2, RZ ;  /* 0x000000020d0c7210 */ /* 0x000fc60007f9e0ff */
[----:B------:R-:W-:Y:S01]  /*1110*/  STL [R1+0x90], R10 ;  /* 0x0000900a01007387 */ /* 0x000fe20000100800 */
[----:B-1----:R-:W-:-:S03]  /*1120*/  IMAD.MOV.U32 R9, RZ, RZ, R11 ;  /* 0x000000ffff097224 */ /* 0x002fc600078e000b */
[----:B------:R1:W-:Y:S01]  /*1130*/  STL [R1+0x68], R8 ;  /* 0x0000680801007387 */ /* 0x0003e20000100800 */
[C---:B-----5:R-:W-:Y:S01]  /*1140*/  IMAD R4, R0.reuse, 0xb6, RZ ;  /* 0x000000b600047824 */ /* 0x060fe200078e02ff */
[----:B------:R-:W-:Y:S01]  /*1150*/  IADD3 R14, P5, R17, R2, RZ ;  /* 0x00000002110e7210 */ /* 0x000fe20007fbe0ff */
[C---:B------:R-:W-:Y:S01]  /*1160*/  IMAD R5, R0.reuse, 0x6a, RZ ;  /* 0x0000006a00057824 */ /* 0x040fe200078e02ff */
[-C--:B------:R-:W-:Y:S01]  /*1170*/  LEA.HI.X.SX32 R21, R23, R3.reuse, 0x1, P0 ;  /* 0x0000000317157211 */ /* 0x080fe200000f0eff */
[----:B------:R-:W-:Y:S01]  /*1180*/  IMAD R17, R0, 0xf4, RZ ;  /* 0x000000f400117824 */ /* 0x000fe200078e02ff */
[----:B-1----:R-:W-:Y:S02]  /*1190*/  MOV R8, R10 ;  /* 0x0000000a00087202 */ /* 0x002fe40000000f00 */
[-C--:B------:R-:W-:Y:S01]  /*11a0*/  IADD3 R18, P0, R4, R2.reuse, RZ ;  /* 0x0000000204127210 */ /* 0x080fe20007f1e0ff */
[----:B------:R-:W-:Y:S01]  /*11b0*/  IMAD R10, R0, 0x7a, RZ ;  /* 0x0000007a000a7824 */ /* 0x000fe200078e02ff */
[----:B------:R-:W-:Y:S01]  /*11c0*/  LEA.HI.X.SX32 R13, R5, R3, 0x1, P4 ;  /* 0x00000003050d7211 */ /* 0x000fe200020f0eff */
[----:B------:R1:W-:Y:S01]  /*11d0*/  STL [R1+0x1184], R8 ;  /* 0x0011840801007387 */ /* 0x0003e20000100800 */
[----:B------:R-:W-:-:S03]  /*11e0*/  IADD3 R16, P3, R17, R2, RZ ;  /* 0x0000000211107210 */ /* 0x000fc60007f7e0ff */
[----:B------:R-:W-:Y:S01]  /*11f0*/  STL [R1+0x24], R21 ;  /* 0x0000241501007387 */ /* 0x000fe20000100800 */
[----:B------:R-:W-:-:S03]  /*1200*/  LEA.HI.X.SX32 R15, R24, R3, 0x1, P5 ;  /* 0x00000003180f7211 */ /* 0x000fc600028f0eff */
[----:B------:R5:W-:Y:S01]  /*1210*/  STL [R1+0x40], R18 ;  /* 0x0000401201007387 */ /* 0x000be20000100800 */
[----:B------:R-:W-:-:S03]  /*1220*/  IMAD R11, R0, 0x15, RZ ;  /* 0x00000015000b7824 */ /* 0x000fc600078e02ff */
[----:B------:R0:W-:Y:S01]  /*1230*/  STL [R1+0x117c], R5 ;  /* 0x00117c0501007387 */ /* 0x0001e20000100800 */
[----:B-1----:R-:W-:Y:S02]  /*1240*/  MOV R8, R6 ;  /* 0x0000000600087202 */ /* 0x002fe40000000f00 */
[----:B------:R-:W-:Y:S01]  /*1250*/  LEA.HI.X.SX32 R17, R10, R3, 0x1, P3 ;  /* 0x000000030a117211 */ /* 0x000fe200018f0eff */
[C---:B-----5:R-:W-:Y:S01]  /*1260*/  IMAD R18, R0.reuse, 0x64, RZ ;  /* 0x0000006400127824 */ /* 0x060fe200078e02ff */
[----:B0-----:R0:W5:Y:S04]  /*1270*/  LDL.64 R4, [R1+0x68] ;  /* 0x0000680001047983 */ /* 0x0011680000100a00 */
[----:B------:R-:W-:Y:S04]  /*1280*/  STL.64 [R1+0x10e0], R12 ;  /* 0x0010e00c01007387 */ /* 0x000fe80000100a00 */
[----:B------:R-:W-:Y:S04]  /*1290*/  STL [R1+0x1160], R13 ;  /* 0x0011600d01007387 */ /* 0x000fe80000100800 */
[----:B------:R1:W-:Y:S04]  /*12a0*/  STL.64 [R1+0x10e8], R14 ;  /* 0x0010e80e01007387 */ /* 0x0003e80000100a00 */
[----:B------:R-:W-:Y:S01]  /*12b0*/  STL.64 [R1+0x10f0], R16 ;  /* 0x0010f01001007387 */ /* 0x000fe20000100a00 */
[C---:B-1----:R-:W-:Y:S01]  /*12c0*/  IMAD R15, R0.reuse, 0x74, RZ ;  /* 0x00000074000f7824 */ /* 0x042fe200078e02ff */
[----:B--2---:R-:W-:Y:S01]  /*12d0*/  MOV R9, R7 ;  /* 0x0000000700097202 */ /* 0x004fe20000000f00 */
[----:B------:R-:W-:-:S05]  /*12e0*/  IMAD R7, R0, 0x44, RZ ;  /* 0x0000004400077824 */ /* 0x000fca00078e02ff */
[-C--:B------:R-:W-:Y:S01]  /*12f0*/  IADD3 R20, P4, R7, R2.reuse, RZ ;  /* 0x0000000207147210 */ /* 0x080fe20007f9e0ff */
[----:B------:R-:W-:Y:S01]  /*1300*/  IMAD R7, R0, 0x54, RZ ;  /* 0x0000005400077824 */ /* 0x000fe200078e02ff */
[----:B---3--:R-:W-:-:S04]  /*1310*/  IADD3 R12, P5, R28, R2, RZ ;  /* 0x000000021c0c7210 */ /* 0x008fc80007fbe0ff */
[-C--:B------:R-:W-:Y:S02]  /*1320*/  IADD3 R6, P3, R7, R2.reuse, RZ ;  /* 0x0000000207067210 */ /* 0x080fe40007f7e0ff */
[-C--:B------:R-:W-:Y:S02]  /*1330*/  LEA.HI.X.SX32 R13, R11, R3.reuse, 0x1, P5 ;  /* 0x000000030b0d7211 */ /* 0x080fe400028f0eff */
[-C--:B------:R-:W-:Y:S02]  /*1340*/  LEA.HI.X.SX32 R7, R28, R3.reuse, 0x1, P3 ;  /* 0x000000031c077211 */ /* 0x080fe400018f0eff */
[----:B----4-:R-:W-:Y:S02]  /*1350*/  LEA.HI.X.SX32 R21, R26, R3, 0x1, P4 ;  /* 0x000000031a157211 */ /* 0x010fe400020f0eff */
[----:B------:R-:W-:-:S03]  /*1360*/  IADD3 R18, P4, R18, R2, RZ ;  /* 0x0000000212127210 */ /* 0x000fc60007f9e0ff */
[----:B------:R1:W-:Y:S01]  /*1370*/  STL.64 [R1+0x170], R20 ;  /* 0x0001701401007387 */ /* 0x0003e20000100a00 */
[----:B------:R-:W-:-:S03]  /*1380*/  LEA.HI.X.SX32 R19, R29, R3, 0x1, P4 ;  /* 0x000000031d137211 */ /* 0x000fc600020f0eff */
[----:B------:R-:W-:Y:S04]  /*1390*/  STL.64 [R1+0x1c0], R12 ;  /* 0x0001c00c01007387 */ /* 0x000fe80000100a00 */
[----:B------:R2:W-:Y:S04]  /*13a0*/  STL.64 [R1+0x148], R6 ;  /* 0x0001480601007387 */ /* 0x0005e80000100a00 */
[----:B------:R0:W3:Y:S01]  /*13b0*/  LDL.64 R28, [R1+0x40] ;  /* 0x00004000011c7983 */ /* 0x0000e20000100a00 */
[----:B-1----:R-:W-:-:S03]  /*13c0*/  IADD3 R20, P5, R15, R2, RZ ;  /* 0x000000020f147210 */ /* 0x002fc60007fbe0ff */
[----:B------:R1:W-:Y:S01]  /*13d0*/  STL.64 [R1+0x118], R18 ;  /* 0x0001181201007387 */ /* 0x0003e20000100a00 */
[C---:B--2---:R-:W-:Y:S02]  /*13e0*/  IMAD R6, R0.reuse, 0xd6, RZ ;  /* 0x000000d600067824 */ /* 0x044fe400078e02ff */
[----:B------:R-:W-:-:S03]  /*13f0*/  IMAD R7, R0, 0x3a, RZ ;  /* 0x0000003a00077824 */ /* 0x000fc600078e02ff */
[----:B-1----:R-:W-:Y:S01]  /*1400*/  IADD3 R18, P4, R6, R2, RZ ;  /* 0x0000000206127210 */ /* 0x002fe20007f9e0ff */
[----:B------:R-:W-:Y:S01]  /*1410*/  IMAD R6, R0, 0x43, RZ ;  /* 0x0000004300067824 */ /* 0x000fe200078e02ff */
[-C--:B------:R-:W-:Y:S01]  /*1420*/  LEA.HI.X.SX32 R21, R7, R3.reuse, 0x1, P5 ;  /* 0x0000000307157211 */ /* 0x080fe200028f0eff */
[----:B------:R-:W-:Y:S03]  /*1430*/  STL [R1+0x1170], R7 ;  /* 0x0011700701007387 */ /* 0x000fe60000100800 */
[----:B------:R-:W-:Y:S01]  /*1440*/  LEA.HI.X.SX32 R9, R6, R3, 0x1, P6 ;  /* 0x0000000306097211 */ /* 0x000fe200030f0eff */
[----:B------:R1:W-:Y:S04]  /*1450*/  STL.64 [R1+0xe0], R20 ;  /* 0x0000e01401007387 */ /* 0x0003e80000100a00 */
[----:B------:R2:W-:Y:S04]  /*1460*/  STL [R1+0xb4], R9 ;  /* 0x0000b40901007387 */ /* 0x0005e80000100800 */
[----:B------:R0:W4:Y:S01]  /*1470*/  LDL.LU R8, [R1+0x1184] ;  /* 0x0011840001087983 */ /* 0x0001220000300800 */
[----:B------:R-:W-:-:S05]  /*1480*/  IMAD R11, R0, 0xc6, RZ ;  /* 0x000000c6000b7824 */ /* 0x000fca00078e02ff */
[----:B------:R-:W-:Y:S01]  /*1490*/  IADD3 R12, P3, R11, R2, RZ ;  /* 0x000000020b0c7210 */ /* 0x000fe20007f7e0ff */
[----:B------:R-:W-:-:S05]  /*14a0*/  IMAD R11, R0, 0xe6, RZ ;  /* 0x000000e6000b7824 */ /* 0x000fca00078e02ff */
[----:B-1----:R-:W-:Y:S01]  /*14b0*/  IADD3 R20, P5, R11, R2, RZ ;  /* 0x000000020b147210 */ /* 0x002fe20007fbe0ff */
[----:B------:R-:W-:-:S05]  /*14c0*/  IMAD R11, R0, 0x4b, RZ ;  /* 0x0000004b000b7824 */ /* 0x000fca00078e02ff */
[----:B--2---:R-:W-:-:S05]  /*14d0*/  LEA.HI.X.SX32 R9, R11, R3, 0x1, P1 ;  /* 0x000000030b097211 */ /* 0x004fca00008f0eff */
[----:B------:R1:W-:Y:S04]  /*14e0*/  STL [R1+0x94], R9 ;  /* 0x0000940901007387 */ /* 0x0003e80000100800 */
[----:B-1----:R-:W2:Y:S01]  /*14f0*/  LDL.LU R9, [R1+0x1180] ;  /* 0x0011800001097983 */ /* 0x002ea20000300800 */
[C---:B------:R-:W-:Y:S02]  /*1500*/  IMAD R6, R0.reuse, 0x18, RZ ;  /* 0x0000001800067824 */ /* 0x040fe400078e02ff */
[C---:B------:R-:W-:Y:S02]  /*1510*/  IMAD R11, R0.reuse, 0x53, RZ ;  /* 0x00000053000b7824 */ /* 0x040fe400078e02ff */
[----:B-----5:R-:W-:Y:S01]  /*1520*/  IMAD R4, R0, 0x5b, RZ ;  /* 0x0000005b00047824 */ /* 0x020fe200078e02ff */
[----:B------:R-:W-:Y:S01]  /*1530*/  IADD3 R6, P1, R6, R2, RZ ;  /* 0x0000000206067210 */ /* 0x000fe20007f3e0ff */
[C---:B------:R-:W-:Y:S01]  /*1540*/  IMAD R25, R0.reuse, 0x63, RZ ;  /* 0x0000006300197824 */ /* 0x040fe200078e02ff */
[----:B------:R-:W-:Y:S01]  /*1550*/  LEA.HI.X.SX32 R5, R11, R3, 0x1, P2 ;  /* 0x000000030b057211 */ /* 0x000fe200010f0eff */
[----:B------:R-:W-:-:S02]  /*1560*/  IMAD R22, R0, 0xf6, RZ ;  /* 0x000000f600167824 */ /* 0x000fc400078e02ff */
[----:B------:R-:W-:Y:S01]  /*1570*/  STL [R1+0x1178], R6 ;  /* 0x0011780601007387 */ /* 0x000fe20000100800 */
[-C--:B------:R-:W-:Y:S01]  /*1580*/  LEA.HI.X.SX32 R13, R25, R3.reuse, 0x1, P3 ;  /* 0x00000003190d7211 */ /* 0x080fe200018f0eff */
[----:B------:R-:W-:Y:S02]  /*1590*/  IMAD R25, R0, 0x6b, RZ ;  /* 0x0000006b00197824 */ /* 0x000fe400078e02ff */
[----:B------:R1:W-:Y:S01]  /*15a0*/  STL [R1+0x6c], R5 ;  /* 0x00006c0501007387 */ /* 0x0003e20000100800 */
[----:B------:R-:W-:Y:S01]  /*15b0*/  IADD3 R22, P6, R22, R2, RZ ;  /* 0x0000000216167210 */ /* 0x000fe20007fde0ff */
[C---:B------:R-:W-:Y:S01]  /*15c0*/  IMAD R27, R0.reuse, 0x73, RZ ;  /* 0x00000073001b7824 */ /* 0x040fe200078e02ff */
[-C--:B------:R-:W-:Y:S01]  /*15d0*/  LEA.HI.X.SX32 R19, R25, R3.reuse, 0x1, P4 ;  /* 0x0000000319137211 */ /* 0x080fe200020f0eff */
[C---:B------:R-:W-:Y:S01]  /*15e0*/  IMAD R25, R0.reuse, 0x16, RZ ;  /* 0x0000001600197824 */ /* 0x040fe200078e02ff */
[----:B-1----:R-:W5:Y:S02]  /*15f0*/  LDL.LU R5, [R1+0x117c] ;  /* 0x00117c0001057983 */ /* 0x002f640000300800 */
[----:B------:R-:W-:Y:S01]  /*1600*/  LEA.HI.X.SX32 R21, R27, R3, 0x1, P5 ;  /* 0x000000031b157211 */ /* 0x000fe200028f0eff */
[----:B------:R-:W-:-:S02]  /*1610*/  IMAD R11, R0, 0x3, RZ ;  /* 0x00000003000b7824 */ /* 0x000fc400078e02ff */
[----:B------:R-:W-:Y:S01]  /*1620*/  IMAD R14, R0, 0xc, RZ ;  /* 0x0000000c000e7824 */ /* 0x000fe200078e02ff */
[----:B---3--:R-:W-:Y:S01]  /*1630*/  LEA.HI.X.SX32 R29, R4, R3, 0x1, P0 ;  /* 0x00000003041d7211 */ /* 0x008fe200000f0eff */
[----:B------:R-:W-:-:S05]  /*1640*/  IMAD R4, R0, 0x88, RZ ;  /* 0x0000008800047824 */ /* 0x000fca00078e02ff */
[----:B------:R-:W-:Y:S01]  /*1650*/  IADD3 R26, P3, R4, R2, RZ ;  /* 0x00000002041a7210 */ /* 0x000fe20007f7e0ff */
[C---:B------:R-:W-:Y:S02]  /*1660*/  IMAD R4, R0.reuse, 0x7b, RZ ;  /* 0x0000007b00047824 */ /* 0x040fe400078e02ff */
[----:B------:R-:W-:-:S03]  /*1670*/  IMAD R28, R0, 0x26, RZ ;  /* 0x00000026001c7824 */ /* 0x000fc600078e02ff */
[----:B------:R-:W-:Y:S01]  /*1680*/  LEA.HI.X.SX32 R23, R4, R3, 0x1, P6 ;  /* 0x0000000304177211 */ /* 0x000fe200030f0eff */
[C---:B------:R-:W-:Y:S02]  /*1690*/  IMAD R4, R0.reuse, 0xb, RZ ;  /* 0x0000000b00047824 */ /* 0x040fe400078e02ff */
[----:B----4-:R-:W-:-:S05]  /*16a0*/  IMAD R8, R0, 0x58, RZ ;  /* 0x0000005800087824 */ /* 0x010fca00078e02ff */
[----:B------:R-:W-:Y:S01]  /*16b0*/  IADD3 R24, P2, R8, R2, RZ ;  /* 0x0000000208187210 */ /* 0x000fe20007f5e0ff */
[----:B------:R-:W-:-:S04]  /*16c0*/  IMAD R8, R0, 0x78, RZ ;  /* 0x0000007800087824 */ /* 0x000fc800078e02ff */
[----:B------:R-:W-:Y:S01]  /*16d0*/  STL [R1+0x138], R24 ;  /* 0x0001381801007387 */ /* 0x000fe20000100800 */
[----:B------:R-:W-:-:S03]  /*16e0*/  IADD3 R16, P0, R8, R2, RZ ;  /* 0x0000000208107210 */ /* 0x000fc60007f1e0ff */
[----:B------:R-:W-:Y:S04]  /*16f0*/  STL [R1+0x44], R29 ;  /* 0x0000441d01007387 */ /* 0x000fe80000100800 */
[----:B------:R1:W-:Y:S04]  /*1700*/  STL.64 [R1+0x18], R12 ;  /* 0x0000180c01007387 */ /* 0x0003e80000100a00 */
[----:B------:R-:W-:Y:S04]  /*1710*/  STL [R1+0xd0], R16 ;  /* 0x0000d01001007387 */ /* 0x000fe80000100800 */
[----:B------:R3:W-:Y:S01]  /*1720*/  STL [R1+0xa8], R26 ;  /* 0x0000a81a01007387 */ /* 0x0007e20000100800 */
[----:B-1----:R-:W-:-:S03]  /*1730*/  IMAD R13, R0, 0x6, RZ ;  /* 0x00000006000d7824 */ /* 0x002fc600078e02ff */
[----:B------:R1:W-:Y:S02]  /*1740*/  STL.64 [R1+0x10f8], R18 ;  /* 0x0010f81201007387 */ /* 0x0003e40000100a00 */
[-C--:B------:R-:W-:Y:S02]  /*1750*/  IADD3 R6, P4, R13, R2.reuse, RZ ;  /* 0x000000020d067210 */ /* 0x080fe40007f9e0ff */
[----:B---3--:R-:W-:Y:S01]  /*1760*/  IADD3 R26, P5, R25, R2, RZ ;  /* 0x00000002191a7210 */ /* 0x008fe20007fbe0ff */
[----:B------:R3:W-:Y:S03]  /*1770*/  STL.64 [R1+0x1100], R20 ;  /* 0x0011001401007387 */ /* 0x0007e60000100a00 */
[----:B------:R-:W-:Y:S01]  /*1780*/  LEA.HI.X.SX32 R27, R4, R3, 0x1, P5 ;  /* 0x00000003041b7211 */ /* 0x000fe200028f0eff */
[----:B------:R4:W-:Y:S01]  /*1790*/  STL [R1+0x218], R6 ;  /* 0x0002180601007387 */ /* 0x0009e20000100800 */
[C---:B------:R-:W-:Y:S01]  /*17a0*/  IMAD R4, R0.reuse, 0x13, RZ ;  /* 0x0000001300047824 */ /* 0x040fe200078e02ff */
[----:B-1----:R-:W-:Y:S01]  /*17b0*/  MOV R18, R16 ;  /* 0x0000001000127202 */ /* 0x002fe20000000f00 */
[----:B------:R-:W-:Y:S01]  /*17c0*/  IMAD R16, R0, 0x36, RZ ;  /* 0x0000003600107824 */ /* 0x000fe200078e02ff */
[----:B---3--:R-:W-:-:S02]  /*17d0*/  MOV R20, R6 ;  /* 0x0000000600147202 */ /* 0x008fc40000000f00 */
[----:B------:R-:W-:Y:S02]  /*17e0*/  MOV R21, R7 ;  /* 0x0000000700157202 */ /* 0x000fe40000000f00 */
[----:B----4-:R-:W-:Y:S02]  /*17f0*/  IADD3 R6, P6, R28, R2, RZ ;  /* 0x000000021c067210 */ /* 0x010fe40007fde0ff */
[-C--:B------:R-:W-:Y:S01]  /*1800*/  LEA.HI.X.SX32 R21, R11, R3.reuse, 0x1, P4 ;  /* 0x000000030b157211 */ /* 0x080fe200020f0eff */
[----:B------:R-:W-:Y:S01]  /*1810*/  STL.64 [R1+0x1108], R22 ;  /* 0x0011081601007387 */ /* 0x000fe20000100a00 */
[----:B------:R-:W-:Y:S01]  /*1820*/  IMAD R8, R0, 0x46, RZ ;  /* 0x0000004600087824 */ /* 0x000fe200078e02ff */
[----:B------:R-:W-:Y:S01]  /*1830*/  LEA.HI.X.SX32 R7, R4, R3, 0x1, P6 ;  /* 0x0000000304077211 */ /* 0x000fe200030f0eff */
[----:B------:R-:W-:Y:S01]  /*1840*/  IMAD.MOV.U32 R19, RZ, RZ, R17 ;  /* 0x000000ffff137224 */ /* 0x000fe200078e0011 */
[----:B------:R1:W-:Y:S01]  /*1850*/  STL [R1+0x1174], R28 ;  /* 0x0011741c01007387 */ /* 0x0003e20000100800 */
[----:B------:R-:W-:Y:S01]  /*1860*/  MOV R20, R18 ;  /* 0x0000001200147202 */ /* 0x000fe20000000f00 */
[----:B------:R-:W-:Y:S01]  /*1870*/  IMAD R4, R0, 0x1b, RZ ;  /* 0x0000001b00047824 */ /* 0x000fe200078e02ff */
[----:B------:R-:W-:Y:S01]  /*1880*/  IADD3 R18, P4, R16, R2, RZ ;  /* 0x0000000210127210 */ /* 0x000fe20007f9e0ff */
[----:B------:R3:W-:Y:S01]  /*1890*/  STL [R1+0x21c], R21 ;  /* 0x00021c1501007387 */ /* 0x0007e20000100800 */
[----:B------:R-:W-:-:S02]  /*18a0*/  IMAD R11, R0, 0x56, RZ ;  /* 0x00000056000b7824 */ /* 0x000fc400078e02ff */
[----:B------:R-:W-:Y:S01]  /*18b0*/  IMAD R12, R0, 0x23, RZ ;  /* 0x00000023000c7824 */ /* 0x000fe200078e02ff */
[----:B-1----:R0:W4:Y:S04]  /*18c0*/  LDL.64 R28, [R1+0xa8] ;  /* 0x0000a800011c7983 */ /* 0x0021280000100a00 */
[----:B------:R1:W-:Y:S01]  /*18d0*/  STL.64 [R1+0x1f8], R26 ;  /* 0x0001f81a01007387 */ /* 0x0003e20000100a00 */
[----:B---3--:R-:W-:Y:S01]  /*18e0*/  IMAD.MOV.U32 R21, RZ, RZ, R19 ;  /* 0x000000ffff157224 */ /* 0x008fe200078e0013 */
[----:B------:R-:W-:Y:S02]  /*18f0*/  LEA.HI.X.SX32 R19, R4, R3, 0x1, P4 ;  /* 0x0000000304137211 */ /* 0x000fe400020f0eff */
[----:B--2---:R2:W-:Y:S01]  /*1900*/  STL.64 [R1+0x1168], R8 ;  /* 0x0011680801007387 */ /* 0x0045e20000100a00 */
[----:B------:R-:W-:Y:S01]  /*1910*/  IMAD R4, R0, 0x2b, RZ ;  /* 0x0000002b00047824 */ /* 0x000fe200078e02ff */
[----:B-1----:R-:W-:-:S02]  /*1920*/  IADD3 R26, P5, R8, R2, RZ ;  /* 0x00000002081a7210 */ /* 0x002fc40007fbe0ff */
[----:B--2---:R0:W2:Y:S04]  /*1930*/  LDL.64 R8, [R1+0x138] ;  /* 0x0001380001087983 */ /* 0x0040a80000100a00 */
[----:B------:R1:W-:Y:S01]  /*1940*/  STL.64 [R1+0x1c8], R6 ;  /* 0x0001c80601007387 */ /* 0x0003e20000100a00 */
[----:B------:R-:W-:Y:S01]  /*1950*/  IMAD R23, R0, 0x66, RZ ;  /* 0x0000006600177824 */ /* 0x000fe200078e02ff */
[----:B------:R-:W-:Y:S01]  /*1960*/  LEA.HI.X.SX32 R27, R12, R3, 0x1, P5 ;  /* 0x000000030c1b7211 */ /* 0x000fe200028f0eff */
[C---:B------:R-:W-:Y:S01]  /*1970*/  IMAD R17, R0.reuse, 0x33, RZ ;  /* 0x0000003300117824 */ /* 0x040fe200078e02ff */
[----:B------:R3:W-:Y:S01]  /*1980*/  STL.64 [R1+0x198], R18 ;  /* 0x0001981201007387 */ /* 0x0007e20000100a00 */
[----:B-1----:R-:W-:Y:S01]  /*1990*/  IADD3 R6, P6, R11, R2, RZ ;  /* 0x000000020b067210 */ /* 0x002fe20007fde0ff */
[----:B------:R-:W-:-:S03]  /*19a0*/  IMAD R11, R0, 0x76, RZ ;  /* 0x00000076000b7824 */ /* 0x000fc600078e02ff */
[-C--:B------:R-:W-:Y:S01]  /*19b0*/  LEA.HI.X.SX32 R7, R4, R3.reuse, 0x1, P6 ;  /* 0x0000000304077211 */ /* 0x080fe200030f0eff */
[----:B------:R1:W-:Y:S01]  /*19c0*/  STL.64 [R1+0x168], R26 ;  /* 0x0001681a01007387 */ /* 0x0003e20000100a00 */
[-C--:B---3--:R-:W-:Y:S01]  /*19d0*/  IADD3 R18, P4, R23, R2.reuse, RZ ;  /* 0x0000000217127210 */ /* 0x088fe20007f9e0ff */
[----:B------:R-:W-:Y:S02]  /*19e0*/  IMAD R4, R0, 0x3b, RZ ;  /* 0x0000003b00047824 */ /* 0x000fe400078e02ff */
[----:B------:R3:W-:Y:S01]  /*19f0*/  STL.64 [R1+0x140], R6 ;  /* 0x0001400601007387 */ /* 0x0007e20000100a00 */
[----:B------:R-:W-:Y:S02]  /*1a00*/  LEA.HI.X.SX32 R19, R17, R3, 0x1, P4 ;  /* 0x0000000311137211 */ /* 0x000fe400020f0eff */
[-C--:B-1----:R-:W-:Y:S02]  /*1a10*/  IADD3 R26, P5, R11, R2.reuse, RZ ;  /* 0x000000020b1a7210 */ /* 0x082fe40007fbe0ff */
[----:B---3--:R-:W-:-:S02]  /*1a20*/  IADD3 R6, P6, R14, R2, RZ ;  /* 0x000000020e067210 */ /* 0x008fc40007fde0ff */
[-C--:B------:R-:W-:Y:S02]  /*1a30*/  LEA.HI.X.SX32 R27, R4, R3.reuse, 0x1, P5 ;  /* 0x00000003041b7211 */ /* 0x080fe400028f0eff */
[-C--:B------:R-:W-:Y:S01]  /*1a40*/  LEA.HI.X.SX32 R7, R13, R3.reuse, 0x1, P6 ;  /* 0x000000030d077211 */ /* 0x080fe200030f0eff */
[----:B------:R-:W-:Y:S04]  /*1a50*/  STL.64 [R1+0x110], R18 ;  /* 0x0001101201007387 */ /* 0x000fe80000100a00 */
[----:B------:R-:W-:Y:S04]  /*1a60*/  STL.64 [R1+0xd8], R26 ;  /* 0x0000d81a01007387 */ /* 0x000fe80000100a00 */
[----:B------:R1:W-:Y:S04]  /*1a70*/  STL.64 [R1+0x208], R6 ;  /* 0x0002080601007387 */ /* 0x0003e80000100a00 */
[----:B-1----:R-:W3:Y:S01]  /*1a80*/  LDL.LU R6, [R1+0x1178] ;  /* 0x0011780001067983 */ /* 0x002ee20000300800 */
[----:B------:R-:W-:Y:S01]  /*1a90*/  IMAD R24, R0, 0x2c, RZ ;  /* 0x0000002c00187824 */ /* 0x000fe200078e02ff */
[----:B------:R-:W-:-:S04]  /*1aa0*/  LEA.HI.X.SX32 R7, R14, R3, 0x1, P1 ;  /* 0x000000030e077211 */ /* 0x000fc800008f0eff */
[----:B------:R-:W-:-:S04]  /*1ab0*/  IADD3 R26, P5, R24, R2, RZ ;  /* 0x00000002181a7210 */ /* 0x000fc80007fbe0ff */
[----:B------:R-:W-:Y:S01]  /*1ac0*/  LEA.HI.X.SX32 R27, R25, R3, 0x1, P5 ;  /* 0x00000003191b7211 */ /* 0x000fe200028f0eff */
[----:B------:R-:W-:-:S05]  /*1ad0*/  IMAD R14, R0, 0x3c, RZ ;  /* 0x0000003c000e7824 */ /* 0x000fca00078e02ff */
[-C--:B------:R-:W-:Y:S02]  /*1ae0*/  LEA.HI.X.SX32 R21, R14, R3.reuse, 0x1, P0 ;  /* 0x000000030e157211 */ /* 0x080fe400000f0eff */
[----:B--2---:R-:W-:Y:S02]  /*1af0*/  LEA.HI.X.SX32 R9, R24, R3, 0x1, P2 ;  /* 0x0000000318097211 */ /* 0x004fe400010f0eff */
[C---:B------:R-:W-:Y:S01]  /*1b00*/  SHF.L.U32 R24, R0.reuse, 0x2, RZ ;  /* 0x0000000200187819 */ /* 0x040fe200000006ff */
[----:B---3--:R-:W-:Y:S04]  /*1b10*/  STL.64 [R1+0x1f0], R6 ;  /* 0x0001f00601007387 */ /* 0x008fe80000100a00 */
[----:B------:R1:W-:Y:S04]  /*1b20*/  STL.64 [R1+0x1b8], R26 ;  /* 0x0001b81a01007387 */ /* 0x0003e80000100a00 */
[----:B------:R-:W-:Y:S01]  /*1b30*/  STL [R1+0x13c], R9 ;  /* 0x00013c0901007387 */ /* 0x000fe20000100800 */
[----:B-1----:R-:W-:-:S04]  /*1b40*/  LEA R26, P5, R0, R2, 0x3 ;  /* 0x00000002001a7211 */ /* 0x002fc800078a18ff */
[----:B------:R-:W-:Y:S01]  /*1b50*/  LEA.HI.X.SX32 R27, R24, R3, 0x1, P5 ;  /* 0x00000003181b7211 */ /* 0x000fe200028f0eff */
[----:B------:R-:W-:Y:S04]  /*1b60*/  STL [R1+0xd4], R21 ;  /* 0x0000d41501007387 */ /* 0x000fe80000100800 */
[----:B------:R1:W-:Y:S02]  /*1b70*/  STL.64 [R1+0x210], R26 ;  /* 0x0002101a01007387 */ /* 0x0003e40000100a00 */
[----:B-1----:R-:W-:-:S05]  /*1b80*/  IMAD R26, R0, 0x44, RZ ;  /* 0x00000044001a7824 */ /* 0x002fca00078e02ff */
[----:B----4-:R-:W-:-:S05]  /*1b90*/  LEA.HI.X.SX32 R29, R26, R3, 0x1, P3 ;  /* 0x000000031a1d7211 */ /* 0x010fca00018f0eff */
[----:B------:R-:W-:Y:S04]  /*1ba0*/  STL [R1+0xac], R29 ;  /* 0x0000ac1d01007387 */ /* 0x000fe80000100800 */
[----:B------:R-:W2:Y:S01]  /*1bb0*/  LDL.LU R28, [R1+0x1174] ;  /* 0x00117400011c7983 */ /* 0x000ea20000300800 */
[C---:B------:R-:W-:Y:S02]  /*1bc0*/  IMAD R4, R0.reuse, 0xb8, RZ ;  /* 0x000000b800047824 */ /* 0x040fe400078e02ff */
[----:B------:R-:W-:-:S03]  /*1bd0*/  IMAD R12, R0, 0x98, RZ ;  /* 0x00000098000c7824 */ /* 0x000fc600078e02ff */
[-C--:B------:R-:W-:Y:S01]  /*1be0*/  IADD3 R6, P1, R4, R2.reuse, RZ ;  /* 0x0000000204067210 */ /* 0x080fe20007f3e0ff */
[----:B------:R-:W-:Y:S01]  /*1bf0*/  IMAD R4, R0, 0x4c, RZ ;  /* 0x0000004c00047824 */ /* 0x000fe200078e02ff */
[----:B------:R-:W-:-:S04]  /*1c00*/  IADD3 R18, P4, R12, R2, RZ ;  /* 0x000000020c127210 */ /* 0x000fc80007f9e0ff */
[C---:B------:R-:W-:Y:S02]  /*1c10*/  LEA.HI.X.SX32 R19, R4.reuse, R3, 0x1, P4 ;  /* 0x0000000304137211 */ /* 0x040fe400020f0eff */
[----:B------:R-:W-:Y:S01]  /*1c20*/  IADD3 R20, P0, R4, R2, RZ ;  /* 0x0000000204147210 */ /* 0x000fe20007f1e0ff */
[C---:B------:R-:W-:Y:S02]  /*1c30*/  IMAD R17, R0.reuse, 0xf8, RZ ;  /* 0x000000f800117824 */ /* 0x040fe400078e02ff */
[C---:B------:R-:W-:Y:S01]  /*1c40*/  IMAD R12, R0.reuse, 0xa8, RZ ;  /* 0x000000a8000c7824 */ /* 0x040fe200078e02ff */
[----:B------:R1:W-:Y:S01]  /*1c50*/  STL.64 [R1+0x88], R18 ;  /* 0x0000881201007387 */ /* 0x0003e20000100a00 */
[----:B------:R-:W-:-:S03]  /*1c60*/  IMAD R25, R0, 0xc8, RZ ;  /* 0x000000c800197824 */ /* 0x000fc600078e02ff */
[-C--:B------:R-:W-:Y:S01]  /*1c70*/  IADD3 R12, P6, R12, R2.reuse, RZ ;  /* 0x000000020c0c7210 */ /* 0x080fe20007fde0ff */
[C---:B-1----:R-:W-:Y:S02]  /*1c80*/  IMAD R18, R0.reuse, 0x1c, RZ ;  /* 0x0000001c00127824 */ /* 0x042fe400078e02ff */
[----:B------:R-:W-:Y:S01]  /*1c90*/  IMAD R19, R0, 0x54, RZ ;  /* 0x0000005400137824 */ /* 0x000fe200078e02ff */
[----:B------:R-:W-:-:S04]  /*1ca0*/  IADD3 R8, P2, R25, R2, RZ ;  /* 0x0000000219087210 */ /* 0x000fc80007f5e0ff */
[-C--:B------:R-:W-:Y:S01]  /*1cb0*/  LEA.HI.X.SX32 R13, R19, R3.reuse, 0x1, P6 ;  /* 0x00000003130d7211 */ /* 0x080fe200030f0eff */
[----:B------:R-:W-:Y:S01]  /*1cc0*/  IMAD R4, R0, 0x6c, RZ ;  /* 0x0000006c00047824 */ /* 0x000fe200078e02ff */
[-C--:B--2---:R-:W-:Y:S02]  /*1cd0*/  LEA.HI.X.SX32 R21, R28, R3.reuse, 0x1, P0 ;  /* 0x000000031c157211 */ /* 0x084fe400000f0eff */
[-C--:B------:R-:W-:Y:S01]  /*1ce0*/  IADD3 R28, P0, R17, R2.reuse, RZ ;  /* 0x00000002111c7210 */ /* 0x080fe20007f1e0ff */
[----:B------:R-:W-:Y:S02]  /*1cf0*/  IMAD R17, R0, 0x5c, RZ ;  /* 0x0000005c00117824 */ /* 0x000fe400078e02ff */
[----:B------:R1:W-:Y:S03]  /*1d00*/  STL.64 [R1+0x158], R20 ;  /* 0x0001581401007387 */ /* 0x0003e60000100a00 */
[----:B------:R-:W-:Y:S01]  /*1d10*/  LEA.HI.X.SX32 R7, R17, R3, 0x1, P1 ;  /* 0x0000000311077211 */ /* 0x000fe200008f0eff */
[----:B------:R2:W-:Y:S01]  /*1d20*/  STL.64 [R1+0x60], R12 ;  /* 0x0000600c01007387 */ /* 0x0005e20000100a00 */
[----:B-1----:R-:W-:Y:S01]  /*1d30*/  IADD3 R20, P4, R18, R2, RZ ;  /* 0x0000000212147210 */ /* 0x002fe20007f9e0ff */
[----:B------:R-:W-:-:S02]  /*1d40*/  IMAD R18, R0, 0x64, RZ ;  /* 0x0000006400127824 */ /* 0x000fc400078e02ff */
[----:B------:R1:W-:Y:S03]  /*1d50*/  STL.64 [R1+0x38], R6 ;  /* 0x0000380601007387 */ /* 0x0003e60000100a00 */
[-C--:B------:R-:W-:Y:S02]  /*1d60*/  LEA.HI.X.SX32 R9, R18, R3.reuse, 0x1, P2 ;  /* 0x0000000312097211 */ /* 0x080fe400010f0eff */
[----:B--2---:R-:W-:Y:S01]  /*1d70*/  IADD3 R12, P6, R4, R2, RZ ;  /* 0x00000002040c7210 */ /* 0x004fe20007fde0ff */
[----:B-1----:R-:W2:Y:S04]  /*1d80*/  LDL.LU R7, [R1+0x1170] ;  /* 0x0011700001077983 */ /* 0x002ea80000300800 */
[----:B------:R1:W-:Y:S01]  /*1d90*/  STL.64 [R1+0x10], R8 ;  /* 0x0000100801007387 */ /* 0x0003e20000100a00 */
[----:B------:R-:W-:-:S03]  /*1da0*/  LEA.HI.X.SX32 R13, R16, R3, 0x1, P6 ;  /* 0x00000003100d7211 */ /* 0x000fc600030f0eff */
[----:B-1----:R-:W3:Y:S04]  /*1db0*/  LDL.LU.64 R8, [R1+0x1168] ;  /* 0x0011680001087983 */ /* 0x002ee80000300a00 */
[----:B------:R1:W-:Y:S04]  /*1dc0*/  STL.64 [R1+0xf8], R12 ;  /* 0x0000f80c01007387 */ /* 0x0003e80000100a00 */
[----:B-1----:R-:W4:Y:S01]  /*1dd0*/  LDL.LU R13, [R1+0x1160] ;  /* 0x00116000010d7983 */ /* 0x002f220000300800 */
[C---:B------:R-:W-:Y:S02]  /*1de0*/  IMAD R25, R0.reuse, 0xd8, RZ ;  /* 0x000000d800197824 */ /* 0x040fe400078e02ff */
[----:B------:R-:W-:-:S03]  /*1df0*/  IMAD R27, R0, 0xe8, RZ ;  /* 0x000000e8001b7824 */ /* 0x000fc600078e02ff */
[-C--:B------:R-:W-:Y:S02]  /*1e00*/  IADD3 R24, P5, R25, R2.reuse, RZ ;  /* 0x0000000219187210 */ /* 0x080fe40007fbe0ff */
[----:B------:R-:W-:Y:S02]  /*1e10*/  IADD3 R26, P3, R27, R2, RZ ;  /* 0x000000021b1a7210 */ /* 0x000fe40007f7e0ff */
[-C--:B------:R-:W-:Y:S02]  /*1e20*/  LEA.HI.X.SX32 R25, R4, R3.reuse, 0x1, P5 ;  /* 0x0000000304197211 */ /* 0x080fe400028f0eff */
[----:B------:R-:W-:Y:S01]  /*1e30*/  LEA.HI.X.SX32 R27, R15, R3, 0x1, P3 ;  /* 0x000000030f1b7211 */ /* 0x000fe200018f0eff */
[C---:B------:R-:W-:Y:S02]  /*1e40*/  IMAD R16, R0.reuse, 0xe, RZ ;  /* 0x0000000e00107824 */ /* 0x040fe400078e02ff */
[----:B------:R1:W-:Y:S01]  /*1e50*/  STL.64 [R1+0x10a8], R24 ;  /* 0x0010a81801007387 */ /* 0x0003e20000100a00 */
[----:B------:R-:W-:-:S02]  /*1e60*/  IMAD R15, R0, 0x7, RZ ;  /* 0x00000007000f7824 */ /* 0x000fc400078e02ff */
[----:B------:R-:W-:Y:S01]  /*1e70*/  LEA.HI.X.SX32 R21, R16, R3, 0x1, P4 ;  /* 0x0000000310157211 */ /* 0x000fe200020f0eff */
[----:B------:R-:W-:-:S05]  /*1e80*/  IMAD R19, R0, 0x4a, RZ ;  /* 0x0000004a00137824 */ /* 0x000fca00078e02ff */
[-C--:B------:R-:W-:Y:S01]  /*1e90*/  IADD3 R18, P2, R19, R2.reuse, RZ ;  /* 0x0000000213127210 */ /* 0x080fe20007f5e0ff */
[----:B------:R-:W-:Y:S01]  /*1ea0*/  IMAD R22, R0, 0x35, RZ ;  /* 0x0000003500167824 */ /* 0x000fe200078e02ff */
[----:B-----5:R-:W-:-:S04]  /*1eb0*/  IADD3 R4, P5, R5, R2, RZ ;  /* 0x0000000205047210 */ /* 0x020fc80007fbe0ff */
[----:B------:R-:W-:Y:S01]  /*1ec0*/  LEA.HI.X.SX32 R5, R22, R3, 0x1, P5 ;  /* 0x0000000316057211 */ /* 0x000fe200028f0eff */
[C---:B-1----:R-:W-:Y:S02]  /*1ed0*/  IMAD R25, R0.reuse, 0xba, RZ ;  /* 0x000000ba00197824 */ /* 0x042fe400078e02ff */
[C---:B------:R-:W-:Y:S01]  /*1ee0*/  IMAD R22, R0.reuse, 0x75, RZ ;  /* 0x0000007500167824 */ /* 0x040fe200078e02ff */
[----:B---3--:R-:W-:Y:S01]  /*1ef0*/  IADD3 R12, P6, R9, R2, RZ ;  /* 0x00000002090c7210 */ /* 0x008fe20007fde0ff */
[----:B------:R-:W-:-:S04]  /*1f00*/  IMAD R9, R0, 0x7c, RZ ;  /* 0x0000007c00097824 */ /* 0x000fc800078e02ff */
[----:B------:R-:W-:Y:S04]  /*1f10*/  STL [R1+0x130], R12 ;  /* 0x0001300c01007387 */ /* 0x000fe80000100800 */
[----:B------:R1:W-:Y:S01]  /*1f20*/  STL.64 [R1+0x10b0], R26 ;  /* 0x0010b01a01007387 */ /* 0x0003e20000100a00 */
[----:B------:R-:W-:Y:S02]  /*1f30*/  LEA.HI.X.SX32 R29, R9, R3, 0x1, P0 ;  /* 0x00000003091d7211 */ /* 0x000fe400000f0eff */
[----:B-1----:R-:W-:Y:S02]  /*1f40*/  MOV R26, R12 ;  /* 0x0000000c001a7202 */ /* 0x002fe40000000f00 */
[----:B------:R-:W-:Y:S02]  /*1f50*/  IADD3 R12, P3, R16, R2, RZ ;  /* 0x00000002100c7210 */ /* 0x000fe40007f7e0ff */
[----:B----4-:R-:W-:-:S02]  /*1f60*/  MOV R27, R13 ;  /* 0x0000000d001b7202 */ /* 0x010fc40000000f00 */
[----:B------:R-:W-:Y:S01]  /*1f70*/  LEA.HI.X.SX32 R13, R15, R3, 0x1, P3 ;  /* 0x000000030f0d7211 */ /* 0x000fe200018f0eff */
[----:B------:R1:W-:Y:S01]  /*1f80*/  STL.64 [R1+0x10b8], R28 ;  /* 0x0010b81c01007387 */ /* 0x0003e20000100a00 */
[----:B--2---:R-:W-:-:S03]  /*1f90*/  IADD3 R6, P1, R7, R2, RZ ;  /* 0x0000000207067210 */ /* 0x004fc60007f3e0ff */
[----:B------:R-:W-:Y:S01]  /*1fa0*/  STL.64 [R1+0x1e0], R20 ;  /* 0x0001e01401007387 */ /* 0x000fe20000100a00 */
[----:B------:R-:W-:-:S03]  /*1fb0*/  IMAD R16, R0, 0x25, RZ ;  /* 0x0000002500107824 */ /* 0x000fc600078e02ff */
[----:B------:R2:W-:Y:S01]  /*1fc0*/  STL.64 [R1+0x200], R12 ;  /* 0x0002000c01007387 */ /* 0x0005e20000100a00 */
[-C--:B-1----:R-:W-:Y:S01]  /*1fd0*/  IADD3 R28, P0, R10, R2.reuse, RZ ;  /* 0x000000020a1c7210 */ /* 0x082fe20007f1e0ff */
[----:B------:R-:W-:Y:S01]  /*1fe0*/  IMAD R10, R0, 0x8a, RZ ;  /* 0x0000008a000a7824 */ /* 0x000fe200078e02ff */
[-C--:B------:R-:W-:Y:S01]  /*1ff0*/  LEA.HI.X.SX32 R19, R16, R3.reuse, 0x1, P2 ;  /* 0x0000000310137211 */ /* 0x080fe200010f0eff */
[----:B--2---:R-:W-:Y:S01]  /*2000*/  IMAD R12, R0, 0x1d, RZ ;  /* 0x0000001d000c7824 */ /* 0x004fe200078e02ff */
[-C--:B------:R-:W-:Y:S01]  /*2010*/  IADD3 R20, P4, R14, R2.reuse, RZ ;  /* 0x000000020e147210 */ /* 0x080fe20007f9e0ff */
[----:B------:R-:W-:Y:S01]  /*2020*/  IMAD R16, R0, 0x2d, RZ ;  /* 0x0000002d00107824 */ /* 0x000fe200078e02ff */
[----:B------:R-:W-:Y:S02]  /*2030*/  IADD3 R14, P3, R10, R2, RZ ;  /* 0x000000020a0e7210 */ /* 0x000fe40007f7e0ff */
[-C--:B------:R-:W-:Y:S01]  /*2040*/  LEA.HI.X.SX32 R7, R12, R3.reuse, 0x1, P1 ;  /* 0x000000030c077211 */ /* 0x080fe200008f0eff */
[----:B------:R-:W-:Y:S01]  /*2050*/  IMAD R10, R0, 0xaa, RZ ;  /* 0x000000aa000a7824 */ /* 0x000fe200078e02ff */
[----:B------:R-:W-:-:S03]  /*2060*/  LEA.HI.X.SX32 R27, R16, R3, 0x1, P6 ;  /* 0x00000003101b7211 */ /* 0x000fc600030f0eff */
[----:B------:R1:W-:Y:S01]  /*2070*/  STL.64 [R1+0x188], R6 ;  /* 0x0001880601007387 */ /* 0x0003e20000100a00 */
[----:B------:R-:W-:-:S03]  /*2080*/  IMAD R16, R0, 0x3d, RZ ;  /* 0x0000003d00107824 */ /* 0x000fc600078e02ff */
[----:B-1----:R-:W2:Y:S04]  /*2090*/  LDL.LU.64 R6, [R1+0x1158] ;  /* 0x0011580001067983 */ /* 0x002ea80000300a00 */
[----:B------:R1:W-:Y:S01]  /*20a0*/  STL.64 [R1+0x160], R18 ;  /* 0x0001601201007387 */ /* 0x0003e20000100a00 */
[----:B------:R-:W-:-:S03]  /*20b0*/  LEA.HI.X.SX32 R29, R16, R3, 0x1, P0 ;  /* 0x00000003101d7211 */ /* 0x000fc600000f0eff */
[----:B------:R-:W-:Y:S01]  /*20c0*/  STL [R1+0x134], R27 ;  /* 0x0001341b01007387 */ /* 0x000fe20000100800 */
[-C--:B-1----:R-:W-:Y:S01]  /*20d0*/  IADD3 R18, P2, R10, R2.reuse, RZ ;  /* 0x000000020a127210 */ /* 0x082fe20007f5e0ff */
[----:B------:R-:W-:Y:S02]  /*20e0*/  IMAD R10, R0, 0x1e, RZ ;  /* 0x0000001e000a7824 */ /* 0x000fe400078e02ff */
[----:B------:R1:W-:Y:S03]  /*20f0*/  STL.64 [R1+0x100], R4 ;  /* 0x0001000401007387 */ /* 0x0003e60000100a00 */
[C---:B------:R-:W-:Y:S02]  /*2100*/  LEA.HI.X.SX32 R21, R10.reuse, R3, 0x1, P4 ;  /* 0x000000030a157211 */ /* 0x040fe400020f0eff */
[----:B------:R-:W-:Y:S01]  /*2110*/  IADD3 R26, P5, R10, R2, RZ ;  /* 0x000000020a1a7210 */ /* 0x000fe20007fbe0ff */
[----:B-1----:R-:W3:Y:S04]  /*2120*/  LDL.LU.64 R4, [R1+0x1150] ;  /* 0x0011500001047983 */ /* 0x002ee80000300a00 */
[----:B------:R-:W-:Y:S04]  /*2130*/  STL.64 [R1+0xc8], R28 ;  /* 0x0000c81c01007387 */ /* 0x000fe80000100a00 */
[----:B------:R1:W-:Y:S01]  /*2140*/  STL.64 [R1+0x180], R20 ;  /* 0x0001801401007387 */ /* 0x0003e20000100a00 */
[----:B------:R-:W-:-:S02]  /*2150*/  IMAD R10, R0, 0x45, RZ ;  /* 0x00000045000a7824 */ /* 0x000fc400078e02ff */
[C---:B------:R-:W-:Y:S02]  /*2160*/  IMAD R13, R0.reuse, 0x9a, RZ ;  /* 0x0000009a000d7824 */ /* 0x040fe400078e02ff */
[C---:B-1----:R-:W-:Y:S02]  /*2170*/  IMAD R20, R0.reuse, 0xf, RZ ;  /* 0x0000000f00147824 */ /* 0x042fe400078e02ff */
[----:B------:R-:W-:-:S03]  /*2180*/  IMAD R21, R0, 0xfe, RZ ;  /* 0x000000fe00157824 */ /* 0x000fc600078e02ff */
[-C--:B------:R-:W-:Y:S02]  /*2190*/  LEA.HI.X.SX32 R27, R20, R3.reuse, 0x1, P5 ;  /* 0x00000003141b7211 */ /* 0x080fe400028f0eff */
[-C--:B------:R-:W-:Y:S01]  /*21a0*/  IADD3 R28, P4, R9, R2.reuse, RZ ;  /* 0x00000002091c7210 */ /* 0x080fe20007f9e0ff */
[----:B------:R-:W-:Y:S01]  /*21b0*/  IMAD R9, R0, 0xca, RZ ;  /* 0x000000ca00097824 */ /* 0x000fe200078e02ff */
[----:B------:R-:W-:Y:S01]  /*21c0*/  LEA.HI.X.SX32 R15, R10, R3, 0x1, P3 ;  /* 0x000000030a0f7211 */ /* 0x000fe200018f0eff */
[----:B------:R1:W-:Y:S01]  /*21d0*/  STL.64 [R1+0x1d8], R26 ;  /* 0x0001d81a01007387 */ /* 0x0003e20000100a00 */
[----:B------:R-:W-:-:S03]  /*21e0*/  IADD3 R12, P1, R13, R2, RZ ;  /* 0x000000020d0c7210 */ /* 0x000fc60007f3e0ff */
[----:B------:R4:W-:Y:S01]  /*21f0*/  STL.64 [R1+0x230], R14 ;  /* 0x0002300e01007387 */ /* 0x0009e20000100a00 */
[-C--:B-1----:R-:W-:Y:S01]  /*2200*/  IADD3 R26, P5, R21, R2.reuse, RZ ;  /* 0x00000002151a7210 */ /* 0x082fe20007fbe0ff */
[C---:B------:R-:W-:Y:S01]  /*2210*/  IMAD R21, R0.reuse, 0x4d, RZ ;  /* 0x0000004d00157824 */ /* 0x040fe200078e02ff */
[----:B----4-:R-:W-:Y:S01]  /*2220*/  IADD3 R14, P3, R9, R2, RZ ;  /* 0x00000002090e7210 */ /* 0x010fe20007f7e0ff */
[----:B------:R-:W-:-:S03]  /*2230*/  IMAD R9, R0, 0x55, RZ ;  /* 0x0000005500097824 */ /* 0x000fc600078e02ff */
[-C--:B------:R-:W-:Y:S01]  /*2240*/  LEA.HI.X.SX32 R13, R21, R3.reuse, 0x1, P1 ;  /* 0x00000003150d7211 */ /* 0x080fe200008f0eff */
[C---:B------:R-:W-:Y:S01]  /*2250*/  IMAD R21, R0.reuse, 0x5d, RZ ;  /* 0x0000005d00157824 */ /* 0x040fe200078e02ff */
[-C--:B------:R-:W-:Y:S02]  /*2260*/  IADD3 R24, P6, R25, R2.reuse, RZ ;  /* 0x0000000219187210 */ /* 0x080fe40007fde0ff */
[-C--:B------:R-:W-:Y:S01]  /*2270*/  LEA.HI.X.SX32 R19, R9, R3.reuse, 0x1, P2 ;  /* 0x0000000309137211 */ /* 0x080fe200010f0eff */
[C---:B------:R-:W-:Y:S01]  /*2280*/  IMAD R9, R0.reuse, 0xea, RZ ;  /* 0x000000ea00097824 */ /* 0x040fe200078e02ff */
[----:B------:R-:W-:Y:S01]  /*2290*/  LEA.HI.X.SX32 R25, R21, R3, 0x1, P6 ;  /* 0x0000000315197211 */ /* 0x000fe200030f0eff */
[C---:B------:R-:W-:Y:S01]  /*22a0*/  IMAD R10, R0.reuse, 0xda, RZ ;  /* 0x000000da000a7824 */ /* 0x040fe200078e02ff */
[----:B------:R-:W-:Y:S01]  /*22b0*/  IADD3 R16, P0, R17, R2, RZ ;  /* 0x0000000211107210 */ /* 0x000fe20007f1e0ff */
[C---:B------:R-:W-:Y:S01]  /*22c0*/  IMAD R20, R0.reuse, 0x2e, RZ ;  /* 0x0000002e00147824 */ /* 0x040fe200078e02ff */
[----:B------:R1:W-:Y:S01]  /*22d0*/  STL.64 [R1+0x238], R12 ;  /* 0x0002380c01007387 */ /* 0x0003e20000100a00 */
[----:B------:R-:W-:-:S03]  /*22e0*/  IMAD R21, R0, 0x17, RZ ;  /* 0x0000001700157824 */ /* 0x000fc600078e02ff */
[----:B------:R4:W-:Y:S01]  /*22f0*/  STL.64 [R1+0x240], R18 ;  /* 0x0002401201007387 */ /* 0x0009e20000100a00 */
[----:B------:R-:W-:-:S03]  /*2300*/  LEA.HI.X.SX32 R17, R20, R3, 0x1, P0 ;  /* 0x0000000314117211 */ /* 0x000fc600000f0eff */
[----:B------:R5:W-:Y:S01]  /*2310*/  STL.64 [R1+0x248], R24 ;  /* 0x0002481801007387 */ /* 0x000be20000100a00 */
[-C--:B-1----:R-:W-:Y:S01]  /*2320*/  IADD3 R12, P1, R10, R2.reuse, RZ ;  /* 0x000000020a0c7210 */ /* 0x082fe20007f3e0ff */
[----:B------:R-:W-:Y:S01]  /*2330*/  IMAD R10, R0, 0x3e, RZ ;  /* 0x0000003e000a7824 */ /* 0x000fe200078e02ff */
[-C--:B----4-:R-:W-:Y:S02]  /*2340*/  IADD3 R18, P2, R20, R2.reuse, RZ ;  /* 0x0000000214127210 */ /* 0x090fe40007f5e0ff */
[-C--:B-----5:R-:W-:Y:S01]  /*2350*/  IADD3 R24, P6, R9, R2.reuse, RZ ;  /* 0x0000000209187210 */ /* 0x0a0fe20007fde0ff */
[----:B------:R-:W-:Y:S01]  /*2360*/  IMAD R9, R0, 0xfa, RZ ;  /* 0x000000fa00097824 */ /* 0x000fe200078e02ff */
[-C--:B------:R-:W-:Y:S01]  /*2370*/  LEA.HI.X.SX32 R19, R21, R3.reuse, 0x1, P2 ;  /* 0x0000000315137211 */ /* 0x080fe200010f0eff */
[----:B------:R1:W-:Y:S01]  /*2380*/  STL.64 [R1+0x250], R16 ;  /* 0x0002501001007387 */ /* 0x0003e20000100a00 */
[----:B------:R-:W-:Y:S02]  /*2390*/  LEA.HI.X.SX32 R29, R10, R3, 0x1, P4 ;  /* 0x000000030a1d7211 */ /* 0x000fe400020f0eff */
[-C--:B------:R-:W-:Y:S01]  /*23a0*/  IADD3 R20, P2, R9, R2.reuse, RZ ;  /* 0x0000000209147210 */ /* 0x080fe20007f5e0ff */
[----:B------:R-:W-:Y:S01]  /*23b0*/  IMAD R9, R0, 0x1f, RZ ;  /* 0x0000001f00097824 */ /* 0x000fe200078e02ff */
[----:B------:R4:W-:Y:S01]  /*23c0*/  STL.64 [R1+0x258], R18 ;  /* 0x0002581201007387 */ /* 0x0009e20000100a00 */
[----:B-1----:R-:W-:Y:S01]  /*23d0*/  IADD3 R16, P0, R10, R2, RZ ;  /* 0x000000020a107210 */ /* 0x002fe20007f1e0ff */
[----:B------:R-:W-:-:S03]  /*23e0*/  IMAD R10, R0, 0x9c, RZ ;  /* 0x0000009c000a7824 */ /* 0x000fc600078e02ff */
[----:B------:R-:W-:Y:S02]  /*23f0*/  LEA.HI.X.SX32 R17, R9, R3, 0x1, P0 ;  /* 0x0000000309117211 */ /* 0x000fe400000f0eff */
[----:B----4-:R-:W-:Y:S01]  /*2400*/  IADD3 R18, P0, R10, R2, RZ ;  /* 0x000000020a127210 */ /* 0x010fe20007f1e0ff */
[C---:B------:R-:W-:Y:S02]  /*2410*/  IMAD R10, R0.reuse, 0x65, RZ ;  /* 0x00000065000a7824 */ /* 0x040fe400078e02ff */
[----:B------:R-:W-:-:S03]  /*2420*/  IMAD R9, R0, 0x7f, RZ ;  /* 0x0000007f00097824 */ /* 0x000fc600078e02ff */
[-C--:B------:R-:W-:Y:S01]  /*2430*/  LEA.HI.X.SX32 R15, R10, R3.reuse, 0x1, P3 ;  /* 0x000000030a0f7211 */ /* 0x080fe200018f0eff */
[C---:B------:R-:W-:Y:S01]  /*2440*/  IMAD R10, R0.reuse, 0x6d, RZ ;  /* 0x0000006d000a7824 */ /* 0x040fe200078e02ff */
[-C--:B------:R-:W-:Y:S01]  /*2450*/  LEA.HI.X.SX32 R27, R9, R3.reuse, 0x1, P5 ;  /* 0x00000003091b7211 */ /* 0x080fe200028f0eff */
[----:B------:R1:W-:Y:S01]  /*2460*/  STL.64 [R1+0x260], R28 ;  /* 0x0002601c01007387 */ /* 0x0003e20000100a00 */
[----:B------:R-:W-:Y:S02]  /*2470*/  IMAD R19, R0, 0x8c, RZ ;  /* 0x0000008c00137824 */ /* 0x000fe400078e02ff */
[-C--:B------:R-:W-:Y:S01]  /*2480*/  LEA.HI.X.SX32 R13, R10, R3.reuse, 0x1, P1 ;  /* 0x000000030a0d7211 */ /* 0x080fe200008f0eff */
[----:B------:R-:W-:Y:S01]  /*2490*/  STL.64 [R1+0x268], R16 ;  /* 0x0002681001007387 */ /* 0x000fe20000100a00 */
[----:B------:R-:W-:Y:S01]  /*24a0*/  IMAD R10, R0, 0x7d, RZ ;  /* 0x0000007d000a7824 */ /* 0x000fe200078e02ff */
[-C--:B------:R-:W-:Y:S02]  /*24b0*/  LEA.HI.X.SX32 R25, R22, R3.reuse, 0x1, P6 ;  /* 0x0000000316197211 */ /* 0x080fe400030f0eff */
[----:B------:R4:W-:Y:S02]  /*24c0*/  STL.64 [R1+0x270], R26 ;  /* 0x0002701a01007387 */ /* 0x0009e40000100a00 */
[----:B------:R-:W-:-:S02]  /*24d0*/  LEA.HI.X.SX32 R21, R10, R3, 0x1, P2 ;  /* 0x000000030a157211 */ /* 0x000fc400010f0eff */
[----:B------:R-:W-:Y:S01]  /*24e0*/  STL.64 [R1+0x278], R14 ;  /* 0x0002780e01007387 */ /* 0x000fe20000100a00 */
[----:B-1----:R-:W-:Y:S01]  /*24f0*/  IADD3 R28, P4, R19, R2, RZ ;  /* 0x00000002131c7210 */ /* 0x002fe20007f9e0ff */
[C---:B------:R-:W-:Y:S02]  /*2500*/  IMAD R10, R0.reuse, 0x27, RZ ;  /* 0x00000027000a7824 */ /* 0x040fe400078e02ff */
[----:B------:R-:W-:Y:S01]  /*2510*/  STL.64 [R1+0x280], R12 ;  /* 0x0002800c01007387 */ /* 0x000fe20000100a00 */
[----:B----4-:R-:W-:-:S03]  /*2520*/  IMAD R26, R0, 0x4e, RZ ;  /* 0x0000004e001a7824 */ /* 0x010fc600078e02ff */
[----:B------:R1:W-:Y:S01]  /*2530*/  STL.64 [R1+0x288], R24 ;  /* 0x0002881801007387 */ /* 0x0003e20000100a00 */
[----:B------:R-:W-:Y:S01]  /*2540*/  IMAD R17, R0, 0xac, RZ ;  /* 0x000000ac00117824 */ /* 0x000fe200078e02ff */
[-C--:B------:R-:W-:Y:S01]  /*2550*/  LEA.HI.X.SX32 R29, R8, R3.reuse, 0x1, P4 ;  /* 0x00000003081d7211 */ /* 0x080fe200020f0eff */
[----:B------:R-:W-:Y:S01]  /*2560*/  IMAD R27, R0, 0x56, RZ ;  /* 0x00000056001b7824 */ /* 0x000fe200078e02ff */
[-C--:B------:R-:W-:Y:S01]  /*2570*/  LEA.HI.X.SX32 R19, R26, R3.reuse, 0x1, P0 ;  /* 0x000000031a137211 */ /* 0x080fe200000f0eff */
[----:B------:R-:W-:Y:S01]  /*2580*/  IMAD R9, R0, 0xbc, RZ ;  /* 0x000000bc00097824 */ /* 0x000fe200078e02ff */
[-C--:B------:R-:W-:Y:S02]  /*2590*/  IADD3 R16, P5, R17, R2.reuse, RZ ;  /* 0x0000000211107210 */ /* 0x080fe40007fbe0ff */
[----:B-1----:R-:W-:Y:S01]  /*25a0*/  IADD3 R24, P6, R26, R2, RZ ;  /* 0x000000021a187210 */ /* 0x002fe20007fde0ff */
[----:B------:R-:W-:Y:S03]  /*25b0*/  STL.64 [R1+0x290], R20 ;  /* 0x0002901401007387 */ /* 0x000fe60000100a00 */
[-C--:B------:R-:W-:Y:S01]  /*25c0*/  LEA.HI.X.SX32 R25, R10, R3.reuse, 0x1, P6 ;  /* 0x000000030a197211 */ /* 0x080fe200030f0eff */
[----:B------:R-:W-:Y:S01]  /*25d0*/  IMAD R10, R0, 0xfc, RZ ;  /* 0x000000fc000a7824 */ /* 0x000fe200078e02ff */
[----:B------:R1:W-:Y:S01]  /*25e0*/  STL.64 [R1+0x298], R28 ;  /* 0x0002981c01007387 */ /* 0x0003e20000100a00 */
[----:B------:R-:W-:-:S03]  /*25f0*/  LEA.HI.X.SX32 R17, R27, R3, 0x1, P5 ;  /* 0x000000031b117211 */ /* 0x000fc600028f0eff */
[----:B------:R-:W-:Y:S01]  /*2600*/  STL.64 [R1+0x2a0], R24 ;  /* 0x0002a01801007387 */ /* 0x000fe20000100a00 */
[----:B------:R-:W-:Y:S01]  /*2610*/  IADD3 R14, P3, R9, R2, RZ ;  /* 0x00000002090e7210 */ /* 0x000fe20007f7e0ff */
[C---:B------:R-:W-:Y:S02]  /*2620*/  IMAD R22, R0.reuse, 0x5e, RZ ;  /* 0x0000005e00167824 */ /* 0x040fe400078e02ff */
[----:B------:R4:W-:Y:S01]  /*2630*/  STL.64 [R1+0x2a8], R18 ;  /* 0x0002a81201007387 */ /* 0x0009e20000100a00 */
[----:B------:R-:W-:-:S03]  /*2640*/  IMAD R9, R0, 0xcc, RZ ;  /* 0x000000cc00097824 */ /* 0x000fc600078e02ff */
[----:B------:R5:W-:Y:S01]  /*2650*/  STL.64 [R1+0x2b0], R16 ;  /* 0x0002b01001007387 */ /* 0x000be20000100a00 */
[----:B------:R-:W-:-:S03]  /*2660*/  LEA.HI.X.SX32 R15, R22, R3, 0x1, P3 ;  /* 0x00000003160f7211 */ /* 0x000fc600018f0eff */
[----:B-1----:R1:W2:Y:S01]  /*2670*/  LDG.E.U16 R29, [R2.64] ;  /* 0x00000004021d7981 */ /* 0x0022a2000c1e1500 */
[-C--:B----4-:R-:W-:Y:S01]  /*2680*/  IADD3 R18, P0, R10, R2.reuse, RZ ;  /* 0x000000020a127210 */ /* 0x090fe20007f1e0ff */
[----:B------:R-:W-:Y:S01]  /*2690*/  IMAD R10, R0, 0x8e, RZ ;  /* 0x0000008e000a7824 */ /* 0x000fe200078e02ff */
[-C--:B------:R-:W-:Y:S01]  /*26a0*/  IADD3 R24, P6, R22, R2.reuse, RZ ;  /* 0x0000000216187210 */ /* 0x080fe20007fde0ff */
[----:B-----5:R-:W-:Y:S01]  /*26b0*/  IMAD R16, R0, 0x2f, RZ ;  /* 0x0000002f00107824 */ /* 0x020fe200078e02ff */
[-C--:B------:R-:W-:Y:S02]  /*26c0*/  IADD3 R12, P1, R9, R2.reuse, RZ ;  /* 0x00000002090c7210 */ /* 0x080fe40007f3e0ff */
[----:B------:R-:W-:Y:S01]  /*26d0*/  IADD3 R26, P5, R10, R2, RZ ;  /* 0x000000020a1a7210 */ /* 0x000fe20007fbe0ff */
[----:B------:R-:W-:Y:S01]  /*26e0*/  IMAD R10, R0, 0xae, RZ ;  /* 0x000000ae000a7824 */ /* 0x000fe200078e02ff */
[-C--:B------:R-:W-:Y:S01]  /*26f0*/  LEA.HI.X.SX32 R25, R16, R3.reuse, 0x1, P6 ;  /* 0x0000000310197211 */ /* 0x080fe200030f0eff */
[----:B------:R-:W-:Y:S01]  /*2700*/  IMAD R9, R0, 0xdc, RZ ;  /* 0x000000dc00097824 */ /* 0x000fe200078e02ff */
[----:B------:R4:W-:Y:S01]  /*2710*/  STL.64 [R1+0x2c0], R14 ;  /* 0x0002c00e01007387 */ /* 0x0009e20000100a00 */
[----:B------:R-:W-:-:S03]  /*2720*/  LEA.HI.X.SX32 R13, R23, R3, 0x1, P1 ;  /* 0x00000003170d7211 */ /* 0x000fc600008f0eff */
[-C--:B------:R-:W-:Y:S01]  /*2730*/  IADD3 R20, P2, R9, R2.reuse, RZ ;  /* 0x0000000209147210 */ /* 0x080fe20007f5e0ff */
[----:B------:R-:W-:Y:S01]  /*2740*/  STL.64 [R1+0x2b8], R24 ;  /* 0x0002b81801007387 */ /* 0x000fe20000100a00 */
[----:B------:R-:W-:Y:S01]  /*2750*/  IMAD R9, R0, 0xec, RZ ;  /* 0x000000ec00097824 */ /* 0x000fe200078e02ff */
[-C--:B----4-:R-:W-:Y:S01]  /*2760*/  IADD3 R14, P3, R10, R2.reuse, RZ ;  /* 0x000000020a0e7210 */ /* 0x090fe20007f7e0ff */
[----:B------:R-:W-:Y:S01]  /*2770*/  IMAD R10, R0, 0x6e, RZ ;  /* 0x0000006e000a7824 */ /* 0x000fe200078e02ff */
[----:B------:R4:W-:Y:S02]  /*2780*/  STL.64 [R1+0x2c8], R12 ;  /* 0x0002c80c01007387 */ /* 0x0009e40000100a00 */
[-C--:B------:R-:W-:Y:S02]  /*2790*/  IADD3 R8, P4, R9, R2.reuse, RZ ;  /* 0x0000000209087210 */ /* 0x080fe40007f9e0ff */
[----:B------:R-:W-:Y:S01]  /*27a0*/  IADD3 R22, P1, R10, R2, RZ ;  /* 0x000000020a167210 */ /* 0x000fe20007f3e0ff */
[----:B------:R-:W-:Y:S01]  /*27b0*/  IMAD R9, R0, 0xce, RZ ;  /* 0x000000ce00097824 */ /* 0x000fe200078e02ff */
[----:B------:R-:W-:Y:S01]  /*27c0*/  LEA.HI.X.SX32 R21, R10, R3, 0x1, P2 ;  /* 0x000000030a157211 */ /* 0x000fe200010f0eff */
[----:B----4-:R-:W-:-:S05]  /*27d0*/  IMAD R13, R0, 0x37, RZ ;  /* 0x00000037000d7824 */ /* 0x010fca00078e02ff */
[-C--:B------:R-:W-:Y:S02]  /*27e0*/  LEA.HI.X.SX32 R23, R13, R3.reuse, 0x1, P1 ;  /* 0x000000030d177211 */ /* 0x080fe400008f0eff */
[----:B------:R-:W-:Y:S02]  /*27f0*/  IADD3 R28, P2, R9, R2, RZ ;  /* 0x00000002091c7210 */ /* 0x000fe40007f5e0ff */
[----:B------:R-:W-:Y:S01]  /*2800*/  LEA.HI.X.SX32 R9, R11, R3, 0x1, P4 ;  /* 0x000000030b097211 */ /* 0x000fe200020f0eff */
[----:B------:R-:W-:Y:S04]  /*2810*/  STL.64 [R1+0x2d0], R22 ;  /* 0x0002d01601007387 */ /* 0x000fe80000100a00 */
[----:B------:R4:W-:Y:S04]  /*2820*/  STL.64 [R1+0x2d8], R20 ;  /* 0x0002d81401007387 */ /* 0x0009e80000100a00 */
[----:B------:R-:W5:Y:S01]  /*2830*/  LDL.LU.64 R10, [R1+0x80] ;  /* 0x00008000010a7983 */ /* 0x000f620000300a00 */
[----:B------:R-:W-:-:S02]  /*2840*/  IMAD R17, R0, 0x9e, RZ ;  /* 0x0000009e00117824 */ /* 0x000fc400078e02ff */
[C---:B------:R-:W-:Y:S02]  /*2850*/  IMAD R15, R0.reuse, 0x7e, RZ ;  /* 0x0000007e000f7824 */ /* 0x040fe400078e02ff */
[C---:B------:R-:W-:Y:S01]  /*2860*/  IMAD R19, R0.reuse, 0x3f, RZ ;  /* 0x0000003f00137824 */ /* 0x040fe200078e02ff */
[-C--:B------:R-:W-:Y:S01]  /*2870*/  IADD3 R16, P6, R17, R2.reuse, RZ ;  /* 0x0000000211107210 */ /* 0x080fe20007fde0ff */
[C---:B------:R-:W-:Y:S01]  /*2880*/  IMAD R17, R0.reuse, 0xde, RZ ;  /* 0x000000de00117824 */ /* 0x040fe200078e02ff */
[-C--:B----4-:R-:W-:Y:S01]  /*2890*/  IADD3 R20, P4, R15, R2.reuse, RZ ;  /* 0x000000020f147210 */ /* 0x090fe20007f9e0ff */
[C---:B------:R-:W-:Y:S02]  /*28a0*/  IMAD R13, R0.reuse, 0xee, RZ ;  /* 0x000000ee000d7824 */ /* 0x040fe400078e02ff */
[C---:B------:R-:W-:Y:S01]  /*28b0*/  IMAD R25, R0.reuse, 0x47, RZ ;  /* 0x0000004700197824 */ /* 0x040fe200078e02ff */
[-C--:B------:R-:W-:Y:S01]  /*28c0*/  LEA.HI.X.SX32 R21, R19, R3.reuse, 0x1, P4 ;  /* 0x0000000313157211 */ /* 0x080fe200020f0eff */
[C---:B------:R-:W-:Y:S01]  /*28d0*/  IMAD R12, R0.reuse, 0xbe, RZ ;  /* 0x000000be000c7824 */ /* 0x040fe200078e02ff */
[-C--:B------:R-:W-:Y:S01]  /*28e0*/  IADD3 R24, P4, R17, R2.reuse, RZ ;  /* 0x0000000211187210 */ /* 0x080fe20007f9e0ff */
[C---:B------:R-:W-:Y:S01]  /*28f0*/  IMAD R17, R0.reuse, 0x4f, RZ ;  /* 0x0000004f00117824 */ /* 0x040fe200078e02ff */
[-C--:B------:R-:W-:Y:S01]  /*2900*/  LEA.HI.X.SX32 R19, R15, R3.reuse, 0x1, P0 ;  /* 0x000000030f137211 */ /* 0x080fe200000f0eff */
[----:B------:R4:W-:Y:S01]  /*2910*/  STL.64 [R1+0x2e0], R8 ;  /* 0x0002e00801007387 */ /* 0x0009e20000100a00 */
[C---:B------:R-:W-:Y:S01]  /*2920*/  IMAD R15, R0.reuse, 0x57, RZ ;  /* 0x00000057000f7824 */ /* 0x040fe200078e02ff */
[----:B------:R-:W-:Y:S01]  /*2930*/  IADD3 R22, P0, R13, R2, RZ ;  /* 0x000000020d167210 */ /* 0x000fe20007f1e0ff */
[----:B------:R-:W-:Y:S01]  /*2940*/  IMAD R13, R0, 0x5f, RZ ;  /* 0x0000005f000d7824 */ /* 0x000fe200078e02ff */
[----:B------:R-:W-:-:S02]  /*2950*/  LEA.HI.X.SX32 R27, R25, R3, 0x1, P5 ;  /* 0x00000003191b7211 */ /* 0x000fc400028f0eff */
[----:B------:R-:W-:Y:S02]  /*2960*/  IADD3 R12, P1, R12, R2, RZ ;  /* 0x000000020c0c7210 */ /* 0x000fe40007f3e0ff */
[-C--:B------:R-:W-:Y:S01]  /*2970*/  LEA.HI.X.SX32 R17, R17, R3.reuse, 0x1, P6 ;  /* 0x0000000311117211 */ /* 0x080fe200030f0eff */
[----:B----4-:R-:W4:Y:S01]  /*2980*/  LDL.LU.64 R8, [R1+0x58] ;  /* 0x0000580001087983 */ /* 0x010f220000300a00 */
[----:B------:R-:W-:-:S03]  /*2990*/  LEA.HI.X.SX32 R15, R15, R3, 0x1, P3 ;  /* 0x000000030f0f7211 */ /* 0x000fc600018f0eff */
[----:B------:R0:W-:Y:S01]  /*29a0*/  STL.64 [R1+0x2f0], R20 ;  /* 0x0002f01401007387 */ /* 0x0001e20000100a00 */
[-C--:B------:R-:W-:Y:S01]  /*29b0*/  LEA.HI.X.SX32 R13, R13, R3.reuse, 0x1, P1 ;  /* 0x000000030d0d7211 */ /* 0x080fe200008f0eff */
[C---:B------:R-:W-:Y:S02]  /*29c0*/  IMAD R23, R0.reuse, 0x67, RZ ;  /* 0x0000006700177824 */ /* 0x040fe400078e02ff */
[----:B-1----:R-:W-:Y:S01]  /*29d0*/  IMAD R2, R0, 0x6f, RZ ;  /* 0x0000006f00027824 */ /* 0x002fe200078e02ff */
[----:B0-----:R-:W3:Y:S04]  /*29e0*/  LDL.LU.64 R20, [R1+0x1b0] ;  /* 0x0001b00001147983 */ /* 0x001ee80000300a00 */
[----:B------:R0:W-:Y:S01]  /*29f0*/  STL.64 [R1+0x2e8], R18 ;  /* 0x0002e81201007387 */ /* 0x0001e20000100a00 */
[----:B------:R-:W-:-:S03]  /*2a00*/  LEA.HI.X.SX32 R25, R2, R3, 0x1, P4 ;  /* 0x0000000302197211 */ /* 0x000fc600020f0eff */
[----:B0-----:R-:W3:Y:S04]  /*2a10*/  LDL.LU.64 R18, [R1+0x128] ;  /* 0x0001280001127983 */ /* 0x001ee80000300a00 */
[----:B------:R0:W-:Y:S04]  /*2a20*/  STL.64 [R1+0x2f8], R26 ;  /* 0x0002f81a01007387 */ /* 0x0001e80000100a00 */
[----:B0-----:R-:W3:Y:S04]  /*2a30*/  LDL.LU.64 R26, [R1+0x30] ;  /* 0x00003000011a7983 */ /* 0x001ee80000300a00 */
[----:B------:R0:W-:Y:S04]  /*2a40*/  STL.64 [R1+0x300], R16 ;  /* 0x0003001001007387 */ /* 0x0001e80000100a00 */
[----:B0-----:R-:W3:Y:S04]  /*2a50*/  LDL.LU.64 R16, [R1+0x8] ;  /* 0x0000080001107983 */ /* 0x001ee80000300a00 */
[----:B------:R0:W-:Y:S04]  /*2a60*/  STL.64 [R1+0x308], R14 ;  /* 0x0003080e01007387 */ /* 0x0001e80000100a00 */
[----:B0-----:R-:W3:Y:S04]  /*2a70*/  LDL.LU.64 R14, [R1+0x190] ;  /* 0x00019000010e7983 */ /* 0x001ee80000300a00 */
[----:B------:R0:W-:Y:S04]  /*2a80*/  STL.64 [R1+0x310], R12 ;  /* 0x0003100c01007387 */ /* 0x0001e80000100a00 */
[----:B0-----:R-:W3:Y:S04]  /*2a90*/  LDL.LU.64 R12, [R1+0xf0] ;  /* 0x0000f000010c7983 */ /* 0x001ee80000300a00 */
[----:B--2---:R0:W-:Y:S02]  /*2aa0*/  STL [R1+0x3ac], R29 ;  /* 0x0003ac1d01007387 */ /* 0x0041e40000100800 */
[----:B0-----:R-:W-:-:S05]  /*2ab0*/  LEA.HI.X.SX32 R29, R23, R3, 0x1, P2 ;  /* 0x00000003171d7211 */ /* 0x001fca00010f0eff */
[----:B------:R3:W-:Y:S04]  /*2ac0*/  STL.64 [R1+0x318], R28 ;  /* 0x0003181c01007387 */ /* 0x0007e80000100a00 */
[----:B------:R-:W-:Y:S04]  /*2ad0*/  STL.64 [R1+0x320], R24 ;  /* 0x0003201801007387 */ /* 0x000fe80000100a00 */
[----:B-----5:R0:W2:Y:S04]  /*2ae0*/  LDG.E.U16 R2, [R10.64] ;  /* 0x000000040a027981 */ /* 0x0200a8000c1e1500 */
[----:B0-----:R-:W5:Y:S01]  /*2af0*/  LDL.LU.64 R10, [R1+0x50] ;  /* 0x00005000010a7983 */ /* 0x001f620000300a00 */
[----:B------:R-:W-:-:S05]  /*2b00*/  IMAD R0, R0, 0x77, RZ ;  /* 0x0000007700007824 */ /* 0x000fca00078e02ff */
[----:B------:R-:W-:-:S05]  /*2b10*/  LEA.HI.X.SX32 R23, R0, R3, 0x1, P0 ;  /* 0x0000000300177211 */ /* 0x000fca00000f0eff */
[----:B------:R-:W-:Y:S04]  /*2b20*/  STL.64 [R1+0x328], R22 ;  /* 0x0003281601007387 */ /* 0x000fe80000100a00 */
[----:B----4-:R0:W4:Y:S04]  /*2b30*/  LDG.E.U16 R3, [R8.64] ;  /* 0x0000000408037981 */ /* 0x010128000c1e1500 */
[----:B---3--:R1:W3:Y:S04]  /*2b40*/  LDG.E.U16 R28, [R20.64] ;  /* 0x00000004141c7981 */ /* 0x0082e8000c1e1500 */
[----:B------:R0:W2:Y:S04]  /*2b50*/  LDG.E.U16 R29, [R18.64] ;  /* 0x00000004121d7981 */ /* 0x0000a8000c1e1500 */
[----:B------:R0:W2:Y:S04]  /*2b60*/  LDG.E.U16 R0, [R26.64] ;  /* 0x000000041a007981 */ /* 0x0000a8000c1e1500 */
[----:B0-----:R0:W2:Y:S04]  /*2b70*/  LDG.E.U16 R27, [R4.64] ;  /* 0x00000004041b7981 */ /* 0x0010a8000c1e1500 */
[----:B------:R-:W2:Y:S04]  /*2b80*/  LDG.E.U16 R17, [R16.64] ;  /* 0x0000000410117981 */ /* 0x000ea8000c1e1500 */
[----:B------:R-:W2:Y:S04]  /*2b90*/  LDG.E.U16 R15, [R14.64] ;  /* 0x000000040e0f7981 */ /* 0x000ea8000c1e1500 */
[----:B------:R0:W2:Y:S04]  /*2ba0*/  LDG.E.U16 R26, [R12.64] ;  /* 0x000000040c1a7981 */ /* 0x0000a8000c1e1500 */
[----:B-----5:R5:W-:Y:S04]  /*2bb0*/  STL.64 [R1+0x1138], R10 ;  /* 0x0011380a01007387 */ /* 0x020be80000100a00 */
[----:B-----5:R-:W5:Y:S04]  /*2bc0*/  LDL.LU.64 R10, [R1+0x78] ;  /* 0x00007800010a7983 */ /* 0x020f680000300a00 */
[----:B-----5:R5:W-:Y:S04]  /*2bd0*/  STL.64 [R1+0x1140], R10 ;  /* 0x0011400a01007387 */ /* 0x020be80000100a00 */
[----:B-----5:R-:W5:Y:S04]  /*2be0*/  LDL.LU.64 R10, [R1+0xa0] ;  /* 0x0000a000010a7983 */ /* 0x020f680000300a00 */
[----:B-----5:R5:W-:Y:S04]  /*2bf0*/  STL.64 [R1+0x1148], R10 ;  /* 0x0011480a01007387 */ /* 0x020be80000100a00 */
[----:B-----5:R-:W5:Y:S04]  /*2c00*/  LDL.LU.64 R10, [R1+0xc0] ;  /* 0x0000c000010a7983 */ /* 0x020f680000300a00 */
[----:B------:R-:W2:Y:S04]  /*2c10*/  LDL.LU.64 R8, [R1+0x28] ;  /* 0x0000280001087983 */ /* 0x000ea80000300a00 */
[----:B------:R-:W2:Y:S04]  /*2c20*/  LDL.LU.64 R24, [R1] ;  /* 0x0000000001187983 */ /* 0x000ea80000300a00 */
[----:B------:R-:W3:Y:S04]  /*2c30*/  LDL.LU.64 R22, [R1+0x150] ;  /* 0x0001500001167983 */ /* 0x000ee80000300a00 */
[----:B--2---:R-:W2:Y:S04]  /*2c40*/  LDG.E.U16 R25, [R24.64] ;  /* 0x0000000418197981 */ /* 0x004ea8000c1e1500 */
[----:B---3--:R3:W-:Y:S04]  /*2c50*/  STL.64 [R1+0x1110], R22 ;  /* 0x0011101601007387 */ /* 0x0087e80000100a00 */
[----:B---3--:R-:W3:Y:S04]  /*2c60*/  LDL.LU.64 R22, [R1+0x178] ;  /* 0x0001780001167983 */ /* 0x008ee80000300a00 */
[----:B---3--:R3:W-:Y:S04]  /*2c70*/  STL.64 [R1+0x1118], R22 ;  /* 0x0011181601007387 */ /* 0x0087e80000100a00 */
[----:B---3--:R-:W3:Y:S04]  /*2c80*/  LDL.LU.64 R22, [R1+0x1a8] ;  /* 0x0001a80001167983 */ /* 0x008ee80000300a00 */
[----:B---3--:R3:W-:Y:S04]  /*2c90*/  STL.64 [R1+0x1120], R22 ;  /* 0x0011201601007387 */ /* 0x0087e80000100a00 */
[----:B---3--:R-:W3:Y:S04]  /*2ca0*/  LDL.LU.64 R22, [R1+0x1d0] ;  /* 0x0001d00001167983 */ /* 0x008ee80000300a00 */
[----:B-1----:R-:W2:Y:S04]  /*2cb0*/  LDL.LU.64 R20, [R1+0x120] ;  /* 0x0001200001147983 */ /* 0x002ea80000300a00 */
[----:B------:R-:W2:Y:S04]  /*2cc0*/  LDL.LU.64 R18, [R1+0xe8] ;  /* 0x0000e80001127983 */ /* 0x000ea80000300a00 */
[----:B----4-:R-:W-:Y:S04]  /*2cd0*/  STL [R1+0x374], R3 ;  /* 0x0003740301007387 */ /* 0x010fe80000100800 */
[----:B------:R1:W-:Y:S04]  /*2ce0*/  STL [R1+0x378], R2 ;  /* 0x0003780201007387 */ /* 0x0003e80000100800 */
[----:B-1----:R-:W4:Y:S04]  /*2cf0*/  LDL.LU.64 R2, [R1+0x220] ;  /* 0x0002200001027983 */ /* 0x002f280000300a00 */
[----:B------:R-:W-:Y:S04]  /*2d00*/  STL [R1+0x36c], R29 ;  /* 0x00036c1d01007387 */ /* 0x000fe80000100800 */
[----:B------:R1:W-:Y:S04]  /*2d10*/  STL [R1+0x370], R28 ;  /* 0x0003701c01007387 */ /* 0x0003e80000100800 */
[----:B-1----:R-:W2:Y:S04]  /*2d20*/  LDL.LU.64 R28, [R1+0xb8] ;  /* 0x0000b800011c7983 */ /* 0x002ea80000300a00 */
[----:B0-----:R-:W2:Y:S04]  /*2d30*/  LDL.LU.64 R4, [R1+0x108] ;  /* 0x0001080001047983 */ /* 0x001ea80000300a00 */
[----:B------:R0:W-:Y:S04]  /*2d40*/  STL [R1+0x368], R0 ;  /* 0x0003680001007387 */ /* 0x0001e80000100800 */
[----:B0-----:R0:W3:Y:S04]  /*2d50*/  LDG.E.U16 R0, [R6.64] ;  /* 0x0000000406007981 */ /* 0x0010e8000c1e1500 */
[----:B0-----:R-:W5:Y:S04]  /*2d60*/  LDL.LU.64 R6, [R1+0x1a0] ;  /* 0x0001a00001067983 */ /* 0x001f680000300a00 */
[----:B------:R0:W-:Y:S04]  /*2d70*/  STL [R1+0x364], R17 ;  /* 0x0003641101007387 */ /* 0x0001e80000100800 */
[----:B0-----:R-:W5:Y:S04]  /*2d80*/  LDL.LU.64 R16, [R1+0x98] ;  /* 0x0000980001107983 */ /* 0x001f680000300a00 */
[----:B------:R0:W-:Y:S04]  /*2d90*/  STL [R1+0x360], R15 ;  /* 0x0003600f01007387 */ /* 0x0001e80000100800 */
[----:B0-----:R-:W5:Y:S04]  /*2da0*/  LDL.LU.64 R14, [R1+0x70] ;  /* 0x00007000010e7983 */ /* 0x001f680000300a00 */
[----:B------:R-:W5:Y:S04]  /*2db0*/  LDL.LU.64 R12, [R1+0x48] ;  /* 0x00004800010c7983 */ /* 0x000f680000300a00 */
[----:B------:R-:W-:Y:S04]  /*2dc0*/  STL [R1+0x358], R27 ;  /* 0x0003581b01007387 */ /* 0x000fe80000100800 */
[----:B------:R0:W-:Y:S04]  /*2dd0*/  STL [R1+0x35c], R26 ;  /* 0x00035c1a01007387 */ /* 0x0001e80000100800 */
[----:B0-----:R-:W5:Y:S04]  /*2de0*/  LDL.LU.64 R26, [R1+0x20] ;  /* 0x00002000011a7983 */ /* 0x001f680000300a00 */
[----:B----4-:R-:W4:Y:S04]  /*2df0*/  LDG.E.U16 R3, [R2.64] ;  /* 0x0000000402037981 */ /* 0x010f28000c1e1500 */
[----:B--2---:R-:W2:Y:S04]  /*2e00*/  LDG.E.U16 R5, [R4.64] ;  /* 0x0000000404057981 */ /* 0x004ea8000c1e1500 */
[----:B---3--:R5:W-:Y:S04]  /*2e10*/  STL [R1+0x354], R0 ;  /* 0x0003540001007387 */ /* 0x008be80000100800 */
[----:B-----5:R0:W3:Y:S04]  /*2e20*/  LDG.E.U16 R0, [R10.64] ;  /* 0x000000040a007981 */ /* 0x0200e8000c1e1500 */
[----:B0-----:R-:W5:Y:S04]  /*2e30*/  LDL.LU.64 R10, [R1+0x1148] ;  /* 0x00114800010a7983 */ /* 0x001f680000300a00 */
        /* <DEDUP_REMOVED lines=10> */
[----:B0-----:R0:W3:Y:S04]  /*2ee0*/  LDG.E.U16 R0, [R8.64] ;  /* 0x0000000408007981 */ /* 0x0010e8000c1e1500 */
[----:B0-----:R-:W2:Y:S04]  /*2ef0*/  LDL.LU.64 R8, [R1+0x1128] ;  /* 0x0011280001087983 */ /* 0x001ea80000300a00 */
[----:B---3--:R2:W-:Y:S04]  /*2f00*/  STL [R1+0x340], R0 ;  /* 0x0003400001007387 */ /* 0x0085e80000100800 */
[----:B--2---:R0:W2:Y:S04]  /*2f10*/  LDG.E.U16 R0, [R8.64] ;  /* 0x0000000408007981 */ /* 0x0040a8000c1e1500 */
[----:B0-----:R-:W3:Y:S04]  /*2f20*/  LDL.LU.64 R8, [R1+0x1e8] ;  /* 0x0001e80001087983 */ /* 0x001ee80000300a00 */
[----:B------:R0:W-:Y:S04]  /*2f30*/  STL [R1+0x33c], R25 ;  /* 0x00033c1901007387 */ /* 0x0001e80000100800 */
[----:B0-----:R-:W3:Y:S04]  /*2f40*/  LDL.LU.64 R24, [R1+0x170] ;  /* 0x0001700001187983 */ /* 0x001ee80000300a00 */
[----:B--2---:R5:W-:Y:S04]  /*2f50*/  STL [R1+0x338], R0 ;  /* 0x0003380001007387 */ /* 0x004be80000100800 */
[----:B-----5:R0:W2:Y:S04]  /*2f60*/  LDG.E.U16 R0, [R10.64] ;  /* 0x000000040a007981 */ /* 0x0200a8000c1e1500 */
[----:B0-----:R-:W5:Y:S04]  /*2f70*/  LDL.LU.64 R10, [R1+0x228] ;  /* 0x00022800010a7983 */ /* 0x001f680000300a00 */
[----:B--2---:R0:W-:Y:S04]  /*2f80*/  STL [R1+0x334], R0 ;  /* 0x0003340001007387 */ /* 0x0041e80000100800 */
[----:B0-----:R0:W2:Y:S04]  /*2f90*/  LDG.E.U16 R0, [R22.64] ;  /* 0x0000000416007981 */ /* 0x0010a8000c1e1500 */
[----:B0-----:R-:W3:Y:S04]  /*2fa0*/  LDL.LU.64 R22, [R1+0x1120] ;  /* 0x0011200001167983 */ /* 0x001ee80000300a00 */
[----:B--2---:R3:W-:Y:S04]  /*2fb0*/  STL [R1+0x330], R0 ;  /* 0x0003300001007387 */ /* 0x0047e80000100800 */
[----:B---3--:R0:W2:Y:S04]  /*2fc0*/  LDG.E.U16 R0, [R22.64] ;  /* 0x0000000416007981 */ /* 0x0080a8000c1e1500 */
        /* <DEDUP_REMOVED lines=8> */
[----:B0-----:R0:W2:Y:S04]  /*3050*/  LDG.E.U16 R0, [R20.64] ;  /* 0x0000000414007981 */ /* 0x0010a8000c1e1500 */
[----:B0-----:R-:W3:Y:S04]  /*3060*/  LDL.LU.64 R20, [R1+0x1100] ;  /* 0x0011000001147983 */ /* 0x001ee80000300a00 */
[----:B--2---:R0:W-:Y:S04]  /*3070*/  STL [R1+0x1b0], R0 ;  /* 0x0001b00001007387 */ /* 0x0041e80000100800 */
[----:B0-----:R0:W2:Y:S04]  /*3080*/  LDG.E.U16 R0, [R18.64] ;  /* 0x0000000412007981 */ /* 0x0010a8000c1e1500 */
[----:B0-----:R-:W3:Y:S04]  /*3090*/  LDL.LU.64 R18, [R1+0x10f8] ;  /* 0x0010f80001127983 */ /* 0x001ee80000300a00 */
[----:B--2---:R5:W-:Y:S04]  /*30a0*/  STL [R1+0x1ac], R0 ;  /* 0x0001ac0001007387 */ /* 0x004be80000100800 */
[----:B-----5:R0:W2:Y:S04]  /*30b0*/  LDG.E.U16 R0, [R10.64] ;  /* 0x000000040a007981 */ /* 0x0200a8000c1e1500 */
[----:B0-----:R0:W5:Y:S04]  /*30c0*/  LDG.E.U16 R11, [R6.64] ;  /* 0x00000004060b7981 */ /* 0x001168000c1e1500 */
[----:B------:R1:W3:Y:S04]  /*30d0*/  LDG.E.U16 R10, [R8.64] ;  /* 0x00000004080a7981 */ /* 0x0002e8000c1e1500 */
[----:B0-----:R-:W4:Y:S04]  /*30e0*/  LDL.LU.64 R6, [R1+0x118] ;  /* 0x0001180001067983 */ /* 0x001f280000300a00 */
[----:B-1----:R-:W4:Y:S04]  /*30f0*/  LDL.LU.64 R8, [R1+0xe0] ;  /* 0x0000e00001087983 */ /* 0x002f280000300a00 */
[----:B--2---:R0:W-:Y:S04]  /*3100*/  STL [R1+0x1a8], R0 ;  /* 0x0001a80001007387 */ /* 0x0041e80000100800 */
[----:B0-----:R0:W2:Y:S04]  /*3110*/  LDG.E.U16 R0, [R28.64] ;  /* 0x000000041c007981 */ /* 0x0010a8000c1e1500 */
[----:B-----5:R-:W-:Y:S04]  /*3120*/  STL [R1+0x190], R11 ;  /* 0x0001900b01007387 */ /* 0x020fe80000100800 */
[----:B---3--:R1:W-:Y:S04]  /*3130*/  STL [R1+0x194], R10 ;  /* 0x0001940a01007387 */ /* 0x0083e80000100800 */
[----:B-1----:R-:W3:Y:S04]  /*3140*/  LDL.LU.64 R10, [R1+0x90] ;  /* 0x00009000010a7983 */ /* 0x002ee80000300a00 */
[----:B------:R1:W-:Y:S04]  /*3150*/  STL [R1+0x17c], R5 ;  /* 0x00017c0501007387 */ /* 0x0003e80000100800 */
[----:B-1----:R-:W5:Y:S04]  /*3160*/  LDL.LU.64 R4, [R1+0x68] ;  /* 0x0000680001047983 */ /* 0x002f680000300a00 */
[----:B----4-:R1:W-:Y:S04]  /*3170*/  STL [R1+0x178], R3 ;  /* 0x0001780301007387 */ /* 0x0103e80000100800 */
[----:B-1----:R-:W4:Y:S04]  /*3180*/  LDL.LU.64 R2, [R1+0x40] ;  /* 0x0000400001027983 */ /* 0x002f280000300a00 */
[----:B0-----:R-:W3:Y:S04]  /*3190*/  LDL.LU.64 R28, [R1+0x18] ;  /* 0x00001800011c7983 */ /* 0x001ee80000300a00 */
[----:B--2---:R0:W-:Y:S04]  /*31a0*/  STL [R1+0x154], R0 ;  /* 0x0001540001007387 */ /* 0x0041e80000100800 */
[----:B0-----:R0:W2:Y:S04]  /*31b0*/  LDG.E.U16 R0, [R16.64] ;  /* 0x0000000410007981 */ /* 0x0010a8000c1e1500 */
[----:B0-----:R-:W3:Y:S04]  /*31c0*/  LDL.LU.64 R16, [R1+0x10f0] ;  /* 0x0010f00001107983 */ /* 0x001ee80000300a00 */
[----:B----4-:R-:W4:Y:S04]  /*31d0*/  LDG.E.U16 R3, [R2.64] ;  /* 0x0000000402037981 */ /* 0x010f28000c1e1500 */
[----:B--2---:R0:W-:Y:S04]  /*31e0*/  STL [R1+0x150], R0 ;  /* 0x0001500001007387 */ /* 0x0041e80000100800 */
[----:B0-----:R0:W2:Y:S04]  /*31f0*/  LDG.E.U16 R0, [R14.64] ;  /* 0x000000040e007981 */ /* 0x0010a8000c1e1500 */
[----:B0-----:R-:W3:Y:S04]  /*3200*/  LDL.LU.64 R14, [R1+0x10e8] ;  /* 0x0010e800010e7983 */ /* 0x001ee80000300a00 */
[----:B--2---:R0:W-:Y:S04]  /*3210*/  STL [R1+0x12c], R0 ;  /* 0x00012c0001007387 */ /* 0x0041e80000100800 */
[----:B0-----:R0:W2:Y:S04]  /*3220*/  LDG.E.U16 R0, [R12.64] ;  /* 0x000000040c007981 */ /* 0x0010a8000c1e1500 */
[----:B0-----:R-:W3:Y:S04]  /*3230*/  LDL.LU.64 R12, [R1+0x10e0] ;  /* 0x0010e000010c7983 */ /* 0x001ee80000300a00 */
[----:B--2---:R0:W-:Y:S04]  /*3240*/  STL [R1+0x128], R0 ;  /* 0x0001280001007387 */ /* 0x0041e80000100800 */
[----:B0-----:R3:W2:Y:S04]  /*3250*/  LDG.E.U16 R0, [R26.64] ;  /* 0x000000041a007981 */ /* 0x0016a8000c1e1500 */
[----:B---3--:R0:W3:Y:S04]  /*3260*/  LDG.E.U16 R26, [R12.64] ;  /* 0x000000040c1a7981 */ /* 0x0080e8000c1e1500 */
[----:B------:R1:W3:Y:S04]  /*3270*/  LDG.E.U16 R27, [R14.64] ;  /* 0x000000040e1b7981 */ /* 0x0002e8000c1e1500 */
[----:B0-----:R-:W3:Y:S04]  /*3280*/  LDL.LU.64 R12, [R1+0xb0] ;  /* 0x0000b000010c7983 */ /* 0x001ee80000300a00 */
[----:B-1----:R-:W3:Y:S04]  /*3290*/  LDL.LU.64 R14, [R1+0x148] ;  /* 0x00014800010e7983 */ /* 0x002ee80000300a00 */
[----:B--2---:R0:W-:Y:S04]  /*32a0*/  STL [R1+0x124], R0 ;  /* 0x0001240001007387 */ /* 0x0041e80000100800 */
[----:B0-----:R0:W2:Y:S04]  /*32b0*/  LDG.E.U16 R0, [R16.64] ;  /* 0x0000000410007981 */ /* 0x0010a8000c1e1500 */
[----:B0-----:R-:W4:Y:S04]  /*32c0*/  LDL.LU.64 R16, [R1+0x1c0] ;  /* 0x0001c00001107983 */ /* 0x001f280000300a00 */
[----:B---3--:R-:W-:Y:S04]  /*32d0*/  STL [R1+0x10c], R27 ;  /* 0x00010c1b01007387 */ /* 0x008fe80000100800 */
[----:B------:R0:W-:Y:S04]  /*32e0*/  STL [R1+0x120], R26 ;  /* 0x0001201a01007387 */ /* 0x0001e80000100800 */
[----:B0-----:R-:W3:Y:S04]  /*32f0*/  LDL.LU.64 R26, [R1+0x218] ;  /* 0x00021800011a7983 */ /* 0x001ee80000300a00 */
[----:B--2---:R0:W-:Y:S04]  /*3300*/  STL [R1+0x108], R0 ;  /* 0x0001080001007387 */ /* 0x0041e80000100800 */
[----:B0-----:R0:W2:Y:S04]  /*3310*/  LDG.E.U16 R0, [R24.64] ;  /* 0x0000000418007981 */ /* 0x0010a8000c1e1500 */
[----:B----4-:R-:W4:Y:S04]  /*3320*/  LDG.E.U16 R17, [R16.64] ;  /* 0x0000000410117981 */ /* 0x010f28000c1e1500 */
[----:B0-----:R-:W3:Y:S04]  /*3330*/  LDL.LU.64 R24, [R1+0x1f8] ;  /* 0x0001f80001187983 */ /* 0x001ee80000300a00 */
[----:B--2---:R0:W-:Y:S04]  /*3340*/  STL [R1+0xf4], R0 ;  /* 0x0000f40001007387 */ /* 0x0041e80000100800 */
[----:B0-----:R0:W2:Y:S04]  /*3350*/  LDG.E.U16 R0, [R14.64] ;  /* 0x000000040e007981 */ /* 0x0010a8000c1e1500 */
[----:B0-----:R-:W2:Y:S04]  /*3360*/  LDL.LU.64 R14, [R1+0x1c8] ;  /* 0x0001c800010e7983 */ /* 0x001ea80000300a00 */
[----:B----4-:R0:W-:Y:S04]  /*3370*/  STL [R1+0xf0], R17 ;  /* 0x0000f01101007387 */ /* 0x0101e80000100800 */
[----:B0-----:R-:W4:Y:S04]  /*3380*/  LDL.LU.64 R16, [R1+0x1f0] ;  /* 0x0001f00001107983 */ /* 0x001f280000300a00 */
[----:B----4-:R0:W-:Y:S04]  /*3390*/  STL.64 [R1+0x10c0], R16 ;  /* 0x0010c01001007387 */ /* 0x0101e80000100a00 */
[----:B0-----:R-:W4:Y:S04]  /*33a0*/  LDL.LU.64 R16, [R1+0x110] ;  /* 0x0001100001107983 */ /* 0x001f280000300a00 */
[----:B----4-:R0:W-:Y:S04]  /*33b0*/  STL.64 [R1+0x10c8], R16 ;  /* 0x0010c81001007387 */ /* 0x0101e80000100a00 */
[----:B0-----:R-:W4:Y:S04]  /*33c0*/  LDL.LU.64 R16, [R1+0x140] ;  /* 0x0001400001107983 */ /* 0x001f280000300a00 */
[----:B----4-:R0:W-:Y:S04]  /*33d0*/  STL.64 [R1+0x10d0], R16 ;  /* 0x0010d01001007387 */ /* 0x0101e80000100a00 */
[----:B0-----:R-:W4:Y:S04]  /*33e0*/  LDL.LU.64 R16, [R1+0x168] ;  /* 0x0001680001107983 */ /* 0x001f280000300a00 */
[----:B----4-:R0:W-:Y:S04]  /*33f0*/  STL.64 [R1+0x10d8], R16 ;  /* 0x0010d81001007387 */ /* 0x0101e80000100a00 */
[----:B0-----:R-:W4:Y:S04]  /*3400*/  LDL.LU.64 R16, [R1+0x198] ;  /* 0x0001980001107983 */ /* 0x001f280000300a00 */
        /* <DEDUP_REMOVED lines=8> */
[----:B0-----:R0:W3:Y:S04]  /*3490*/  LDG.E.U16 R12, [R10.64] ;  /* 0x000000040a0c7981 */ /* 0x0010e8000c1e1500 */
[----:B-----5:R1:W5:Y:S04]  /*34a0*/  LDG.E.U16 R13, [R4.64] ;  /* 0x00000004040d7981 */ /* 0x020368000c1e1500 */
[----:B--2---:R2:W-:Y:S04]  /*34b0*/  STL [R1+0xc4], R0 ;  /* 0x0000c40001007387 */ /* 0x0045e80000100800 */
[----:B--2---:R2:W4:Y:S04]  /*34c0*/  LDG.E.U16 R0, [R28.64] ;  /* 0x000000041c007981 */ /* 0x004528000c1e1500 */
[----:B--2---:R2:W4:Y:S04]  /*34d0*/  LDG.E.U16 R28, [R18.64] ;  /* 0x00000004121c7981 */ /* 0x004528000c1e1500 */
[----:B------:R0:W4:Y:S04]  /*34e0*/  LDG.E.U16 R29, [R20.64] ;  /* 0x00000004141d7981 */ /* 0x000128000c1e1500 */
[----:B--2---:R-:W2:Y:S04]  /*34f0*/  LDL.LU.64 R18, [R1+0x208] ;  /* 0x0002080001127983 */ /* 0x004ea80000300a00 */
[----:B0-----:R-:W2:Y:S04]  /*3500*/  LDL.LU.64 R10, [R1+0xd0] ;  /* 0x0000d000010a7983 */ /* 0x001ea80000300a00 */
[----:B------:R-:W2:Y:S04]  /*3510*/  LDL.LU.64 R20, [R1+0xd8] ;  /* 0x0000d80001147983 */ /* 0x000ea80000300a00 */
[----:B---3--:R0:W-:Y:S04]  /*3520*/  STL [R1+0xc0], R12 ;  /* 0x0000c00c01007387 */ /* 0x0081e80000100800 */
[----:B-1----:R-:W3:Y:S04]  /*3530*/  LDL.LU.64 R4, [R1+0x210] ;  /* 0x0002100001047983 */ /* 0x002ee80000300a00 */
[----:B-----5:R1:W-:Y:S04]  /*3540*/  STL [R1+0xbc], R13 ;  /* 0x0000bc0d01007387 */ /* 0x0203e80000100800 */
[----:B------:R5:W-:Y:S04]  /*3550*/  STL [R1+0xb8], R3 ;  /* 0x0000b80301007387 */ /* 0x000be80000100800 */
[----:B0-----:R0:W3:Y:S04]  /*3560*/  LDG.E.U16 R12, [R22.64] ;  /* 0x00000004160c7981 */ /* 0x0010e8000c1e1500 */
[----:B-1----:R1:W3:Y:S04]  /*3570*/  LDG.E.U16 R13, [R26.64] ;  /* 0x000000041a0d7981 */ /* 0x0022e8000c1e1500 */
[----:B-----5:R-:W5:Y:S04]  /*3580*/  LDL.LU.64 R2, [R1+0xa8] ;  /* 0x0000a80001027983 */ /* 0x020f680000300a00 */
[----:B----4-:R4:W-:Y:S04]  /*3590*/  STL [R1+0xb4], R0 ;  /* 0x0000b40001007387 */ /* 0x0109e80000100800 */
[----:B----4-:R4:W5:Y:S04]  /*35a0*/  LDG.E.U16 R0, [R24.64] ;  /* 0x0000000418007981 */ /* 0x010968000c1e1500 */
[----:B------:R-:W-:Y:S04]  /*35b0*/  STL [R1+0xa4], R29 ;  /* 0x0000a41d01007387 */ /* 0x000fe80000100800 */
[----:B------:R0:W-:Y:S04]  /*35c0*/  STL [R1+0xb0], R28 ;  /* 0x0000b01c01007387 */ /* 0x0001e80000100800 */
[----:B0-----:R-:W5:Y:S04]  /*35d0*/  LDL.LU.64 R28, [R1+0x158] ;  /* 0x00015800011c7983 */ /* 0x001f680000300a00 */
[----:B-1----:R-:W5:Y:S04]  /*35e0*/  LDL.LU.64 R26, [R1+0x88] ;  /* 0x00008800011a7983 */ /* 0x002f680000300a00 */
[----:B----4-:R-:W4:Y:S04]  /*35f0*/  LDL.LU.64 R24, [R1+0x60] ;  /* 0x0000600001187983 */ /* 0x010f280000300a00 */
[----:B------:R-:W4:Y:S04]  /*3600*/  LDL.LU.64 R22, [R1+0x38] ;  /* 0x0000380001167983 */ /* 0x000f280000300a00 */
[----:B--2---:R0:W2:Y:S04]  /*3610*/  LDG.E.U16 R20, [R20.64] ;  /* 0x0000000414147981 */ /* 0x0040a8000c1e1500 */
[----:B---3--:R-:W-:Y:S04]  /*3620*/  STL [R1+0x9c], R13 ;  /* 0x00009c0d01007387 */ /* 0x008fe80000100800 */
[----:B------:R1:W-:Y:S04]  /*3630*/  STL [R1+0xa0], R12 ;  /* 0x0000a00c01007387 */ /* 0x0003e80000100800 */
[----:B0-----:R0:W3:Y:S04]  /*3640*/  LDG.E.U16 R21, [R18.64] ;  /* 0x0000000412157981 */ /* 0x0010e8000c1e1500 */
[----:B-1----:R-:W2:Y:S04]  /*3650*/  LDL.LU.64 R12, [R1+0x10] ;  /* 0x00001000010c7983 */ /* 0x002ea80000300a00 */
[----:B-----5:R1:W-:Y:S04]  /*3660*/  STL [R1+0x98], R0 ;  /* 0x0000980001007387 */ /* 0x0203e80000100800 */
[----:B-1----:R1:W5:Y:S04]  /*3670*/  LDG.E.U16 R0, [R14.64] ;  /* 0x000000040e007981 */ /* 0x002368000c1e1500 */
[----:B-1----:R-:W2:Y:S04]  /*3680*/  LDL.LU.64 R14, [R1+0xf8] ;  /* 0x0000f800010e7983 */ /* 0x002ea80000300a00 */
[----:B----4-:R1:W4:Y:S04]  /*3690*/  LDG.E.U16 R23, [R22.64] ;  /* 0x0000000416177981 */ /* 0x010328000c1e1500 */
[----:B-----5:R5:W-:Y:S04]  /*36a0*/  STL [R1+0x94], R0 ;  /* 0x0000940001007387 */ /* 0x020be80000100800 */
[----:B-----5:R5:W3:Y:S04]  /*36b0*/  LDG.E.U16 R0, [R16.64] ;  /* 0x0000000410007981 */ /* 0x020ae8000c1e1500 */
[----:B--2---:R-:W2:Y:S04]  /*36c0*/  LDG.E.U16 R15, [R14.64] ;  /* 0x000000040e0f7981 */ /* 0x004ea8000c1e1500 */
[----:B-----5:R-:W5:Y:S04]  /*36d0*/  LDL.LU.64 R16, [R1+0x10d8] ;  /* 0x0010d80001107983 */ /* 0x020f680000300a00 */
[----:B---3--:R5:W-:Y:S04]  /*36e0*/  STL [R1+0x90], R0 ;  /* 0x0000900001007387 */ /* 0x008be80000100800 */
[----:B-----5:R3:W5:Y:S04]  /*36f0*/  LDG.E.U16 R0, [R16.64] ;  /* 0x0000000410007981 */ /* 0x020768000c1e1500 */
[----:B---3--:R-:W3:Y:S04]  /*3700*/  LDL.LU.64 R16, [R1+0x10d0] ;  /* 0x0010d00001107983 */ /* 0x008ee80000300a00 */
[----:B-----5:R3:W-:Y:S04]  /*3710*/  STL [R1+0x84], R0 ;  /* 0x0000840001007387 */ /* 0x0207e80000100800 */
[----:B---3--:R3:W5:Y:S04]  /*3720*/  LDG.E.U16 R0, [R16.64] ;  /* 0x0000000410007981 */ /* 0x008768000c1e1500 */
[----:B---3--:R-:W3:Y:S04]  /*3730*/  LDL.LU.64 R16, [R1+0x10c8] ;  /* 0x0010c80001107983 */ /* 0x008ee80000300a00 */
[----:B-----5:R3:W-:Y:S04]  /*3740*/  STL [R1+0x80], R0 ;  /* 0x0000800001007387 */ /* 0x0207e80000100800 */
[----:B---3--:R3:W5:Y:S04]  /*3750*/  LDG.E.U16 R0, [R16.64] ;  /* 0x0000000410007981 */ /* 0x008768000c1e1500 */
[----:B---3--:R-:W3:Y:S04]  /*3760*/  LDL.LU.64 R16, [R1+0x10c0] ;  /* 0x0010c00001107983 */ /* 0x008ee80000300a00 */
[----:B-----5:R3:W-:Y:S04]  /*3770*/  STL [R1+0x7c], R0 ;  /* 0x00007c0001007387 */ /* 0x0207e80000100800 */
[----:B0-----:R-:W5:Y:S04]  /*3780*/  LDL.LU.64 R18, [R1+0x200] ;  /* 0x0002000001127983 */ /* 0x001f680000300a00 */
[----:B------:R0:W-:Y:S04]  /*3790*/  STL [R1+0x78], R20 ;  /* 0x0000781401007387 */ /* 0x0001e80000100800 */
[----:B---3--:R3:W2:Y:S04]  /*37a0*/  LDG.E.U16 R0, [R16.64] ;  /* 0x0000000410007981 */ /* 0x0086a8000c1e1500 */
[----:B0-----:R0:W2:Y:S04]  /*37b0*/  LDG.E.U16 R20, [R6.64] ;  /* 0x0000000406147981 */ /* 0x0010a8000c1e1500 */
[----:B0-----:R-:W2:Y:S04]  /*37c0*/  LDL.LU.64 R6, [R1+0x1e0] ;  /* 0x0001e00001067983 */ /* 0x001ea80000300a00 */
[----:B------:R0:W-:Y:S04]  /*37d0*/  STL [R1+0x74], R21 ;  /* 0x0000741501007387 */ /* 0x0001e80000100800 */
[----:B---3--:R-:W3:Y:S04]  /*37e0*/  LDL.LU.64 R16, [R1+0x188] ;  /* 0x0001880001107983 */ /* 0x008ee80000300a00 */
[----:B0-----:R0:W2:Y:S04]  /*37f0*/  LDG.E.U16 R21, [R8.64] ;  /* 0x0000000408157981 */ /* 0x0010a8000c1e1500 */
[----:B0-----:R-:W2:Y:S04]  /*3800*/  LDL.LU.64 R8, [R1+0x100] ;  /* 0x0001000001087983 */ /* 0x001ea80000300a00 */
[----:B-----5:R-:W5:Y:S04]  /*3810*/  LDG.E.U16 R19, [R18.64] ;  /* 0x0000000412137981 */ /* 0x020f68000c1e1500 */
[----:B--2---:R0:W-:Y:S04]  /*3820*/  STL.64 [R1+0x1098], R8 ;  /* 0x0010980801007387 */ /* 0x0041e80000100a00 */
[----:B0-----:R-:W2:Y:S04]  /*3830*/  LDL.LU.64 R8, [R1+0x130] ;  /* 0x0001300001087983 */ /* 0x001ea80000300a00 */
[----:B--2---:R0:W-:Y:S04]  /*3840*/  STL.64 [R1+0x10a0], R8 ;  /* 0x0010a00801007387 */ /* 0x0041e80000100a00 */
[----:B0-----:R-:W2:Y:S04]  /*3850*/  LDL.LU.64 R8, [R1+0x160] ;  /* 0x0001600001087983 */ /* 0x001ea80000300a00 */
[----:B------:R0:W-:Y:S04]  /*3860*/  STL [R1+0x70], R0 ;  /* 0x0000700001007387 */ /* 0x0001e80000100800 */
[----:B0-----:R0:W2:Y:S04]  /*3870*/  LDG.E.U16 R0, [R10.64] ;  /* 0x000000040a007981 */ /* 0x0010a8000c1e1500 */
[----:B------:R-:W-:Y:S04]  /*3880*/  STL [R1+0x68], R21 ;  /* 0x0000681501007387 */ /* 0x000fe80000100800 */
[----:B------:R0:W-:Y:S04]  /*3890*/  STL [R1+0x6c], R20 ;  /* 0x00006c1401007387 */ /* 0x0001e80000100800 */
[----:B0-----:R-:W3:Y:S04]  /*38a0*/  LDL.LU.64 R20, [R1+0x1d8] ;  /* 0x0001d80001147983 */ /* 0x001ee80000300a00 */
[----:B------:R-:W3:Y:S04]  /*38b0*/  LDL.LU.64 R10, [R1+0x180] ;  /* 0x00018000010a7983 */ /* 0x000ee80000300a00 */
[----:B--2---:R0:W-:Y:S04]  /*38c0*/  STL [R1+0x5c], R0 ;  /* 0x00005c0001007387 */ /* 0x0041e80000100800 */
[----:B0-----:R0:W2:Y:S04]  /*38d0*/  LDG.E.U16 R0, [R4.64] ;  /* 0x0000000404007981 */ /* 0x0010a8000c1e1500 */
[----:B0-----:R-:W3:Y:S04]  /*38e0*/  LDL.LU.64 R4, [R1+0x230] ;  /* 0x0002300001047983 */ /* 0x001ee80000300a00 */
[----:B--2---:R0:W-:Y:S04]  /*38f0*/  STL [R1+0x58], R0 ;  /* 0x0000580001007387 */ /* 0x0041e80000100800 */
[----:B0-----:R0:W2:Y:S04]  /*3900*/  LDG.E.U16 R0, [R2.64] ;  /* 0x0000000402007981 */ /* 0x0010a8000c1e1500 */
[----:B---3--:R3:W3:Y:S04]  /*3910*/  LDG.E.U16 R4, [R4.64] ;  /* 0x0000000404047981 */ /* 0x0086e8000c1e1500 */
[----:B0-----:R-:W3:Y:S04]  /*3920*/  LDL.LU.64 R2, [R1+0x238] ;  /* 0x0002380001027983 */ /* 0x001ee80000300a00 */
[----:B--2---:R0:W-:Y:S04]  /*3930*/  STL [R1+0x54], R0 ;  /* 0x0000540001007387 */ /* 0x0041e80000100800 */
[----:B0-----:R0:W2:Y:S04]  /*3940*/  LDG.E.U16 R0, [R28.64] ;  /* 0x000000041c007981 */ /* 0x0010a8000c1e1500 */
[----:B---3--:R3:W3:Y:S04]  /*3950*/  LDG.E.U16 R3, [R2.64] ;  /* 0x0000000402037981 */ /* 0x0086e8000c1e1500 */
[----:B0-----:R-:W3:Y:S04]  /*3960*/  LDL.LU.64 R28, [R1+0x10b8] ;  /* 0x0010b800011c7983 */ /* 0x001ee80000300a00 */
[----:B--2---:R0:W-:Y:S04]  /*3970*/  STL [R1+0x50], R0 ;  /* 0x0000500001007387 */ /* 0x0041e80000100800 */
[----:B0-----:R0:W2:Y:S04]  /*3980*/  LDG.E.U16 R0, [R26.64] ;  /* 0x000000041a007981 */ /* 0x0010a8000c1e1500 */
[----:B0-----:R-:W3:Y:S04]  /*3990*/  LDL.LU.64 R26, [R1+0x10b0] ;  /* 0x0010b000011a7983 */ /* 0x001ee80000300a00 */
[----:B--2---:R0:W-:Y:S04]  /*39a0*/  STL [R1+0x4c], R0 ;  /* 0x00004c0001007387 */ /* 0x0041e80000100800 */
[----:B0-----:R0:W2:Y:S04]  /*39b0*/  LDG.E.U16 R0, [R24.64] ;  /* 0x0000000418007981 */ /* 0x0010a8000c1e1500 */
[----:B0-----:R-:W1:Y:S04]  /*39c0*/  LDL.LU.64 R24, [R1+0x10a8] ;  /* 0x0010a80001187983 */ /* 0x001e680000300a00 */
[----:B--2---:R0:W-:Y:S04]  /*39d0*/  STL [R1+0x48], R0 ;  /* 0x0000480001007387 */ /* 0x0041e80000100800 */
[----:B0-----:R0:W2:Y:S04]  /*39e0*/  LDG.E.U16 R0, [R12.64] ;  /* 0x000000040c007981 */ /* 0x0010a8000c1e1500 */
[----:B-1----:R1:W5:Y:S04]  /*39f0*/  LDG.E.U16 R22, [R24.64] ;  /* 0x0000000418167981 */ /* 0x002368000c1e1500 */
[----:B0-----:R-:W5:Y:S04]  /*3a00*/  LDL.LU.64 R12, [R1+0x250] ;  /* 0x00025000010c7983 */ /* 0x001f680000300a00 */
[----:B-1----:R-:W5:Y:S04]  /*3a10*/  LDL.LU.64 R24, [R1+0x248] ;  /* 0x0002480001187983 */ /* 0x002f680000300a00 */
[----:B----4-:R3:W-:Y:S04]  /*3a20*/  STL [R1+0x44], R23 ;  /* 0x0000441701007387 */ /* 0x0107e80000100800 */
[----:B---3--:R0:W3:Y:S04]  /*3a30*/  LDG.E.U16 R23, [R26.64] ;  /* 0x000000041a177981 */ /* 0x0080e8000c1e1500 */
[----:B0-----:R-:W4:Y:S04]  /*3a40*/  LDL.LU.64 R26, [R1+0x240] ;  /* 0x00024000011a7983 */ /* 0x001f280000300a00 */
[----:B--2---:R0:W-:Y:S04]  /*3a50*/  STL [R1+0x40], R0 ;  /* 0x0000400001007387 */ /* 0x0041e80000100800 */
[----:B0-----:R0:W2:Y:S04]  /*3a60*/  LDG.E.U16 R0, [R28.64] ;  /* 0x000000041c007981 */ /* 0x0010a8000c1e1500 */
[----:B0-----:R-:W2:Y:S04]  /*3a70*/  LDL.LU.64 R28, [R1+0xc8] ;  /* 0x0000c800011c7983 */ /* 0x001ea80000300a00 */
[----:B------:R0:W-:Y:S04]  /*3a80*/  STL [R1+0x3c], R15 ;  /* 0x00003c0f01007387 */ /* 0x0001e80000100800 */
[----:B0-----:R-:W2:Y:S04]  /*3a90*/  LDL.LU.64 R14, [R1+0x258] ;  /* 0x00025800010e7983 */ /* 0x001ea80000300a00 */
[----:B---3--:R-:W-:Y:S04]  /*3aa0*/  STL [R1+0x34], R23 ;  /* 0x0000341701007387 */ /* 0x008fe80000100800 */
[----:B-----5:R0:W-:Y:S04]  /*3ab0*/  STL [R1+0x38], R22 ;  /* 0x0000381601007387 */ /* 0x0201e80000100800 */
[----:B----4-:R-:W3:Y:S04]  /*3ac0*/  LDG.E.U16 R2, [R26.64] ;  /* 0x000000041a027981 */ /* 0x010ee8000c1e1500 */
[----:B0-----:R-:W4:Y:S04]  /*3ad0*/  LDL.LU.64 R22, [R1+0x260] ;  /* 0x0002600001167983 */ /* 0x001f280000300a00 */
[----:B--2---:R0:W-:Y:S04]  /*3ae0*/  STL [R1+0x30], R0 ;  /* 0x0000300001007387 */ /* 0x0041e80000100800 */
[----:B0-----:R0:W2:Y:S04]  /*3af0*/  LDG.E.U16 R0, [R6.64] ;  /* 0x0000000406007981 */ /* 0x0010a8000c1e1500 */
[----:B------:R1:W-:Y:S04]  /*3b00*/  STL [R1+0x2c], R19 ;  /* 0x00002c1301007387 */ /* 0x0003e80000100800 */
[----:B-1----:R-:W5:Y:S04]  /*3b10*/  LDL.LU.64 R18, [R1+0x268] ;  /* 0x0002680001127983 */ /* 0x002f680000300a00 */
[----:B0-----:R-:W3:Y:S04]  /*3b20*/  LDL.LU.64 R6, [R1+0x270] ;  /* 0x0002700001067983 */ /* 0x001ee80000300a00 */
[----:B----4-:R-:W4:Y:S04]  /*3b30*/  LDG.E.U16 R5, [R22.64] ;  /* 0x0000000416057981 */ /* 0x010f28000c1e1500 */
[----:B--2---:R0:W-:Y:S04]  /*3b40*/  STL [R1+0x28], R0 ;  /* 0x0000280001007387 */ /* 0x0041e80000100800 */
[----:B0-----:R0:W2:Y:S04]  /*3b50*/  LDG.E.U16 R0, [R16.64] ;  /* 0x0000000410007981 */ /* 0x0010a8000c1e1500 */
[----:B---3--:R1:W3:Y:S04]  /*3b60*/  LDG.E.U16 R6, [R6.64] ;  /* 0x0000000406067981 */ /* 0x0082e8000c1e1500 */
[----:B0-----:R-:W1:Y:S04]  /*3b70*/  LDL.LU.64 R16, [R1+0x278] ;  /* 0x0002780001107983 */ /* 0x001e680000300a00 */
[----:B--2---:R0:W-:Y:S04]  /*3b80*/  STL [R1+0x24], R0 ;  /* 0x0000240001007387 */ /* 0x0041e80000100800 */
[----:B0-----:R0:W2:Y:S04]  /*3b90*/  LDG.E.U16 R0, [R8.64] ;  /* 0x0000000408007981 */ /* 0x0010a8000c1e1500 */
[----:B-1----:R1:W3:Y:S04]  /*3ba0*/  LDG.E.U16 R7, [R16.64] ;  /* 0x0000000410077981 */ /* 0x0022e8000c1e1500 */
        /* <DEDUP_REMOVED lines=9> */
[----:B---3--:R3:W3:Y:S04]  /*3c40*/  LDG.E.U16 R8, [R8.64] ;  /* 0x0000000408087981 */ /* 0x0086e8000c1e1500 */
[----:B0-----:R0:W3:Y:S04]  /*3c50*/  LDG.E.U16 R29, [R20.64] ;  /* 0x00000004141d7981 */ /* 0x0010e8000c1e1500 */
[----:B------:R1:W3:Y:S04]  /*3c60*/  LDG.E.U16 R28, [R10.64] ;  /* 0x000000040a1c7981 */ /* 0x0002e8000c1e1500 */
[----:B0-----:R-:W3:Y:S04]  /*3c70*/  LDL.LU.64 R20, [R1+0x288] ;  /* 0x0002880001147983 */ /* 0x001ee80000300a00 */
[----:B------:R-:W-:Y:S04]  /*3c80*/  STL [R1+0x1044], R4 ;  /* 0x0010440401007387 */ /* 0x000fe80000100800 */
[----:B-1----:R-:W4:Y:S04]  /*3c90*/  LDL.LU.64 R10, [R1+0x290] ;  /* 0x00029000010a7983 */ /* 0x002f280000300a00 */
[----:B------:R0:W-:Y:S04]  /*3ca0*/  STL [R1+0x1048], R3 ;  /* 0x0010480301007387 */ /* 0x0001e80000100800 */
[----:B------:R-:W-:Y:S04]  /*3cb0*/  STL [R1+0x104c], R2 ;  /* 0x00104c0201007387 */ /* 0x000fe80000100800 */
[----:B0-----:R0:W5:Y:S04]  /*3cc0*/  LDG.E.U16 R3, [R14.64] ;  /* 0x000000040e037981 */ /* 0x001168000c1e1500 */
[----:B--2---:R1:W-:Y:S04]  /*3cd0*/  STL [R1+0x14], R0 ;  /* 0x0000140001007387 */ /* 0x0043e80000100800 */
[----:B-1----:R1:W2:Y:S04]  /*3ce0*/  LDG.E.U16 R0, [R24.64] ;  /* 0x0000000418007981 */ /* 0x0022a8000c1e1500 */
[----:B-1----:R-:W5:Y:S04]  /*3cf0*/  LDL.LU.64 R24, [R1+0x2a0] ;  /* 0x0002a00001187983 */ /* 0x002f680000300a00 */
[----:B---3--:R1:W3:Y:S04]  /*3d00*/  LDG.E.U16 R9, [R20.64] ;  /* 0x0000000414097981 */ /* 0x0082e8000c1e1500 */
[----:B----4-:R4:W3:Y:S04]  /*3d10*/  LDG.E.U16 R10, [R10.64] ;  /* 0x000000040a0a7981 */ /* 0x0108e8000c1e1500 */
[----:B--2---:R5:W-:Y:S04]  /*3d20*/  STL [R1+0x1050], R0 ;  /* 0x0010500001007387 */ /* 0x004be80000100800 */
[----:B------:R2:W-:Y:S04]  /*3d30*/  STL [R1+0x10], R29 ;  /* 0x0000101d01007387 */ /* 0x0005e80000100800 */
[----:B-----5:R5:W3:Y:S04]  /*3d40*/  LDG.E.U16 R0, [R18.64] ;  /* 0x0000000412007981 */ /* 0x020ae8000c1e1500 */
[----:B--2---:R2:W3:Y:S04]  /*3d50*/  LDG.E.U16 R29, [R12.64] ;  /* 0x000000040c1d7981 */ /* 0x0044e8000c1e1500 */
[----:B--2---:R-:W2:Y:S04]  /*3d60*/  LDL.LU.64 R12, [R1+0x2a8] ;  /* 0x0002a800010c7983 */ /* 0x004ea80000300a00 */
[----:B------:R-:W4:Y:S04]  /*3d70*/  LDL.LU.64 R26, [R1+0x2b0] ;  /* 0x0002b000011a7983 */ /* 0x000f280000300a00 */
[----:B---3--:R-:W-:Y:S04]  /*3d80*/  STL [R1+0x1028], R29 ;  /* 0x0010281d01007387 */ /* 0x008fe80000100800 */
[----:B------:R3:W-:Y:S04]  /*3d90*/  STL [R1+0x8], R28 ;  /* 0x0000081c01007387 */ /* 0x0007e80000100800 */
[----:B--2---:R4:W2:Y:S04]  /*3da0*/  LDG.E.U16 R12, [R12.64] ;  /* 0x000000040c0c7981 */ /* 0x0048a8000c1e1500 */
[----:B---3--:R-:W3:Y:S04]  /*3db0*/  LDL.LU.64 R28, [R1+0x298] ;  /* 0x00029800011c7983 */ /* 0x008ee80000300a00 */
[----:B0-----:R-:W2:Y:S04]  /*3dc0*/  LDL.LU.64 R14, [R1+0x2b8] ;  /* 0x0002b800010e7983 */ /* 0x001ea80000300a00 */
[----:B------:R-:W-:Y:S04]  /*3dd0*/  STL [R1+0x102c], R5 ;  /* 0x00102c0501007387 */ /* 0x000fe80000100800 */
[----:B------:R-:W-:Y:S04]  /*3de0*/  STL [R1+0x1030], R6 ;  /* 0x0010300601007387 */ /* 0x000fe80000100800 */
[----:B------:R-:W2:Y:S04]  /*3df0*/  LDL.LU.64 R16, [R1+0x2c8] ;  /* 0x0002c80001107983 */ /* 0x000ea80000300a00 */
[----:B------:R0:W-:Y:S04]  /*3e00*/  STL [R1+0x1040], R7 ;  /* 0x0010400701007387 */ /* 0x0001e80000100800 */
[----:B----4-:R-:W4:Y:S04]  /*3e10*/  LDG.E.U16 R13, [R26.64] ;  /* 0x000000041a0d7981 */ /* 0x010f28000c1e1500 */
[----:B0-----:R-:W4:Y:S04]  /*3e20*/  LDL.LU.64 R6, [R1+0x2c0] ;  /* 0x0002c00001067983 */ /* 0x001f280000300a00 */
[----:B-----5:R-:W5:Y:S04]  /*3e30*/  LDL.LU.64 R18, [R1+0x2d8] ;  /* 0x0002d80001127983 */ /* 0x020f680000300a00 */
[----:B------:R-:W5:Y:S04]  /*3e40*/  LDL.LU.64 R4, [R1+0x2e0] ;  /* 0x0002e00001047983 */ /* 0x000f680000300a00 */
[----:B------:R-:W-:Y:S04]  /*3e50*/  STL [R1+0x1054], R8 ;  /* 0x0010540801007387 */ /* 0x000fe80000100800 */
[----:B-1----:R-:W5:Y:S04]  /*3e60*/  LDL.LU.64 R20, [R1+0x2e8] ;  /* 0x0002e80001147983 */ /* 0x002f680000300a00 */
[----:B------:R0:W-:Y:S04]  /*3e70*/  STL [R1+0xc], R3 ;  /* 0x00000c0301007387 */ /* 0x0001e80000100800 */
[----:B0-----:R-:W5:Y:S04]  /*3e80*/  LDL.LU.64 R2, [R1+0x2f0] ;  /* 0x0002f00001027983 */ /* 0x001f680000300a00 */
[----:B------:R0:W-:Y:S04]  /*3e90*/  STL [R1+0x1058], R9 ;  /* 0x0010580901007387 */ /* 0x0001e80000100800 */
[----:B0-----:R-:W5:Y:S04]  /*3ea0*/  LDL.LU.64 R8, [R1+0x2d0] ;  /* 0x0002d00001087983 */ /* 0x001f680000300a00 */
[----:B------:R-:W5:Y:S04]  /*3eb0*/  LDL.LU.64 R22, [R1+0x2f8] ;  /* 0x0002f80001167983 */ /* 0x000f680000300a00 */
[----:B---3--:R0:W3:Y:S04]  /*3ec0*/  LDG.E.U16 R11, [R28.64] ;  /* 0x000000041c0b7981 */ /* 0x0080e8000c1e1500 */
[----:B--2---:R4:W2:Y:S04]  /*3ed0*/  LDG.E.U16 R14, [R14.64] ;  /* 0x000000040e0e7981 */ /* 0x0048a8000c1e1500 */
[----:B------:R-:W-:Y:S04]  /*3ee0*/  STL [R1+0x105c], R10 ;  /* 0x00105c0a01007387 */ /* 0x000fe80000100800 */
[----:B0-----:R-:W2:Y:S04]  /*3ef0*/  LDL.LU.64 R28, [R1+0x300] ;  /* 0x00030000011c7983 */ /* 0x001ea80000300a00 */
[----:B------:R0:W2:Y:S04]  /*3f00*/  LDG.E.U16 R16, [R16.64] ;  /* 0x0000000410107981 */ /* 0x0000a8000c1e1500 */
[----:B----4-:R1:W4:Y:S04]  /*3f10*/  LDG.E.U16 R15, [R6.64] ;  /* 0x00000004060f7981 */ /* 0x010328000c1e1500 */
[----:B-----5:R5:W4:Y:S04]  /*3f20*/  LDG.E.U16 R18, [R18.64] ;  /* 0x0000000412127981 */ /* 0x020b28000c1e1500 */
[----:B-----5:R-:W5:Y:S04]  /*3f30*/  LDG.E.U16 R19, [R4.64] ;  /* 0x0000000404137981 */ /* 0x020f68000c1e1500 */
[----:B------:R0:W4:Y:S04]  /*3f40*/  LDG.E.U16 R20, [R20.64] ;  /* 0x0000000414147981 */ /* 0x000128000c1e1500 */
[----:B0-----:R0:W5:Y:S04]  /*3f50*/  LDG.E.U16 R21, [R2.64] ;  /* 0x0000000402157981 */ /* 0x001168000c1e1500 */
[----:B------:R-:W5:Y:S04]  /*3f60*/  LDG.E.U16 R17, [R8.64] ;  /* 0x0000000408117981 */ /* 0x000f68000c1e1500 */
[----:B------:R2:W5:Y:S04]  /*3f70*/  LDG.E.U16 R22, [R22.64] ;  /* 0x0000000416167981 */ /* 0x000568000c1e1500 */
[----:B---3--:R-:W-:Y:S04]  /*3f80*/  STL [R1+0x1034], R11 ;  /* 0x0010340b01007387 */ /* 0x008fe80000100800 */
[----:B------:R3:W-:Y:S04]  /*3f90*/  STL [R1+0x4], R0 ;  /* 0x0000040001007387 */ /* 0x0007e80000100800 */
[----:B--2---:R-:W2:Y:S04]  /*3fa0*/  LDG.E.U16 R23, [R28.64] ;  /* 0x000000041c177981 */ /* 0x004ea8000c1e1500 */
[----:B---3--:R3:W2:Y:S04]  /*3fb0*/  LDG.E.U16 R0, [R24.64] ;  /* 0x0000000418007981 */ /* 0x0086a8000c1e1500 */
[----:B---3--:R-:W3:Y:S04]  /*3fc0*/  LDL.LU.64 R24, [R1+0x308] ;  /* 0x0003080001187983 */ /* 0x008ee80000300a00 */
[----:B------:R-:W-:Y:S04]  /*3fd0*/  STL [R1+0x1038], R12 ;  /* 0x0010380c01007387 */ /* 0x000fe80000100800 */
[----:B------:R-:W-:Y:S04]  /*3fe0*/  STL [R1+0x103c], R13 ;  /* 0x00103c0d01007387 */ /* 0x000fe80000100800 */
[----:B------:R-:W2:Y:S04]  /*3ff0*/  LDL.LU.64 R26, [R1+0x310] ;  /* 0x00031000011a7983 */ /* 0x000ea80000300a00 */
[----:B------:R-:W-:Y:S04]  /*4000*/  STL [R1+0x1060], R14 ;  /* 0x0010600e01007387 */ /* 0x000fe80000100800 */
[----:B-1----:R-:W2:Y:S04]  /*4010*/  LDL.LU.64 R6, [R1+0x318] ;  /* 0x0003180001067983 */ /* 0x002ea80000300a00 */
[----:B------:R-:W2:Y:S04]  /*4020*/  LDL.LU.64 R10, [R1+0x328] ;  /* 0x00032800010a7983 */ /* 0x000ea80000300a00 */
[----:B----4-:R1:W-:Y:S04]  /*4030*/  STL [R1+0x1064], R15 ;  /* 0x0010640f01007387 */ /* 0x0103e80000100800 */
[----:B-1----:R-:W4:Y:S04]  /*4040*/  LDL.LU.64 R14, [R1+0x320] ;  /* 0x00032000010e7983 */ /* 0x002f280000300a00 */
[----:B------:R-:W-:Y:S04]  /*4050*/  STL [R1+0x1068], R16 ;  /* 0x0010681001007387 */ /* 0x000fe80000100800 */
[----:B-----5:R-:W-:Y:S04]  /*4060*/  STL [R1+0x106c], R17 ;  /* 0x00106c1101007387 */ /* 0x020fe80000100800 */
[----:B------:R-:W-:Y:S04]  /*4070*/  STL [R1+0x1070], R18 ;  /* 0x0010701201007387 */ /* 0x000fe80000100800 */
[----:B------:R-:W-:Y:S04]  /*4080*/  STL [R1+0x1074], R19 ;  /* 0x0010741301007387 */ /* 0x000fe80000100800 */
[----:B------:R-:W-:Y:S04]  /*4090*/  STL [R1+0x1078], R20 ;  /* 0x0010781401007387 */ /* 0x000fe80000100800 */
[----:B0-----:R-:W5:Y:S04]  /*40a0*/  LDL.LU R3, [R1+0x3ac] ;  /* 0x0003ac0001037983 */ /* 0x001f680000300800 */
[----:B------:R-:W-:Y:S04]  /*40b0*/  STL [R1+0x107c], R21 ;  /* 0x00107c1501007387 */ /* 0x000fe80000100800 */
[----:B------:R-:W5:Y:S04]  /*40c0*/  LDL.LU R4, [R1+0x3a4] ;  /* 0x0003a40001047983 */ /* 0x000f680000300800 */
[----:B---3--:R2:W3:Y:S04]  /*40d0*/  LDG.E.U16 R24, [R24.64] ;  /* 0x0000000418187981 */ /* 0x0084e8000c1e1500 */
[----:B--2---:R0:W2:Y:S04]  /*40e0*/  LDG.E.U16 R25, [R26.64] ;  /* 0x000000041a197981 */ /* 0x0040a8000c1e1500 */
[----:B0-----:R0:W2:Y:S04]  /*40f0*/  LDG.E.U16 R26, [R6.64] ;  /* 0x00000004061a7981 */ /* 0x0010a8000c1e1500 */
[----:B------:R-:W0:Y:S04]  /*4100*/  S2R R27, SR_TID.X ;  /* 0x00000000001b7919 */ /* 0x000e280000002100 */
[----:B------:R-:W-:Y:S04]  /*4110*/  STL [R1+0x1080], R22 ;  /* 0x0010801601007387 */ /* 0x000fe80000100800 */
[----:B------:R1:W-:Y:S04]  /*4120*/  STL [R1], R0 ;  /* 0x0000000001007387 */ /* 0x0003e80000100800 */
[----:B------:R0:W-:Y:S04]  /*4130*/  STL [R1+0x1084], R23 ;  /* 0x0010841701007387 */ /* 0x0001e80000100800 */
[----:B------:R-:W2:Y:S04]  /*4140*/  LDL.LU R12, [R1+0x398] ;  /* 0x00039800010c7983 */ /* 0x000ea80000300800 */
[----:B------:R-:W2:Y:S04]  /*4150*/  LDL.LU R8, [R1+0x38c] ;  /* 0x00038c0001087983 */ /* 0x000ea80000300800 */
[----:B------:R-:W2:Y:S04]  /*4160*/  LDL.LU R5, [R1+0x380] ;  /* 0x0003800001057983 */ /* 0x000ea80000300800 */
[----:B------:R-:W2:Y:S01]  /*4170*/  LDL.LU R29, [R1+0x37c] ;  /* 0x00037c00011d7983 */ /* 0x000ea20000300800 */
[----:B0-----:R-:W-:-:S03]  /*4180*/  LOP3.LUT R7, R27, 0x7f, RZ, 0xc0, !PT ;  /* 0x0000007f1b077812 */ /* 0x001fc600078ec0ff */
[----:B------:R0:W2:Y:S01]  /*4190*/  LDG.E.U16 R28, [R10.64] ;  /* 0x000000040a1c7981 */ /* 0x0000a2000c1e1500 */
[----:B------:R-:W-:-:S03]  /*41a0*/  IMAD.MOV.U32 R6, RZ, RZ, 0x1 ;  /* 0x00000001ff067424 */ /* 0x000fc600078e00ff */
[----:B----4-:R4:W4:Y:S01]  /*41b0*/  LDG.E.U16 R27, [R14.64] ;  /* 0x000000040e1b7981 */ /* 0x010922000c1e1500 */
[----:B0-----:R-:W-:Y:S02]  /*41c0*/  SHF.L.U32 R11, R7, 0x1, RZ ;  /* 0x00000001070b7819 */ /* 0x001fe400000006ff */
[----:B------:R-:W-:-:S03]  /*41d0*/  ISETP.LE.AND P0, PT, R6, c[0x0][0x1d0], PT ;  /* 0x0000740006007a0c */ /* 0x000fc60003f03270 */
[----:B-----5:R0:W-:Y:S04]  /*41e0*/  STS.U16 [R11], R3 ;  /* 0x000000030b007388 */ /* 0x0201e80000000400 */
[----:B------:R5:W-:Y:S04]  /*41f0*/  STS.U16 [R11+0x800], R4 ;  /* 0x000800040b007388 */ /* 0x000be80000000400 */
[----:B---3--:R-:W-:Y:S04]  /*4200*/  STL [R1+0x1088], R24 ;  /* 0x0010881801007387 */ /* 0x008fe80000100800 */
[----:B--2---:R-:W-:Y:S04]  /*4210*/  STL [R1+0x108c], R25 ;  /* 0x00108c1901007387 */ /* 0x004fe80000100800 */
[----:B------:R-:W-:Y:S04]  /*4220*/  STL [R1+0x1090], R26 ;  /* 0x0010901a01007387 */ /* 0x000fe80000100800 */
[----:B-1----:R-:W2:Y:S04]  /*4230*/  LDL.LU R0, [R1+0x384] ;  /* 0x0003840001007983 */ /* 0x002ea80000300800 */
[----:B------:R-:W3:Y:S04]  /*4240*/  LDL.LU R23, [R1+0x378] ;  /* 0x0003780001177983 */ /* 0x000ee80000300800 */
[----:B------:R-:W3:Y:S04]  /*4250*/  LDL.LU R22, [R1+0x374] ;  /* 0x0003740001167983 */ /* 0x000ee80000300800 */
[----:B------:R-:W3:Y:S04]  /*4260*/  LDL.LU R21, [R1+0x370] ;  /* 0x0003700001157983 */ /* 0x000ee80000300800 */
[----:B------:R-:W3:Y:S04]  /*4270*/  LDL.LU R20, [R1+0x36c] ;  /* 0x00036c0001147983 */ /* 0x000ee80000300800 */
[----:B------:R-:W3:Y:S04]  /*4280*/  LDL.LU R10, [R1+0x368] ;  /* 0x00036800010a7983 */ /* 0x000ee80000300800 */
[----:B------:R-:W3:Y:S04]  /*4290*/  LDL.LU R19, [R1+0x364] ;  /* 0x0003640001137983 */ /* 0x000ee80000300800 */
[----:B------:R-:W3:Y:S04]  /*42a0*/  LDL.LU R18, [R1+0x35c] ;  /* 0x00035c0001127983 */ /* 0x000ee80000300800 */
[----:B------:R-:W3:Y:S04]  /*42b0*/  LDL.LU R2, [R1+0x358] ;  /* 0x0003580001027983 */ /* 0x000ee80000300800 */
[----:B0-----:R-:W3:Y:S04]  /*42c0*/  LDL.LU R3, [R1+0x354] ;  /* 0x0003540001037983 */ /* 0x001ee80000300800 */
[----:B------:R-:W3:Y:S04]  /*42d0*/  LDL.LU R17, [R1+0x3a0] ;  /* 0x0003a00001117983 */ /* 0x000ee80000300800 */
[----:B------:R-:W3:Y:S04]  /*42e0*/  LDL.LU R9, [R1+0x350] ;  /* 0x0003500001097983 */ /* 0x000ee80000300800 */
[----:B------:R-:W3:Y:S04]  /*42f0*/  LDL.LU R6, [R1+0x34c] ;  /* 0x00034c0001067983 */ /* 0x000ee80000300800 */
[----:B-----5:R-:W5:Y:S04]  /*4300*/  LDL.LU R4, [R1+0x348] ;  /* 0x0003480001047983 */ /* 0x020f680000300800 */
[----:B------:R-:W-:Y:S04]  /*4310*/  STS.U16 [R11+0x1000], R12 ;  /* 0x0010000c0b007388 */ /* 0x000fe80000000400 */
[----:B------:R-:W-:Y:S04]  /*4320*/  STS.U16 [R11+0x2000], R8 ;  /* 0x002000080b007388 */ /* 0x000fe80000000400 */
[----:B------:R0:W-:Y:S04]  /*4330*/  STS.U16 [R11+0x4000], R5 ;  /* 0x004000050b007388 */ /* 0x0001e80000000400 */
[----:B------:R1:W-:Y:S04]  /*4340*/  STS.U16 [R11+0x4800], R29 ;  /* 0x0048001d0b007388 */ /* 0x0003e80000000400 */
[----:B0-----:R-:W5:Y:S04]  /*4350*/  LDL.LU R5, [R1+0x344] ;  /* 0x0003440001057983 */ /* 0x001f680000300800 */
[----:B------:R-:W5:Y:S04]  /*4360*/  LDL.LU R16, [R1+0x340] ;  /* 0x0003400001107983 */ /* 0x000f680000300800 */
[----:B----4-:R-:W4:Y:S04]  /*4370*/  LDL.LU R15, [R1+0x33c] ;  /* 0x00033c00010f7983 */ /* 0x010f280000300800 */
[----:B------:R-:W4:Y:S04]  /*4380*/  LDL.LU R14, [R1+0x338] ;  /* 0x00033800010e7983 */ /* 0x000f280000300800 */
[----:B------:R-:W4:Y:S04]  /*4390*/  LDL.LU R13, [R1+0x334] ;  /* 0x00033400010d7983 */ /* 0x000f280000300800 */
[----:B------:R-:W4:Y:S04]  /*43a0*/  LDL.LU R12, [R1+0x330] ;  /* 0x00033000010c7983 */ /* 0x000f280000300800 */
[----:B------:R-:W4:Y:S04]  /*43b0*/  LDL.LU R8, [R1+0x1d4] ;  /* 0x0001d40001087983 */ /* 0x000f280000300800 */
[----:B-1----:R-:W4:Y:S04]  /*43c0*/  LDL.LU R29, [R1+0x1d0] ;  /* 0x0001d000011d7983 */ /* 0x002f280000300800 */
[----:B--2---:R0:W-:Y:S04]  /*43d0*/  STS.U16 [R11+0x2800], R0 ;  /* 0x002800000b007388 */ /* 0x0041e80000000400 */
[----:B---3--:R-:W-:Y:S04]  /*43e0*/  STS.U16 [R11+0x5000], R23 ;  /* 0x005000170b007388 */ /* 0x008fe80000000400 */
[----:B------:R-:W-:Y:S04]  /*43f0*/  STS.U16 [R11+0x5800], R22 ;  /* 0x005800160b007388 */ /* 0x000fe80000000400 */
[----:B------:R-:W-:Y:S04]  /*4400*/  STS.U16 [R11+0x1800], R21 ;  /* 0x001800150b007388 */ /* 0x000fe80000000400 */
[----:B------:R-:W-:Y:S04]  /*4410*/  STS.U16 [R11+0x3000], R20 ;  /* 0x003000140b007388 */ /* 0x000fe80000000400 */
[----:B------:R1:W-:Y:S04]  /*4420*/  STS.U16 [R11+0x6000], R10 ;  /* 0x0060000a0b007388 */ /* 0x0003e80000000400 */
[----:B0-----:R-:W2:Y:S04]  /*4430*/  LDL.LU R0, [R1+0x1b4] ;  /* 0x0001b40001007983 */ /* 0x001ea80000300800 */
[----:B------:R-:W-:Y:S01]  /*4440*/  STS.U16 [R11+0x6800], R19 ;  /* 0x006800130b007388 */ /* 0x000fe20000000400 */
[----:B-1----:R-:W-:-:S03]  /*4450*/  LOP3.LUT R10, R11, 0x10, RZ, 0x3c, !PT ;  /* 0x000000100b0a7812 */ /* 0x002fc600078e3cff */
[----:B------:R-:W-:Y:S04]  /*4460*/  STS.U16 [R11+0x3800], R18 ;  /* 0x003800120b007388 */ /* 0x000fe80000000400 */
[----:B------:R0:W-:Y:S04]  /*4470*/  STS.U16 [R11+0x7000], R2 ;  /* 0x007000020b007388 */ /* 0x0001e80000000400 */
[----:B------:R1:W-:Y:S04]  /*4480*/  STS.U16 [R11+0x7800], R3 ;  /* 0x007800030b007388 */ /* 0x0003e80000000400 */
[----:B------:R-:W-:Y:S04]  /*4490*/  STS.U16 [R10+0x900], R17 ;  /* 0x000900110a007388 */ /* 0x000fe80000000400 */
[----:B0-----:R-:W3:Y:S04]  /*44a0*/  LDL.LU R2, [R1+0x1b0] ;  /* 0x0001b00001027983 */ /* 0x001ee80000300800 */
[----:B-1----:R-:W3:Y:S04]  /*44b0*/  LDL.LU R3, [R1+0x1ac] ;  /* 0x0001ac0001037983 */ /* 0x002ee80000300800 */
[----:B------:R0:W-:Y:S04]  /*44c0*/  STS.U16 [R10+0x4100], R9 ;  /* 0x004100090a007388 */ /* 0x0001e80000000400 */
[----:B------:R1:W-:Y:S04]  /*44d0*/  STS.U16 [R10+0x4900], R6 ;  /* 0x004900060a007388 */ /* 0x0003e80000000400 */
[----:B-----5:R5:W-:Y:S04]  /*44e0*/  STS.U16 [R10+0x5100], R4 ;  /* 0x005100040a007388 */ /* 0x020be80000000400 */
[----:B0-----:R-:W3:Y:S04]  /*44f0*/  LDL.LU R9, [R1+0x1a8] ;  /* 0x0001a80001097983 */ /* 0x001ee80000300800 */
[----:B-1----:R-:W3:Y:S04]  /*4500*/  LDL.LU R6, [R1+0x39c] ;  /* 0x00039c0001067983 */ /* 0x002ee80000300800 */
[----:B-----5:R-:W5:Y:S04]  /*4510*/  LDL.LU R4, [R1+0x394] ;  /* 0x0003940001047983 */ /* 0x020f680000300800 */
[----:B------:R0:W-:Y:S04]  /*4520*/  STS.U16 [R10+0x5900], R5 ;  /* 0x005900050a007388 */ /* 0x0001e80000000400 */
[----:B------:R-:W-:Y:S04]  /*4530*/  STS.U16 [R10+0x6100], R16 ;  /* 0x006100100a007388 */ /* 0x000fe80000000400 */
[----:B----4-:R-:W-:Y:S04]  /*4540*/  STS.U16 [R10+0x6900], R15 ;  /* 0x0069000f0a007388 */ /* 0x010fe80000000400 */
[----:B0-----:R-:W4:Y:S04]  /*4550*/  LDL.LU R5, [R1+0x190] ;  /* 0x0001900001057983 */ /* 0x001f280000300800 */
[----:B------:R-:W4:Y:S04]  /*4560*/  LDL.LU R26, [R1+0x178] ;  /* 0x00017800011a7983 */ /* 0x000f280000300800 */
[----:B------:R-:W4:Y:S04]  /*4570*/  LDL.LU R25, [R1+0x154] ;  /* 0x0001540001197983 */ /* 0x000f280000300800 */
[----:B------:R-:W-:Y:S04]  /*4580*/  STS.U16 [R10+0x7100], R14 ;  /* 0x0071000e0a007388 */ /* 0x000fe80000000400 */
[----:B------:R-:W4:Y:S04]  /*4590*/  LDL.LU R24, [R1+0x150] ;  /* 0x0001500001187983 */ /* 0x000f280000300800 */
[----:B------:R-:W-:Y:S04]  /*45a0*/  STS.U16 [R10+0x7900], R13 ;  /* 0x0079000d0a007388 */ /* 0x000fe80000000400 */
[----:B------:R-:W4:Y:S04]  /*45b0*/  LDL.LU R23, [R1+0x12c] ;  /* 0x00012c0001177983 */ /* 0x000f280000300800 */
[----:B------:R-:W-:Y:S04]  /*45c0*/  STS.U16 [R10+0x1100], R12 ;  /* 0x0011000c0a007388 */ /* 0x000fe80000000400 */
[----:B------:R-:W4:Y:S04]  /*45d0*/  LDL.LU R22, [R1+0x128] ;  /* 0x0001280001167983 */ /* 0x000f280000300800 */
[----:B------:R0:W-:Y:S04]  /*45e0*/  STS.U16 [R10+0x1900], R8 ;  /* 0x001900080a007388 */ /* 0x0001e80000000400 */
[----:B------:R-:W4:Y:S04]  /*45f0*/  LDL.LU R21, [R1+0x124] ;  /* 0x0001240001157983 */ /* 0x000f280000300800 */
[----:B------:R-:W-:Y:S04]  /*4600*/  STS.U16 [R10+0x2100], R29 ;  /* 0x0021001d0a007388 */ /* 0x000fe80000000400 */
[----:B------:R-:W4:Y:S01]  /*4610*/  LDL.LU R20, [R1+0x120] ;  /* 0x0001200001147983 */ /* 0x000f220000300800 */
[----:B0-----:R-:W-:-:S03]  /*4620*/  LOP3.LUT R8, R11, 0x20, RZ, 0x3c, !PT ;  /* 0x000000200b087812 */ /* 0x001fc600078e3cff */
[----:B------:R-:W4:Y:S04]  /*4630*/  LDL.LU R19, [R1+0x10c] ;  /* 0x00010c0001137983 */ /* 0x000f280000300800 */
[----:B--2---:R0:W-:Y:S04]  /*4640*/  STS.U16 [R10+0x2900], R0 ;  /* 0x002900000a007388 */ /* 0x0041e80000000400 */
[----:B0-----:R-:W2:Y:S04]  /*4650*/  LDL.LU R0, [R1+0x108] ;  /* 0x0001080001007983 */ /* 0x001ea80000300800 */
[----:B------:R-:W2:Y:S04]  /*4660*/  LDL.LU R18, [R1+0xf4] ;  /* 0x0000f40001127983 */ /* 0x000ea80000300800 */
[----:B------:R-:W2:Y:S04]  /*4670*/  LDL.LU R29, [R1+0xec] ;  /* 0x0000ec00011d7983 */ /* 0x000ea80000300800 */
[----:B------:R-:W2:Y:S04]  /*4680*/  LDL.LU R17, [R1+0xe8] ;  /* 0x0000e80001117983 */ /* 0x000ea80000300800 */
[----:B---3--:R0:W-:Y:S04]  /*4690*/  STS.U16 [R10+0x3100], R2 ;  /* 0x003100020a007388 */ /* 0x0081e80000000400 */
[----:B------:R1:W-:Y:S04]  /*46a0*/  STS.U16 [R10+0x3900], R3 ;  /* 0x003900030a007388 */ /* 0x0003e80000000400 */
[----:B0-----:R-:W3:Y:S04]  /*46b0*/  LDL.LU R2, [R1+0xe0] ;  /* 0x0000e00001027983 */ /* 0x001ee80000300800 */
[----:B-1----:R-:W3:Y:S04]  /*46c0*/  LDL.LU R3, [R1+0xc4] ;  /* 0x0000c40001037983 */ /* 0x002ee80000300800 */
[----:B------:R-:W-:Y:S04]  /*46d0*/  STS.U16 [R10+0x100], R9 ;  /* 0x000100090a007388 */ /* 0x000fe80000000400 */
[----:B------:R-:W-:Y:S04]  /*46e0*/  STS.U16 [R8+0xa00], R6 ;  /* 0x000a000608007388 */ /* 0x000fe80000000400 */
[----:B-----5:R0:W-:Y:S04]  /*46f0*/  STS.U16 [R8+0x1200], R4 ;  /* 0x0012000408007388 */ /* 0x0201e80000000400 */
[----:B0-----:R-:W5:Y:S04]  /*4700*/  LDL.LU R4, [R1+0xc0] ;  /* 0x0000c00001047983 */ /* 0x001f680000300800 */
[----:B------:R-:W5:Y:S04]  /*4710*/  LDL.LU R16, [R1+0xbc] ;  /* 0x0000bc0001107983 */ /* 0x000f680000300800 */
[----:B----4-:R0:W-:Y:S04]  /*4720*/  STS.U16 [R8+0x1a00], R5 ;  /* 0x001a000508007388 */ /* 0x0101e80000000400 */
[----:B------:R-:W-:Y:S04]  /*4730*/  STS.U16 [R8+0x200], R26 ;  /* 0x0002001a08007388 */ /* 0x000fe80000000400 */
[----:B------:R-:W-:Y:S04]  /*4740*/  STS.U16 [R8+0x4200], R25 ;  /* 0x0042001908007388 */ /* 0x000fe80000000400 */
[----:B------:R-:W4:Y:S04]  /*4750*/  LDL.LU R15, [R1+0xb8] ;  /* 0x0000b800010f7983 */ /* 0x000f280000300800 */
        /* <DEDUP_REMOVED lines=9> */
[----:B------:R-:W-:Y:S04]  /*47f0*/  STS.U16 [R8+0x7200], R19 ;  /* 0x0072001308007388 */ /* 0x000fe80000000400 */
[----:B------:R-:W4:Y:S04]  /*4800*/  LDL.LU R9, [R1+0x9c] ;  /* 0x00009c0001097983 */ /* 0x000f280000300800 */
[----:B------:R-:W4:Y:S04]  /*4810*/  LDL.LU R6, [R1+0x98] ;  /* 0x0000980001067983 */ /* 0x000f280000300800 */
[----:B0-----:R-:W4:Y:S04]  /*4820*/  LDL.LU R5, [R1+0x94] ;  /* 0x0000940001057983 */ /* 0x001f280000300800 */
[----:B--2---:R0:W-:Y:S04]  /*4830*/  STS.U16 [R8+0x7a00], R0 ;  /* 0x007a000008007388 */ /* 0x0041e80000000400 */
[----:B------:R-:W-:Y:S04]  /*4840*/  STS.U16 [R8+0x2200], R18 ;  /* 0x0022001208007388 */ /* 0x000fe80000000400 */
[----:B------:R1:W-:Y:S01]  /*4850*/  STS.U16 [R8+0x2a00], R29 ;  /* 0x002a001d08007388 */ /* 0x0003e20000000400 */
[----:B0-----:R-:W-:-:S03]  /*4860*/  LOP3.LUT R0, R11, 0x30, RZ, 0x3c, !PT ;  /* 0x000000300b007812 */ /* 0x001fc600078e3cff */
[----:B------:R-:W-:Y:S04]  /*4870*/  STS.U16 [R8+0x3200], R17 ;  /* 0x0032001108007388 */ /* 0x000fe80000000400 */
[----:B-1----:R-:W2:Y:S04]  /*4880*/  LDL.LU R29, [R1+0x90] ;  /* 0x00009000011d7983 */ /* 0x002ea80000300800 */
[----:B---3--:R0:W-:Y:S04]  /*4890*/  STS.U16 [R8+0x3a00], R2 ;  /* 0x003a000208007388 */ /* 0x0081e80000000400 */
[----:B------:R1:W-:Y:S04]  /*48a0*/  STS.U16 [R0+0x4300], R3 ;  /* 0x0043000300007388 */ /* 0x0003e80000000400 */
[----:B0-----:R-:W3:Y:S04]  /*48b0*/  LDL.LU R8, [R1+0x84] ;  /* 0x0000840001087983 */ /* 0x001ee80000300800 */
[----:B------:R-:W3:Y:S04]  /*48c0*/  LDL.LU R2, [R1+0x80] ;  /* 0x0000800001027983 */ /* 0x000ee80000300800 */
[----:B-1----:R-:W3:Y:S04]  /*48d0*/  LDL.LU R3, [R1+0x7c] ;  /* 0x00007c0001037983 */ /* 0x002ee80000300800 */
[----:B-----5:R0:W-:Y:S04]  /*48e0*/  STS.U16 [R0+0x4b00], R4 ;  /* 0x004b000400007388 */ /* 0x0201e80000000400 */
[----:B0-----:R-:W5:Y:S04]  /*48f0*/  LDL.LU R4, [R1+0x78] ;  /* 0x0000780001047983 */ /* 0x001f680000300800 */
[----:B------:R-:W5:Y:S04]  /*4900*/  LDL.LU R26, [R1+0x390] ;  /* 0x00039000011a7983 */ /* 0x000f680000300800 */
[----:B------:R-:W5:Y:S04]  /*4910*/  LDL.LU R25, [R1+0x360] ;  /* 0x0003600001197983 */ /* 0x000f680000300800 */
[----:B------:R-:W5:Y:S04]  /*4920*/  LDL.LU R24, [R1+0x388] ;  /* 0x0003880001187983 */ /* 0x000f680000300800 */
[----:B------:R-:W5:Y:S04]  /*4930*/  LDL.LU R23, [R1+0x17c] ;  /* 0x00017c0001177983 */ /* 0x000f680000300800 */
[----:B------:R-:W5:Y:S04]  /*4940*/  LDL.LU R22, [R1+0x70] ;  /* 0x0000700001167983 */ /* 0x000f680000300800 */
[----:B------:R-:W-:Y:S04]  /*4950*/  STS.U16 [R0+0x5300], R16 ;  /* 0x0053001000007388 */ /* 0x000fe80000000400 */
[----:B------:R-:W5:Y:S04]  /*4960*/  LDL.LU R21, [R1+0x68] ;  /* 0x0000680001157983 */ /* 0x000f680000300800 */
[----:B----4-:R-:W-:Y:S04]  /*4970*/  STS.U16 [R0+0x5b00], R15 ;  /* 0x005b000f00007388 */ /* 0x010fe80000000400 */
[----:B------:R-:W4:Y:S04]  /*4980*/  LDL.LU R20, [R1+0x5c] ;  /* 0x00005c0001147983 */ /* 0x000f280000300800 */
[----:B------:R-:W-:Y:S04]  /*4990*/  STS.U16 [R0+0x6300], R14 ;  /* 0x0063000e00007388 */ /* 0x000fe80000000400 */
[----:B------:R-:W4:Y:S04]  /*49a0*/  LDL.LU R19, [R1+0x58] ;  /* 0x0000580001137983 */ /* 0x000f280000300800 */
[----:B------:R0:W-:Y:S04]  /*49b0*/  STS.U16 [R0+0x6b00], R13 ;  /* 0x006b000d00007388 */ /* 0x0001e80000000400 */
[----:B------:R-:W4:Y:S04]  /*49c0*/  LDL.LU R18, [R1+0x54] ;  /* 0x0000540001127983 */ /* 0x000f280000300800 */
[----:B------:R1:W-:Y:S04]  /*49d0*/  STS.U16 [R0+0x7300], R12 ;  /* 0x0073000c00007388 */ /* 0x0003e80000000400 */
[----:B------:R-:W4:Y:S04]  /*49e0*/  LDL.LU R17, [R1+0x4c] ;  /* 0x00004c0001117983 */ /* 0x000f280000300800 */
[----:B------:R-:W-:Y:S04]  /*49f0*/  STS.U16 [R0+0x7b00], R10 ;  /* 0x007b000a00007388 */ /* 0x000fe80000000400 */
[----:B0-----:R-:W4:Y:S04]  /*4a00*/  LDL.LU R13, [R1+0x48] ;  /* 0x00004800010d7983 */ /* 0x001f280000300800 */
[----:B------:R-:W-:Y:S04]  /*4a10*/  STS.U16 [R0+0x300], R9 ;  /* 0x0003000900007388 */ /* 0x000fe80000000400 */
[----:B-1----:R-:W4:Y:S04]  /*4a20*/  LDL.LU R12, [R1+0x44] ;  /* 0x00004400010c7983 */ /* 0x002f280000300800 */
[----:B------:R0:W-:Y:S04]  /*4a30*/  STS.U16 [R0+0xb00], R6 ;  /* 0x000b000600007388 */ /* 0x0001e80000000400 */
[----:B------:R1:W-:Y:S04]  /*4a40*/  STS.U16 [R0+0x1300], R5 ;  /* 0x0013000500007388 */ /* 0x0003e80000000400 */
[----:B0-----:R-:W4:Y:S04]  /*4a50*/  LDL.LU R6, [R1+0x40] ;  /* 0x0000400001067983 */ /* 0x001f280000300800 */
[----:B-1----:R-:W4:Y:S04]  /*4a60*/  LDL.LU R5, [R1+0x38] ;  /* 0x0000380001057983 */ /* 0x002f280000300800 */
[----:B--2---:R0:W-:Y:S04]  /*4a70*/  STS.U16 [R0+0x1b00], R29 ;  /* 0x001b001d00007388 */ /* 0x0041e80000000400 */
[----:B0-----:R-:W2:Y:S04]  /*4a80*/  LDL.LU R29, [R1+0x34] ;  /* 0x00003400011d7983 */ /* 0x001ea80000300800 */
[----:B------:R-:W2:Y:S04]  /*4a90*/  LDL.LU R15, [R1+0x30] ;  /* 0x00003000010f7983 */ /* 0x000ea80000300800 */
[----:B---3--:R0:W-:Y:S04]  /*4aa0*/  STS.U16 [R0+0x2300], R8 ;  /* 0x0023000800007388 */ /* 0x0081e80000000400 */
[----:B------:R-:W3:Y:S04]  /*4ab0*/  LDL.LU R14, [R1+0x3a8] ;  /* 0x0003a800010e7983 */ /* 0x000ee80000300800 */
[----:B------:R-:W-:Y:S04]  /*4ac0*/  STS.U16 [R0+0x2b00], R2 ;  /* 0x002b000200007388 */ /* 0x000fe80000000400 */
[----:B------:R-:W3:Y:S04]  /*4ad0*/  LDL.LU R10, [R1+0x194] ;  /* 0x00019400010a7983 */ /* 0x000ee80000300800 */
[----:B------:R-:W-:Y:S04]  /*4ae0*/  STS.U16 [R0+0x3300], R3 ;  /* 0x0033000300007388 */ /* 0x000fe80000000400 */
[----:B------:R-:W3:Y:S04]  /*4af0*/  LDL.LU R9, [R1+0xf0] ;  /* 0x0000f00001097983 */ /* 0x000ee80000300800 */
[----:B0-----:R-:W3:Y:S04]  /*4b00*/  LDL.LU R8, [R1+0x24] ;  /* 0x0000240001087983 */ /* 0x001ee80000300800 */
[----:B-----5:R0:W-:Y:S04]  /*4b10*/  STS.U16 [R0+0x3b00], R4 ;  /* 0x003b000400007388 */ /* 0x0201e80000000400 */
[----:B0-----:R-:W5:Y:S04]  /*4b20*/  LDL.LU R0, [R1+0x20] ;  /* 0x0000200001007983 */ /* 0x001f680000300800 */
[----:B------:R-:W5:Y:S04]  /*4b30*/  LDL.LU R2, [R1+0x1c] ;  /* 0x00001c0001027983 */ /* 0x000f680000300800 */
[----:B------:R-:W5:Y:S04]  /*4b40*/  LDL.LU R3, [R1+0x18] ;  /* 0x0000180001037983 */ /* 0x000f680000300800 */
[----:B------:R-:W5:Y:S01]  /*4b50*/  LDL.LU R4, [R1+0x14] ;  /* 0x0000140001047983 */ /* 0x000f620000300800 */
[----:B------:R-:W-:-:S05]  /*4b60*/  LOP3.LUT R16, R11, 0x40, RZ, 0x3c, !PT ;  /* 0x000000400b107812 */ /* 0x000fca00078e3cff */
[----:B------:R0:W-:Y:S04]  /*4b70*/  STS.U16 [R16+0x1400], R26 ;  /* 0x0014001a10007388 */ /* 0x0001e80000000400 */
[----:B------:R1:W-:Y:S04]  /*4b80*/  STS.U16 [R16+0x1c00], R25 ;  /* 0x001c001910007388 */ /* 0x0003e80000000400 */
[----:B------:R1:W-:Y:S04]  /*4b90*/  STS.U16 [R16+0x2400], R24 ;  /* 0x0024001810007388 */ /* 0x0003e80000000400 */
[----:B0-----:R-:W5:Y:S04]  /*4ba0*/  LDL.LU R26, [R1+0x1090] ;  /* 0x00109000011a7983 */ /* 0x001f680000300800 */
[----:B-1----:R-:W5:Y:S04]  /*4bb0*/  LDL.LU R25, [R1+0x108c] ;  /* 0x00108c0001197983 */ /* 0x002f680000300800 */
[----:B------:R0:W-:Y:S04]  /*4bc0*/  STS.U16 [R16+0x3400], R23 ;  /* 0x0034001710007388 */ /* 0x0001e80000000400 */
[----:B------:R-:W5:Y:S04]  /*4bd0*/  LDL.LU R24, [R1+0x1088] ;  /* 0x0010880001187983 */ /* 0x000f680000300800 */
[----:B------:R1:W-:Y:S04]  /*4be0*/  STS.U16 [R16+0xc00], R22 ;  /* 0x000c001610007388 */ /* 0x0003e80000000400 */
[----:B0-----:R-:W5:Y:S04]  /*4bf0*/  LDL.LU R23, [R1+0x1084] ;  /* 0x0010840001177983 */ /* 0x001f680000300800 */
[----:B------:R0:W-:Y:S04]  /*4c00*/  STS.U16 [R16+0x2c00], R21 ;  /* 0x002c001510007388 */ /* 0x0001e80000000400 */
[----:B-1----:R-:W5:Y:S04]  /*4c10*/  LDL.LU R22, [R1+0x1080] ;  /* 0x0010800001167983 */ /* 0x002f680000300800 */
[----:B----4-:R1:W-:Y:S04]  /*4c20*/  STS.U16 [R16+0x3c00], R20 ;  /* 0x003c001410007388 */ /* 0x0103e80000000400 */
[----:B0-----:R-:W4:Y:S04]  /*4c30*/  LDL.LU R21, [R1+0x107c] ;  /* 0x00107c0001157983 */ /* 0x001f280000300800 */
[----:B------:R0:W-:Y:S04]  /*4c40*/  STS.U16 [R16+0x400], R19 ;  /* 0x0004001310007388 */ /* 0x0001e80000000400 */
[----:B-1----:R-:W4:Y:S04]  /*4c50*/  LDL.LU R20, [R1+0x1078] ;  /* 0x0010780001147983 */ /* 0x002f280000300800 */
[----:B------:R1:W-:Y:S04]  /*4c60*/  STS.U16 [R16+0x4400], R18 ;  /* 0x0044001210007388 */ /* 0x0003e80000000400 */
[----:B0-----:R-:W4:Y:S04]  /*4c70*/  LDL.LU R19, [R1+0x1074] ;  /* 0x0010740001137983 */ /* 0x001f280000300800 */
[----:B------:R0:W-:Y:S04]  /*4c80*/  STS.U16 [R16+0x4c00], R17 ;  /* 0x004c001110007388 */ /* 0x0001e80000000400 */
[----:B-1----:R-:W4:Y:S04]  /*4c90*/  LDL.LU R18, [R1+0x1070] ;  /* 0x0010700001127983 */ /* 0x002f280000300800 */
[----:B------:R1:W-:Y:S04]  /*4ca0*/  STS.U16 [R16+0x5400], R13 ;  /* 0x0054000d10007388 */ /* 0x0003e80000000400 */
[----:B0-----:R-:W4:Y:S04]  /*4cb0*/  LDL.LU R17, [R1+0x106c] ;  /* 0x00106c0001117983 */ /* 0x001f280000300800 */
[----:B------:R0:W-:Y:S01]  /*4cc0*/  STS.U16 [R16+0x5c00], R12 ;  /* 0x005c000c10007388 */ /* 0x0001e20000000400 */
[----:B-1----:R-:W-:-:S03]  /*4cd0*/  LOP3.LUT R13, R11, 0x50, RZ, 0x3c, !PT ;  /* 0x000000500b0d7812 */ /* 0x002fc600078e3cff */
[----:B------:R1:W-:Y:S04]  /*4ce0*/  STS.U16 [R16+0x6400], R6 ;  /* 0x0064000610007388 */ /* 0x0003e80000000400 */
[----:B------:R1:W-:Y:S04]  /*4cf0*/  STS.U16 [R16+0x6c00], R5 ;  /* 0x006c000510007388 */ /* 0x0003e80000000400 */
[----:B0-----:R-:W4:Y:S04]  /*4d00*/  LDL.LU R12, [R1+0x74] ;  /* 0x00007400010c7983 */ /* 0x001f280000300800 */
[----:B------:R-:W4:Y:S04]  /*4d10*/  LDL.LU R11, [R1+0x28] ;  /* 0x00002800010b7983 */ /* 0x000f280000300800 */
[----:B-1----:R-:W4:Y:S04]  /*4d20*/  LDL.LU R6, [R1+0x6c] ;  /* 0x00006c0001067983 */ /* 0x002f280000300800 */
[----:B------:R-:W4:Y:S04]  /*4d30*/  LDL.LU R5, [R1+0x8] ;  /* 0x0000080001057983 */ /* 0x000f280000300800 */
[----:B--2---:R0:W-:Y:S04]  /*4d40*/  STS.U16 [R16+0x7400], R29 ;  /* 0x0074001d10007388 */ /* 0x0041e80000000400 */
[----:B------:R1:W-:Y:S04]  /*4d50*/  STS.U16 [R16+0x7c00], R15 ;  /* 0x007c000f10007388 */ /* 0x0003e80000000400 */
[----:B0-----:R-:W2:Y:S04]  /*4d60*/  LDL.LU R29, [R1+0x50] ;  /* 0x00005000011d7983 */ /* 0x001ea80000300800 */
[----:B-1----:R-:W2:Y:S04]  /*4d70*/  LDL.LU R16, [R1+0x1068] ;  /* 0x0010680001107983 */ /* 0x002ea80000300800 */
[----:B------:R-:W2:Y:S04]  /*4d80*/  LDL.LU R15, [R1+0x1064] ;  /* 0x00106400010f7983 */ /* 0x000ea80000300800 */
[----:B---3--:R0:W-:Y:S04]  /*4d90*/  STS.U16 [R13+0x500], R14 ;  /* 0x0005000e0d007388 */ /* 0x0081e80000000400 */
[----:B------:R1:W-:Y:S04]  /*4da0*/  STS.U16 [R13+0xd00], R10 ;  /* 0x000d000a0d007388 */ /* 0x0003e80000000400 */
[----:B------:R3:W-:Y:S04]  /*4db0*/  STS.U16 [R13+0x1500], R9 ;  /* 0x001500090d007388 */ /* 0x0007e80000000400 */
[----:B0-----:R-:W2:Y:S04]  /*4dc0*/  LDL.LU R14, [R1+0x1060] ;  /* 0x00106000010e7983 */ /* 0x001ea80000300800 */
[----:B-1----:R-:W2:Y:S04]  /*4dd0*/  LDL.LU R10, [R1+0x105c] ;  /* 0x00105c00010a7983 */ /* 0x002ea80000300800 */
[----:B---3--:R-:W3:Y:S04]  /*4de0*/  LDL.LU R9, [R1+0x1058] ;  /* 0x0010580001097983 */ /* 0x008ee80000300800 */
[----:B------:R0:W-:Y:S04]  /*4df0*/  STS.U16 [R13+0x1d00], R8 ;  /* 0x001d00080d007388 */ /* 0x0001e80000000400 */
[----:B-----5:R1:W-:Y:S04]  /*4e00*/  STS.U16 [R13+0x2500], R0 ;  /* 0x002500000d007388 */ /* 0x0203e80000000400 */
[----:B------:R5:W-:Y:S04]  /*4e10*/  STS.U16 [R13+0x2d00], R2 ;  /* 0x002d00020d007388 */ /* 0x000be80000000400 */
[----:B0-----:R-:W2:Y:S04]  /*4e20*/  LDL.LU R8, [R1+0x1054] ;  /* 0x0010540001087983 */ /* 0x001ea80000300800 */
[----:B-1----:R-:W2:Y:S04]  /*4e30*/  LDL.LU R0, [R1+0x1050] ;  /* 0x0010500001007983 */ /* 0x002ea80000300800 */
[----:B-----5:R-:W5:Y:S04]  /*4e40*/  LDL.LU R2, [R1+0x104c] ;  /* 0x00104c0001027983 */ /* 0x020f680000300800 */
[----:B------:R0:W-:Y:S04]  /*4e50*/  STS.U16 [R13+0x3500], R3 ;  /* 0x003500030d007388 */ /* 0x0001e80000000400 */
[----:B------:R1:W-:Y:S04]  /*4e60*/  STS.U16 [R13+0x3d00], R4 ;  /* 0x003d00040d007388 */ /* 0x0003e80000000400 */
[----:B0-----:R-:W2:Y:S04]  /*4e70*/  LDL.LU R3, [R1+0x1048] ;  /* 0x0010480001037983 */ /* 0x001ea80000300800 */
[----:B-1----:R-:W2:Y:S04]  /*4e80*/  LDL.LU R4, [R1+0x1044] ;  /* 0x0010440001047983 */ /* 0x002ea80000300800 */
[----:B--2---:R0:W-:Y:S04]  /*4e90*/  STS.U16 [R13+0x4500], R4 ;  /* 0x004500040d007388 */ /* 0x0041e80000000400 */
[----:B------:R1:W-:Y:S04]  /*4ea0*/  STS.U16 [R13+0x4d00], R3 ;  /* 0x004d00030d007388 */ /* 0x0003e80000000400 */
[----:B-----5:R-:W-:Y:S04]  /*4eb0*/  STS.U16 [R13+0x5500], R2 ;  /* 0x005500020d007388 */ /* 0x020fe80000000400 */
[----:B------:R2:W-:Y:S04]  /*4ec0*/  STS.U16 [R13+0x5d00], R0 ;  /* 0x005d00000d007388 */ /* 0x0005e80000000400 */
[----:B0-----:R-:W5:Y:S04]  /*4ed0*/  LDL.LU R4, [R1] ;  /* 0x0000000001047983 */ /* 0x001f680000300800 */
[----:B-1----:R-:W3:Y:S01]  /*4ee0*/  LDL.LU R3, [R1+0x4] ;  /* 0x0000040001037983 */ /* 0x002ee20000300800 */
[----:B--2---:R-:W-:-:S03]  /*4ef0*/  SHF.L.U32 R0, R7, 0x1, RZ ;  /* 0x0000000107007819 */ /* 0x004fc600000006ff */
[----:B------:R-:W2:Y:S01]  /*4f00*/  LDL.LU R2, [R1+0xc] ;  /* 0x00000c0001027983 */ /* 0x000ea20000300800 */
[----:B------:R-:W-:-:S06]  /*4f10*/  LOP3.LUT R7, R0, 0x60, RZ, 0x3c, !PT ;  /* 0x0000006000077812 */ /* 0x000fcc00078e3cff */
[----:B------:R-:W2:Y:S04]  /*4f20*/  LDL.LU R7, [R1+0x1040] ;  /* 0x0010400001077983 */ /* 0x000ea80000300800 */
[----:B--2---:R0:W-:Y:S04]  /*4f30*/  STS.U16 [R13+0x6500], R7 ;  /* 0x006500070d007388 */ /* 0x0041e80000000400 */
[----:B------:R1:W-:Y:S04]  /*4f40*/  STS.U16 [R13+0x6d00], R8 ;  /* 0x006d00080d007388 */ /* 0x0003e80000000400 */
[----:B---3--:R2:W-:Y:S04]  /*4f50*/  STS.U16 [R13+0x7500], R9 ;  /* 0x007500090d007388 */ /* 0x0085e80000000400 */
[----:B0-----:R-:W3:Y:S04]  /*4f60*/  LDL.LU R7, [R1+0x10] ;  /* 0x0000100001077983 */ /* 0x001ee80000300800 */
[----:B-1----:R-:W3:Y:S01]  /*4f70*/  LDL.LU R8, [R1+0x2c] ;  /* 0x00002c0001087983 */ /* 0x002ee20000300800 */
[----:B--2---:R-:W-:-:S03]  /*4f80*/  LOP3.LUT R9, R0, 0x60, RZ, 0x3c, !PT ;  /* 0x0000006000097812 */ /* 0x004fc600078e3cff */
[----:B------:R0:W-:Y:S04]  /*4f90*/  STS.U16 [R13+0x7d00], R10 ;  /* 0x007d000a0d007388 */ /* 0x0001e80000000400 */
[----:B----4-:R1:W-:Y:S04]  /*4fa0*/  STS.U16 [R9+0x600], R12 ;  /* 0x0006000c09007388 */ /* 0x0103e80000000400 */
[----:B------:R2:W-:Y:S04]  /*4fb0*/  STS.U16 [R9+0xe00], R11 ;  /* 0x000e000b09007388 */ /* 0x0005e80000000400 */
[----:B0-----:R-:W4:Y:S04]  /*4fc0*/  LDL.LU R13, [R1+0x103c] ;  /* 0x00103c00010d7983 */ /* 0x001f280000300800 */
[----:B------:R-:W3:Y:S04]  /*4fd0*/  LDL.LU R10, [R1+0x3c] ;  /* 0x00003c00010a7983 */ /* 0x000ee80000300800 */
[----:B-1----:R-:W3:Y:S04]  /*4fe0*/  LDL.LU R12, [R1+0x1038] ;  /* 0x00103800010c7983 */ /* 0x002ee80000300800 */
[----:B--2---:R-:W2:Y:S04]  /*4ff0*/  LDL.LU R11, [R1+0x1034] ;  /* 0x00103400010b7983 */ /* 0x004ea80000300800 */
[----:B------:R0:W-:Y:S04]  /*5000*/  STS.U16 [R9+0x1600], R6 ;  /* 0x0016000609007388 */ /* 0x0001e80000000400 */
[----:B------:R1:W-:Y:S04]  /*5010*/  STS.U16 [R9+0x1e00], R5 ;  /* 0x001e000509007388 */ /* 0x0003e80000000400 */
[----:B------:R5:W-:Y:S04]  /*5020*/  STS.U16 [R9+0x2600], R29 ;  /* 0x0026001d09007388 */ /* 0x000be80000000400 */
[----:B0-----:R-:W2:Y:S04]  /*5030*/  LDL.LU R6, [R1+0x1030] ;  /* 0x0010300001067983 */ /* 0x001ea80000300800 */
[----:B-1----:R-:W2:Y:S04]  /*5040*/  LDL.LU R5, [R1+0x102c] ;  /* 0x00102c0001057983 */ /* 0x002ea80000300800 */
[----:B-----5:R-:W5:Y:S01]  /*5050*/  LDL.LU R29, [R1+0x1028] ;  /* 0x00102800011d7983 */ /* 0x020f620000300800 */
[----:B------:R-:W-:-:S03]  /*5060*/  LOP3.LUT R0, R0, 0x70, RZ, 0x3c, !PT ;  /* 0x0000007000007812 */ /* 0x000fc600078e3cff */
[----:B-----5:R-:W-:Y:S04]  /*5070*/  STS.U16 [R9+0x2e00], R29 ;  /* 0x002e001d09007388 */ /* 0x020fe80000000400 */
[----:B---3--:R-:W-:Y:S04]  /*5080*/  STS.U16 [R9+0x3600], R10 ;  /* 0x0036000a09007388 */ /* 0x008fe80000000400 */
[----:B--2---:R-:W-:Y:S04]  /*5090*/  STS.U16 [R9+0x3e00], R5 ;  /* 0x003e000509007388 */ /* 0x004fe80000000400 */
[----:B------:R-:W-:Y:S04]  /*50a0*/  STS.U16 [R9+0x4600], R11 ;  /* 0x0046000b09007388 */ /* 0x000fe80000000400 */
[----:B------:R-:W-:Y:S04]  /*50b0*/  STS.U16 [R9+0x4e00], R12 ;  /* 0x004e000c09007388 */ /* 0x000fe80000000400 */
[----:B----4-:R-:W-:Y:S04]  /*50c0*/  STS.U16 [R9+0x5600], R13 ;  /* 0x0056000d09007388 */ /* 0x010fe80000000400 */
[----:B------:R-:W-:Y:S04]  /*50d0*/  STS.U16 [R9+0x5e00], R15 ;  /* 0x005e000f09007388 */ /* 0x000fe80000000400 */
[----:B------:R-:W-:Y:S04]  /*50e0*/  STS.U16 [R9+0x6600], R16 ;  /* 0x0066001009007388 */ /* 0x000fe80000000400 */
[----:B------:R-:W-:Y:S04]  /*50f0*/  STS.U16 [R9+0x6e00], R18 ;  /* 0x006e001209007388 */ /* 0x000fe80000000400 */
[----:B------:R-:W-:Y:S04]  /*5100*/  STS.U16 [R9+0x7600], R19 ;  /* 0x0076001309007388 */ /* 0x000fe80000000400 */
[----:B------:R-:W-:Y:S04]  /*5110*/  STS.U16 [R9+0x7e00], R20 ;  /* 0x007e001409007388 */ /* 0x000fe80000000400 */
[----:B------:R-:W-:Y:S04]  /*5120*/  STS.U16 [R0+0x700], R8 ;  /* 0x0007000800007388 */ /* 0x000fe80000000400 */
[----:B------:R-:W-:Y:S04]  /*5130*/  STS.U16 [R0+0xf00], R7 ;  /* 0x000f000700007388 */ /* 0x000fe80000000400 */
[----:B------:R0:W-:Y:S04]  /*5140*/  STS.U16 [R0+0x1700], R2 ;  /* 0x0017000200007388 */ /* 0x0001e80000000400 */
[----:B------:R1:W-:Y:S04]  /*5150*/  STS.U16 [R0+0x1f00], R3 ;  /* 0x001f000300007388 */ /* 0x0003e80000000400 */
[----:B------:R-:W-:Y:S04]  /*5160*/  STS.U16 [R0+0x2700], R4 ;  /* 0x0027000400007388 */ /* 0x000fe80000000400 */
[----:B------:R-:W-:Y:S04]  /*5170*/  STS.U16 [R0+0x2f00], R14 ;  /* 0x002f000e00007388 */ /* 0x000fe80000000400 */
[----:B------:R-:W-:Y:S04]  /*5180*/  STS.U16 [R0+0x3700], R17 ;  /* 0x0037001100007388 */ /* 0x000fe80000000400 */
[----:B------:R-:W-:Y:S04]  /*5190*/  STS.U16 [R0+0x3f00], R21 ;  /* 0x003f001500007388 */ /* 0x000fe80000000400 */
[----:B------:R-:W-:Y:S01]  /*51a0*/  STS.U16 [R0+0x7f00], R6 ;  /* 0x007f000600007388 */ /* 0x000fe20000000400 */
[----:B0-----:R-:W-:-:S03]  /*51b0*/  MOV R2, 0x3f800000 ;  /* 0x3f80000000027802 */ /* 0x001fc60000000f00 */
[----:B------:R-:W-:Y:S04]  /*51c0*/  STS.U16 [R0+0x4700], R22 ;  /* 0x0047001600007388 */ /* 0x000fe80000000400 */
[----:B------:R-:W-:Y:S04]  /*51d0*/  STS.U16 [R0+0x4f00], R23 ;  /* 0x004f001700007388 */ /* 0x000fe80000000400 */
[----:B------:R-:W-:Y:S04]  /*51e0*/  STS.U16 [R0+0x5700], R24 ;  /* 0x0057001800007388 */ /* 0x000fe80000000400 */
[----:B------:R-:W-:Y:S04]  /*51f0*/  STS.U16 [R0+0x5f00], R25 ;  /* 0x005f001900007388 */ /* 0x000fe80000000400 */
[----:B------:R-:W-:Y:S01]  /*5200*/  STS.U16 [R0+0x6700], R26 ;  /* 0x0067001a00007388 */ /* 0x000fe20000000400 */
[----:B-1----:R-:W-:-:S03]  /*5210*/  MOV R3, 0xff800000 ;  /* 0xff80000000037802 */ /* 0x002fc60000000f00 */
[----:B------:R-:W-:Y:S04]  /*5220*/  STS.U16 [R0+0x6f00], R27 ;  /* 0x006f001b00007388 */ /* 0x000fe80000000400 */
[----:B------:R0:W-:Y:S04]  /*5230*/  STS.U16 [R0+0x7700], R28 ;  /* 0x0077001c00007388 */ /* 0x0001e80000000400 */
[----:B------:R1:W-:Y:S01]  /*5240*/  STL [R1+0x808], R2 ;  /* 0x0008080201007387 */ /* 0x0003e20000100800 */
[----:B0-----:R-:W-:Y:S01]  /*5250*/  IMAD.MOV.U32 R0, RZ, RZ, -0x800000 ;  /* 0xff800000ff007424 */ /* 0x001fe200078e00ff */
[----:B-1----:R-:W-:-:S04]  /*5260*/  MOV R2, 0xff800000 ;  /* 0xff80000000027802 */ /* 0x002fc80000000f00 */
[----:B------:R-:W-:Y:S04]  /*5270*/  STL [R1+0x318], R0 ;  /* 0x0003180001007387 */ /* 0x000fe80000100800 */
[----:B------:R0:W-:Y:S04]  /*5280*/  STL [R1+0x31c], R3 ;  /* 0x00031c0301007387 */ /* 0x0001e80000100800 */
[----:B------:R1:W-:Y:S04]  /*5290*/  STL [R1+0x320], R2 ;  /* 0x0003200201007387 */ /* 0x0003e80000100800 */
[----:B------:R2:W-:Y:S01]  /*52a0*/  STL [R1+0x324], R0 ;  /* 0x0003240001007387 */ /* 0x0005e20000100800 */
[----:B0-----:R-:W-:Y:S01]  /*52b0*/  MOV R3, 0x3f800000 ;  /* 0x3f80000000037802 */ /* 0x001fe20000000f00 */
[----:B-1----:R-:W-:-:S04]  /*52c0*/  IMAD.MOV.U32 R2, RZ, RZ, 0x3f800000 ;  /* 0x3f800000ff027424 */ /* 0x002fc800078e00ff */
[----:B------:R0:W-:Y:S01]  /*52d0*/  STL [R1+0x80c], R3 ;  /* 0x00080c0301007387 */ /* 0x0001e20000100800 */
[----:B--2---:R-:W-:-:S03]  /*52e0*/  MOV R0, 0x3f800000 ;  /* 0x3f80000000007802 */ /* 0x004fc60000000f00 */
[----:B------:R0:W-:Y:S04]  /*52f0*/  STL [R1+0x810], R2 ;  /* 0x0008100201007387 */ /* 0x0001e80000100800 */
[----:B------:R0:W-:Y:S04]  /*5300*/  STL [R1+0x7d0], RZ ;  /* 0x0007d0ff01007387 */ /* 0x0001e80000100800 */
[----:B------:R0:W-:Y:S04]  /*5310*/  STL [R1+0x814], R0 ;  /* 0x0008140001007387 */ /* 0x0001e80000100800 */
[----:B------:R0:W-:Y:S04]  /*5320*/  STL [R1+0x7d4], RZ ;  /* 0x0007d4ff01007387 */ /* 0x0001e80000100800 */
        /* <DEDUP_REMOVED lines=122> */
[----:B------:R-:W1:Y:S04]  /*5ad0*/  S2R R9, SR_TID.X ;  /* 0x0000000000097919 */ /* 0x000e680000002100 */
[----:B------:R0:W-:Y:S04]  /*5ae0*/  STL [R1+0x770], RZ ;  /* 0x000770ff01007387 */ /* 0x0001e80000100800 */
[----:B------:R0:W-:Y:S04]  /*5af0*/  STL [R1+0x774], RZ ;  /* 0x000774ff01007387 */ /* 0x0001e80000100800 */
[----:B------:R0:W-:Y:S04]  /*5b00*/  STL [R1+0x778], RZ ;  /* 0x000778ff01007387 */ /* 0x0001e80000100800 */
[----:B------:R0:W-:Y:S01]  /*5b10*/  STL [R1+0x77c], RZ ;  /* 0x00077cff01007387 */ /* 0x0001e20000100800 */
[----:B-1----:R-:W-:Y:S01]  /*5b20*/  SHF.L.U32 R12, R9, 0x1, RZ ;  /* 0x00000001090c7819 */ /* 0x002fe200000006ff */
[----:B------:R-:W-:Y:S05]  /*5b30*/  @!P0 BRA `(.L_x_0) ;  /* 0x00031ce000008947 */ /* 0x000fea0003800000 */
[----:B0-----:R-:W0:Y:S04]  /*5b40*/  S2R R4, SR_TID.X ;  /* 0x0000000000047919 */ /* 0x001e280000002100 */
[----:B------:R-:W1:Y:S01]  /*5b50*/  S2R R2, SR_CTAID.Y ;  /* 0x0000000000027919 */ /* 0x000e620000002600 */
[----:B0-----:R-:W-:Y:S01]  /*5b60*/  LOP3.LUT R4, R4, 0x7f, RZ, 0xc0, !PT ;  /* 0x0000007f04047812 */ /* 0x001fe200078ec0ff */
[----:B-1----:R-:W-:-:S04]  /*5b70*/  IMAD R3, R2, c[0x0][0x1a0], RZ ;  /* 0x0000680002037a24 */ /* 0x002fc800078e02ff */
[----:B------:R-:W-:Y:S02]  /*5b80*/  IMAD R6, R4, c[0x0][0x1a8], RZ ;  /* 0x00006a0004067a24 */ /* 0x000fe400078e02ff */
[----:B------:R-:W-:Y:S02]  /*5b90*/  IMAD R2, R2, c[0x0][0x1b0], RZ ;  /* 0x00006c0002027a24 */ /* 0x000fe400078e02ff */
[----:B------:R-:W-:Y:S01]  /*5ba0*/  IMAD R0, R4, c[0x0][0x1b4], RZ ;  /* 0x00006d0004007a24 */ /* 0x000fe200078e02ff */
[C---:B------:R-:W-:Y:S01]  /*5bb0*/  SHF.L.U32 R4, R3.reuse, 0x1, RZ ;  /* 0x0000000103047819 */ /* 0x040fe200000006ff */
[----:B------:R-:W-:Y:S01]  /*5bc0*/  IMAD.SHL.U32 R5, R6, 0x2, RZ ;  /* 0x0000000206057824 */ /* 0x000fe200078e00ff */
[----:B------:R-:W-:Y:S01]  /*5bd0*/  SHF.L.U32 R7, R2, 0x1, RZ ;  /* 0x0000000102077819 */ /* 0x000fe200000006ff */
[----:B------:R-:W-:Y:S01]  /*5be0*/  IMAD.HI R3, R3, 0x2, RZ ;  /* 0x0000000203037827 */ /* 0x000fe200078e02ff */
[----:B------:R-:W-:Y:S02]  /*5bf0*/  SHF.L.U32 R8, R0, 0x1, RZ ;  /* 0x0000000100087819 */ /* 0x000fe400000006ff */
[----:B------:R-:W-:Y:S01]  /*5c00*/  IADD3 R28, P0, P1, R5, c[0x0][0x168], R4 ;  /* 0x00005a00051c7a10 */ /* 0x000fe2000791e004 */
[----:B------:R-:W-:Y:S01]  /*5c10*/  IMAD.HI R6, R6, 0x2, RZ ;  /* 0x0000000206067827 */ /* 0x000fe200078e02ff */
[----:B------:R-:W-:-:S02]  /*5c20*/  LOP3.LUT R4, R9, 0x7, RZ, 0xc0, !PT ;  /* 0x0000000709047812 */ /* 0x000fc400078ec0ff */
[----:B------:R-:W-:Y:S01]  /*5c30*/  IADD3 R10, P2, P3, R8, c[0x0][0x170], R7 ;  /* 0x00005c00080a7a10 */ /* 0x000fe20007b5e007 */
[----:B------:R-:W-:Y:S01]  /*5c40*/  IMAD.HI R2, R2, 0x2, RZ ;  /* 0x0000000202027827 */ /* 0x000fe200078e02ff */
[----:B------:R-:W-:Y:S02]  /*5c50*/  LOP3.LUT R7, R12, 0x10, RZ, 0xc0, !PT ;  /* 0x000000100c077812 */ /* 0x000fe400078ec0ff */
[----:B------:R-:W-:Y:S01]  /*5c60*/  SHF.L.U32 R5, R9, 0x7, RZ ;  /* 0x0000000709057819 */ /* 0x000fe200000006ff */
[----:B------:R-:W-:Y:S01]  /*5c70*/  IMAD R4, R4, 0x110, RZ ;  /* 0x0000011004047824 */ /* 0x000fe200078e02ff */
[----:B------:R-:W-:Y:S01]  /*5c80*/  LOP3.LUT R9, R7, 0x60, R9, 0xf8, !PT ;  /* 0x0000006007097812 */ /* 0x000fe200078ef809 */
[----:B------:R-:W-:Y:S01]  /*5c90*/  IMAD.HI R7, R0, 0x2, RZ ;  /* 0x0000000200077827 */ /* 0x000fe200078e02ff */
[----:B------:R-:W-:Y:S02]  /*5ca0*/  LOP3.LUT R5, R5, 0x800, RZ, 0xc0, !PT ;  /* 0x0000080005057812 */ /* 0x000fe400078ec0ff */
[----:B------:R-:W-:-:S02]  /*5cb0*/  LOP3.LUT R0, R4, R9, RZ, 0x3c, !PT ;  /* 0x0000000904007212 */ /* 0x000fc400078e3cff */
[----:B------:R-:W-:Y:S02]  /*5cc0*/  IADD3.X R29, R6, c[0x0][0x16c], R3, P0, P1 ;  /* 0x00005b00061d7a10 */ /* 0x000fe400007e2403 */
[----:B------:R-:W-:Y:S01]  /*5cd0*/  IADD3.X R11, R7, c[0x0][0x174], R2, P2, P3 ;  /* 0x00005d00070b7a10 */ /* 0x000fe200017e6402 */
[----:B------:R-:W-:Y:S01]  /*5ce0*/  IMAD.IADD R0, R5, 0x1, R0 ;  /* 0x0000000105007824 */ /* 0x000fe200078e0200 */
[----:B------:R-:W-:Y:S01]  /*5cf0*/  MOV R5, 0xff800000 ;  /* 0xff80000000057802 */ /* 0x000fe20000000f00 */
[----:B------:R-:W-:Y:S01]  /*5d00*/  STL.64 [R1+0x520], R28 ;  /* 0x0005201c01007387 */ /* 0x000fe20000100a00 */
[----:B------:R-:W-:Y:S02]  /*5d10*/  MOV R7, 0x3f800000 ;  /* 0x3f80000000077802 */ /* 0x000fe40000000f00 */
[----:B------:R-:W-:Y:S01]  /*5d20*/  MOV R6, 0x3f800000 ;  /* 0x3f80000000067802 */ /* 0x000fe20000000f00 */
[----:B------:R0:W-:Y:S01]  /*5d30*/  STL.64 [R1+0x498], R10 ;  /* 0x0004980a01007387 */ /* 0x0001e20000100a00 */
[----:B------:R-:W-:-:S02]  /*5d40*/  MOV R2, c[0x0][0x1a4] ;  /* 0x0000690000027a02 */ /* 0x000fc40000000f00 */
[----:B------:R-:W-:Y:S01]  /*5d50*/  MOV R3, c[0x0][0x1b8] ;  /* 0x00006e0000037a02 */ /* 0x000fe20000000f00 */
[----:B------:R1:W-:Y:S02]  /*5d60*/  STL [R1+0x5d4], R0 ;  /* 0x0005d40001007387 */ /* 0x0003e40000100800 */
[C---:B------:R-:W-:Y:S02]  /*5d70*/  IMAD R8, R2.reuse, 0x46, RZ ;  /* 0x0000004602087824 */ /* 0x040fe400078e02ff */
[----:B------:R2:W-:Y:S01]  /*5d80*/  STL [R1+0x494], R5 ;  /* 0x0004940501007387 */ /* 0x0005e20000100800 */
[C---:B------:R-:W-:Y:S02]  /*5d90*/  IMAD R9, R2.reuse, 0x12, RZ ;  /* 0x0000001202097824 */ /* 0x040fe400078e02ff */
[C---:B------:R-:W-:Y:S01]  /*5da0*/  IMAD R12, R2.reuse, 0x4a, RZ ;  /* 0x0000004a020c7824 */ /* 0x040fe200078e02ff */
[----:B------:R-:W-:Y:S01]  /*5db0*/  STL [R1+0x2c0], RZ ;  /* 0x0002c0ff01007387 */ /* 0x000fe20000100800 */
[----:B0-----:R-:W-:-:S02]  /*5dc0*/  IMAD R10, R2, 0x24, RZ ;  /* 0x00000024020a7824 */ /* 0x001fc400078e02ff */
[----:B-1----:R-:W-:Y:S02]  /*5dd0*/  IMAD.MOV.U32 R0, RZ, RZ, 0x3f800000 ;  /* 0x3f800000ff007424 */ /* 0x002fe400078e00ff */
[C---:B------:R-:W-:Y:S02]  /*5de0*/  IMAD R11, R2.reuse, 0x48, RZ ;  /* 0x00000048020b7824 */ /* 0x040fe400078e02ff */
[----:B--2---:R-:W-:Y:S01]  /*5df0*/  IMAD.MOV.U32 R5, RZ, RZ, 0x3f800000 ;  /* 0x3f800000ff057424 */ /* 0x004fe200078e00ff */
[----:B------:R0:W-:Y:S01]  /*5e00*/  STL [R1+0x808], R0 ;  /* 0x0008080001007387 */ /* 0x0001e20000100800 */
[C---:B------:R-:W-:Y:S02]  /*5e10*/  IMAD R13, R2.reuse, 0x26, RZ ;  /* 0x00000026020d7824 */ /* 0x040fe400078e02ff */
[C---:B------:R-:W-:Y:S01]  /*5e20*/  IMAD R16, R2.reuse, 0xa, RZ ;  /* 0x0000000a02107824 */ /* 0x040fe200078e02ff */
[----:B------:R-:W-:Y:S01]  /*5e30*/  STL [R1+0x800], RZ ;  /* 0x000800ff01007387 */ /* 0x000fe20000100800 */
[----:B------:R-:W-:-:S02]  /*5e40*/  IMAD R17, R2, 0x14, RZ ;  /* 0x0000001402117824 */ /* 0x000fc400078e02ff */
[C---:B------:R-:W-:Y:S01]  /*5e50*/  IMAD R18, R2.reuse, 0x28, RZ ;  /* 0x0000002802127824 */ /* 0x040fe200078e02ff */
[----:B------:R1:W-:Y:S01]  /*5e60*/  STL [R1+0x80c], R7 ;  /* 0x00080c0701007387 */ /* 0x0003e20000100800 */
[C---:B------:R-:W-:Y:S01]  /*5e70*/  IMAD R19, R2.reuse, 0x50, RZ ;  /* 0x0000005002137824 */ /* 0x040fe200078e02ff */
[----:B0-----:R-:W-:Y:S01]  /*5e80*/  MOV R0, RZ ;  /* 0x000000ff00007202 */ /* 0x001fe20000000f00 */
[C---:B------:R-:W-:Y:S01]  /*5e90*/  IMAD R20, R2.reuse, 0x52, RZ ;  /* 0x0000005202147824 */ /* 0x040fe200078e02ff */
[----:B------:R0:W-:Y:S01]  /*5ea0*/  STL [R1+0x810], R6 ;  /* 0x0008100601007387 */ /* 0x0001e20000100800 */
[C---:B------:R-:W-:Y:S02]  /*5eb0*/  IMAD R21, R2.reuse, 0x2a, RZ ;  /* 0x0000002a02157824 */ /* 0x040fe400078e02ff */
[C---:B------:R-:W-:Y:S01]  /*5ec0*/  IMAD R22, R2.reuse, 0x54, RZ ;  /* 0x0000005402167824 */ /* 0x040fe200078e02ff */
[----:B------:R2:W-:Y:S01]  /*5ed0*/  STL [R1+0x814], R5 ;  /* 0x0008140501007387 */ /* 0x0005e20000100800 */
[C---:B------:R-:W-:Y:S01]  /*5ee0*/  IMAD R23, R2.reuse, 0x56, RZ ;  /* 0x0000005602177824 */ /* 0x040fe200078e02ff */
[----:B-1----:R-:W-:Y:S01]  /*5ef0*/  MOV R7, 0xff800000 ;  /* 0xff80000000077802 */ /* 0x002fe20000000f00 */
[----:B------:R-:W-:-:S02]  /*5f00*/  IMAD R24, R2, 0x16, RZ ;  /* 0x0000001602187824 */ /* 0x000fc400078e02ff */
[C---:B------:R-:W-:Y:S01]  /*5f10*/  IMAD R25, R2.reuse, 0x2c, RZ ;  /* 0x0000002c02197824 */ /* 0x040fe200078e02ff */
[----:B0-----:R-:W-:Y:S01]  /*5f20*/  MOV R6, 0xff800000 ;  /* 0xff80000000067802 */ /* 0x001fe20000000f00 */
[----:B------:R0:W-:Y:S01]  /*5f30*/  STL [R1+0x528], R7 ;  /* 0x0005280701007387 */ /* 0x0001e20000100800 */
[C---:B------:R-:W-:Y:S01]  /*5f40*/  IMAD R26, R2.reuse, 0x58, RZ ;  /* 0x00000058021a7824 */ /* 0x040fe200078e02ff */
[----:B--2---:R-:W-:Y:S02]  /*5f50*/  MOV R5, 0xff800000 ;  /* 0xff80000000057802 */ /* 0x004fe40000000f00 */
[----:B------:R1:W-:Y:S01]  /*5f60*/  STL [R1+0x5d8], R6 ;  /* 0x0005d80601007387 */ /* 0x0003e20000100800 */
[C---:B------:R-:W-:Y:S02]  /*5f70*/  IMAD R27, R2.reuse, 0x5a, RZ ;  /* 0x0000005a021b7824 */ /* 0x040fe400078e02ff */
[C---:B------:R-:W-:Y:S01]  /*5f80*/  IMAD R14, R2.reuse, 0x4c, RZ ;  /* 0x0000004c020e7824 */ /* 0x040fe200078e02ff */
[----:B------:R-:W-:Y:S01]  /*5f90*/  STL [R1+0x7d0], RZ ;  /* 0x0007d0ff01007387 */ /* 0x000fe20000100800 */
[----:B------:R-:W-:-:S02]  /*5fa0*/  IMAD R15, R2, 0x4e, RZ ;  /* 0x0000004e020f7824 */ /* 0x000fc400078e02ff */
[C---:B0-----:R-:W-:Y:S01]  /*5fb0*/  IMAD R7, R2.reuse, 0x44, RZ ;  /* 0x0000004402077824 */ /* 0x041fe200078e02ff */
[----:B------:R0:W-:Y:S01]  /*5fc0*/  STL [R1+0x5dc], R5 ;  /* 0x0005dc0501007387 */ /* 0x0001e20000100800 */
[----:B-1----:R-:W-:-:S03]  /*5fd0*/  IMAD R6, R2, 0x22, RZ ;  /* 0x0000002202067824 */ /* 0x002fc600078e02ff */
[----:B------:R-:W-:Y:S04]  /*5fe0*/  STL [R1+0x7d4], RZ ;  /* 0x0007d4ff01007387 */ /* 0x000fe80000100800 */
[----:B------:R-:W-:Y:S01]  /*5ff0*/  STL [R1+0x7d8], RZ ;  /* 0x0007d8ff01007387 */ /* 0x000fe20000100800 */
[----:B0-----:R-:W-:-:S03]  /*6000*/  IMAD R5, R2, 0x42, RZ ;  /* 0x0000004202057824 */ /* 0x001fc600078e02ff */
[----:B------:R-:W-:Y:S04]  /*6010*/  STL [R1+0x7dc], RZ ;  /* 0x0007dcff01007387 */ /* 0x000fe80000100800 */
        /* <DEDUP_REMOVED lines=85> */
[----:B------:R0:W-:Y:S04]  /*6570*/  STL.64 [R1+0x1078], R6 ;  /* 0x0010780601007387 */ /* 0x0001e80000100a00 */
[----:B------:R1:W-:Y:S04]  /*6580*/  STL.64 [R1+0x1070], R8 ;  /* 0x0010700801007387 */ /* 0x0003e80000100a00 */
[----:B------:R2:W-:Y:S04]  /*6590*/  STL.64 [R1+0x1080], R10 ;  /* 0x0010800a01007387 */ /* 0x0005e80000100a00 */
[----:B------:R-:W-:Y:S01]  /*65a0*/  STL.64 [R1+0x1068], R12 ;  /* 0x0010680c01007387 */ /* 0x000fe20000100a00 */
[----:B0-----:R-:W-:-:S02]  /*65b0*/  IMAD R6, R2, 0x8a, RZ ;  /* 0x0000008a02067824 */ /* 0x001fc400078e02ff */
[C---:B------:R-:W-:Y:S01]  /*65c0*/  IMAD R7, R2.reuse, 0x88, RZ ;  /* 0x0000008802077824 */ /* 0x040fe200078e02ff */
[----:B------:R0:W-:Y:S01]  /*65d0*/  STL.64 [R1+0x1050], R16 ;  /* 0x0010501001007387 */ /* 0x0001e20000100a00 */
[----:B-1----:R-:W-:Y:S01]  /*65e0*/  MOV R9, R29 ;  /* 0x0000001d00097202 */ /* 0x002fe20000000f00 */
[----:B------:R-:W-:Y:S02]  /*65f0*/  IMAD.MOV.U32 R8, RZ, RZ, R28 ;  /* 0x000000ffff087224 */ /* 0x000fe400078e001c */
[----:B------:R1:W-:Y:S01]  /*6600*/  STL.64 [R1+0x1058], R18 ;  /* 0x0010581201007387 */ /* 0x0003e20000100a00 */
[C---:B--2---:R-:W-:Y:S02]  /*6610*/  IMAD R11, R2.reuse, 0x82, RZ ;  /* 0x00000082020b7824 */ /* 0x044fe400078e02ff */
[C---:B------:R-:W-:Y:S01]  /*6620*/  IMAD R28, R2.reuse, 0x2e, RZ ;  /* 0x0000002e021c7824 */ /* 0x040fe200078e02ff */
[----:B------:R2:W-:Y:S01]  /*6630*/  STL.64 [R1+0x1048], R20 ;  /* 0x0010481401007387 */ /* 0x0005e20000100a00 */
[----:B------:R-:W-:-:S03]  /*6640*/  IMAD R29, R2, 0x5c, RZ ;  /* 0x0000005c021d7824 */ /* 0x000fc600078e02ff */
[----:B------:R-:W-:Y:S01]  /*6650*/  STL.64 [R1+0x1040], R22 ;  /* 0x0010401601007387 */ /* 0x000fe20000100a00 */
[C---:B0-----:R-:W-:Y:S02]  /*6660*/  IMAD R16, R2.reuse, 0x41, RZ ;  /* 0x0000004102107824 */ /* 0x041fe400078e02ff */
[C---:B------:R-:W-:Y:S01]  /*6670*/  IMAD R13, R2.reuse, 0x45, RZ ;  /* 0x00000045020d7824 */ /* 0x040fe200078e02ff */
[----:B------:R-:W-:Y:S01]  /*6680*/  STL.64 [R1+0x1028], R24 ;  /* 0x0010281801007387 */ /* 0x000fe20000100a00 */
[C---:B-1----:R-:W-:Y:S02]  /*6690*/  IMAD R19, R2.reuse, 0x8c, RZ ;  /* 0x0000008c02137824 */ /* 0x042fe400078e02ff */
[C---:B------:R-:W-:Y:S01]  /*66a0*/  IMAD R17, R2.reuse, 0x8e, RZ ;  /* 0x0000008e02117824 */ /* 0x040fe200078e02ff */
[----:B------:R0:W-:Y:S01]  /*66b0*/  STL.64 [R1+0x1030], R26 ;  /* 0x0010301a01007387 */ /* 0x0001e20000100a00 */
[----:B--2---:R-:W-:-:S03]  /*66c0*/  IMAD R20, R2, 0x21, RZ ;  /* 0x0000002102147824 */ /* 0x004fc600078e02ff */
[----:B------:R1:W-:Y:S01]  /*66d0*/  STL.64 [R1+0x1038], R28 ;  /* 0x0010381c01007387 */ /* 0x0003e20000100a00 */
[----:B0-----:R-:W-:-:S03]  /*66e0*/  MOV R27, R9 ;  /* 0x00000009001b7202 */ /* 0x001fc60000000f00 */
[----:B------:R-:W0:Y:S01]  /*66f0*/  S2R R9, SR_TID.X ;  /* 0x0000000000097919 */ /* 0x000e220000002100 */
[----:B------:R-:W-:Y:S01]  /*6700*/  MOV R26, R8 ;  /* 0x00000008001a7202 */ /* 0x000fe20000000f00 */
[----:B------:R-:W-:-:S03]  /*6710*/  IMAD R8, R2, 0x84, RZ ;  /* 0x0000008402087824 */ /* 0x000fc600078e02ff */
[-C--:B------:R-:W-:Y:S02]  /*6720*/  IADD3 R12, P5, R6, R26.reuse, RZ ;  /* 0x0000001a060c7210 */ /* 0x080fe40007fbe0ff */
[-C--:B------:R-:W-:Y:S02]  /*6730*/  IADD3 R6, P2, R5, R26.reuse, RZ ;  /* 0x0000001a05067210 */ /* 0x080fe40007f5e0ff */
[-C--:B------:R-:W-:Y:S02]  /*6740*/  IADD3 R22, P3, R7, R26.reuse, RZ ;  /* 0x0000001a07167210 */ /* 0x080fe40007f7e0ff */
[----:B------:R-:W-:Y:S02]  /*6750*/  LEA.HI.X.SX32 R7, R20, R27, 0x1, P2 ;  /* 0x0000001b14077211 */ /* 0x000fe400010f0eff */
[-C--:B-1----:R-:W-:Y:S01]  /*6760*/  IADD3 R28, P0, R8, R26.reuse, RZ ;  /* 0x0000001a081c7210 */ /* 0x082fe20007f1e0ff */
[----:B------:R-:W-:Y:S01]  /*6770*/  IMAD R23, R2, 0x11, RZ ;  /* 0x0000001102177824 */ /* 0x000fe200078e02ff */
[----:B------:R-:W-:Y:S01]  /*6780*/  IADD3 R18, P4, R19, R26, RZ ;  /* 0x0000001a13127210 */ /* 0x000fe20007f9e0ff */
[----:B0-----:R-:W-:-:S02]  /*6790*/  IMAD.SHL.U32 R10, R9, 0x2, RZ ;  /* 0x00000002090a7824 */ /* 0x001fc400078e00ff */
[----:B------:R-:W-:-:S03]  /*67a0*/  IMAD R9, R2, 0x86, RZ ;  /* 0x0000008602097824 */ /* 0x000fc600078e02ff */
[----:B------:R-:W-:Y:S02]  /*67b0*/  LOP3.LUT R4, R4, 0x30, R10, 0x78, !PT ;  /* 0x0000003004047812 */ /* 0x000fe400078e780a */
[-C--:B------:R-:W-:Y:S02]  /*67c0*/  IADD3 R10, P1, R11, R26.reuse, RZ ;  /* 0x0000001a0b0a7210 */ /* 0x080fe40007f3e0ff */
[----:B------:R-:W-:Y:S02]  /*67d0*/  IADD3 R8, P6, R9, R26, RZ ;  /* 0x0000001a09087210 */ /* 0x000fe40007fde0ff */
[----:B------:R-:W-:-:S05]  /*67e0*/  LEA.HI.X.SX32 R11, R16, R27, 0x1, P1 ;  /* 0x0000001b100b7211 */ /* 0x000fca00008f0eff */
[----:B------:R0:W-:Y:S04]  /*67f0*/  STL.64 [R1+0xe08], R10 ;  /* 0x000e080a01007387 */ /* 0x0001e80000100a00 */
[----:B0-----:R-:W2:Y:S01]  /*6800*/  LDL.LU.64 R10, [R1+0x1080] ;  /* 0x00108000010a7983 */ /* 0x001ea20000300a00 */
[-C--:B------:R-:W-:Y:S01]  /*6810*/  LEA.HI.X.SX32 R29, R5, R27.reuse, 0x1, P0 ;  /* 0x0000001b051d7211 */ /* 0x080fe200000f0eff */
[----:B------:R-:W-:Y:S01]  /*6820*/  IMAD R20, R2, 0x92, RZ ;  /* 0x0000009202147824 */ /* 0x000fe200078e02ff */
[----:B------:R-:W-:Y:S01]  /*6830*/  LEA.HI.X.SX32 R13, R13, R27, 0x1, P5 ;  /* 0x0000001b0d0d7211 */ /* 0x000fe200028f0eff */
[----:B------:R0:W-:Y:S01]  /*6840*/  STL.64 [R1+0xf08], R6 ;  /* 0x000f080601007387 */ /* 0x0001e20000100a00 */
[----:B------:R-:W-:-:S03]  /*6850*/  IADD3 R16, P1, R17, R26, RZ ;  /* 0x0000001a11107210 */ /* 0x000fc60007f3e0ff */
[----:B0-----:R-:W3:Y:S01]  /*6860*/  LDL.LU.64 R6, [R1+0x1078] ;  /* 0x0010780001067983 */ /* 0x001ee20000300a00 */
[----:B------:R-:W-:Y:S01]  /*6870*/  MOV R5, R25 ;  /* 0x0000001900057202 */ /* 0x000fe20000000f00 */
[C---:B------:R-:W-:Y:S02]  /*6880*/  IMAD R19, R2.reuse, 0x23, RZ ;  /* 0x0000002302137824 */ /* 0x040fe400078e02ff */
[----:B------:R0:W-:Y:S01]  /*6890*/  STL [R1+0x1060], R4 ;  /* 0x0010600401007387 */ /* 0x0001e20000100800 */
[C---:B------:R-:W-:Y:S02]  /*68a0*/  IMAD R17, R2.reuse, 0x96, RZ ;  /* 0x0000009602117824 */ /* 0x040fe400078e02ff */
[----:B------:R-:W-:Y:S01]  /*68b0*/  IMAD R25, R2, 0x90, RZ ;  /* 0x0000009002197824 */ /* 0x000fe200078e02ff */
[----:B---3--:R-:W-:-:S04]  /*68c0*/  IADD3 R24, P2, R6, R26, RZ ;  /* 0x0000001a06187210 */ /* 0x008fc80007f5e0ff */
[----:B0-----:R-:W-:Y:S01]  /*68d0*/  MOV R4, R24 ;  /* 0x0000001800047202 */ /* 0x001fe20000000f00 */
[----:B------:R0:W-:Y:S04]  /*68e0*/  STL [R1+0xf88], R24 ;  /* 0x000f881801007387 */ /* 0x0001e80000100800 */
[----:B------:R1:W-:Y:S01]  /*68f0*/  STL.64 [R1+0xe00], R28 ;  /* 0x000e001c01007387 */ /* 0x0003e20000100a00 */
[----:B0-----:R-:W-:-:S05]  /*6900*/  IMAD R24, R2, 0x43, RZ ;  /* 0x0000004302187824 */ /* 0x001fca00078e02ff */
[----:B------:R-:W-:Y:S02]  /*6910*/  LEA.HI.X.SX32 R9, R24, R27, 0x1, P6 ;  /* 0x0000001b18097211 */ /* 0x000fe400030f0eff */
[----:B-1----:R-:W-:-:S03]  /*6920*/  IADD3 R28, P0, R7, R26, RZ ;  /* 0x0000001a071c7210 */ /* 0x002fc60007f1e0ff */
[----:B------:R0:W-:Y:S04]  /*6930*/  STL.64 [R1+0xdf8], R8 ;  /* 0x000df80801007387 */ /* 0x0001e80000100a00 */
[----:B0-----:R-:W3:Y:S01]  /*6940*/  LDL.LU.64 R8, [R1+0x1070] ;  /* 0x0010700001087983 */ /* 0x001ee20000300a00 */
[-C--:B------:R-:W-:Y:S02]  /*6950*/  LEA.HI.X.SX32 R29, R6, R27.reuse, 0x1, P0 ;  /* 0x0000001b061d7211 */ /* 0x080fe400000f0eff */
[-C--:B------:R-:W-:Y:S02]  /*6960*/  LEA.HI.X.SX32 R5, R23, R27.reuse, 0x1, P2 ;  /* 0x0000001b17057211 */ /* 0x080fe400010f0eff */
[----:B------:R-:W-:Y:S01]  /*6970*/  IADD3 R20, P2, R20, R26, RZ ;  /* 0x0000001a14147210 */ /* 0x000fe20007f5e0ff */
[----:B------:R-:W-:Y:S01]  /*6980*/  STL.64 [R1+0xf00], R28 ;  /* 0x000f001c01007387 */ /* 0x000fe20000100a00 */
[----:B------:R-:W-:-:S02]  /*6990*/  LEA.HI.X.SX32 R23, R7, R27, 0x1, P3 ;  /* 0x0000001b07177211 */ /* 0x000fc400018f0eff */
[-C--:B------:R-:W-:Y:S01]  /*69a0*/  IADD3 R4, P5, R17, R26.reuse, RZ ;  /* 0x0000001a11047210 */ /* 0x080fe20007fbe0ff */
[----:B------:R-:W-:Y:S01]  /*69b0*/  STL [R1+0xf8c], R5 ;  /* 0x000f8c0501007387 */ /* 0x000fe20000100800 */
[----:B------:R-:W-:-:S03]  /*69c0*/  IADD3 R24, P6, R25, R26, RZ ;  /* 0x0000001a19187210 */ /* 0x000fc60007fde0ff */
[----:B------:R-:W-:Y:S04]  /*69d0*/  STL [R1+0xdc8], R20 ;  /* 0x000dc81401007387 */ /* 0x000fe80000100800 */
[----:B------:R0:W-:Y:S04]  /*69e0*/  STL.64 [R1+0xdf0], R22 ;  /* 0x000df01601007387 */ /* 0x0001e80000100a00 */
[----:B------:R1:W-:Y:S01]  /*69f0*/  STL.64 [R1+0xde8], R12 ;  /* 0x000de80c01007387 */ /* 0x0003e20000100a00 */
[C---:B------:R-:W-:Y:S02]  /*6a00*/  IMAD R17, R2.reuse, 0x47, RZ ;  /* 0x0000004702117824 */ /* 0x040fe400078e02ff */
[----:B------:R-:W-:-:S02]  /*6a10*/  IMAD R25, R2, 0x9, RZ ;  /* 0x0000000902197824 */ /* 0x000fc400078e02ff */
[----:B0-----:R-:W-:Y:S01]  /*6a20*/  IMAD R23, R2, 0x94, RZ ;  /* 0x0000009402177824 */ /* 0x001fe200078e02ff */
[----:B-1----:R-:W4:Y:S01]  /*6a30*/  LDL.LU.64 R12, [R1+0x1068] ;  /* 0x00106800010c7983 */ /* 0x002f220000300a00 */
[-C--:B------:R-:W-:Y:S02]  /*6a40*/  LEA.HI.X.SX32 R17, R17, R27.reuse, 0x1, P1 ;  /* 0x0000001b11117211 */ /* 0x080fe400008f0eff */
[-C--:B--2---:R-:W-:Y:S02]  /*6a50*/  IADD3 R6, P1, R11, R26.reuse, RZ ;  /* 0x0000001a0b067210 */ /* 0x084fe40007f3e0ff */
[-C--:B------:R-:W-:Y:S02]  /*6a60*/  IADD3 R22, P3, R23, R26.reuse, RZ ;  /* 0x0000001a17167210 */ /* 0x080fe40007f7e0ff */
[----:B------:R-:W-:Y:S02]  /*6a70*/  LEA.HI.X.SX32 R7, R10, R27, 0x1, P1 ;  /* 0x0000001b0a077211 */ /* 0x000fe400008f0eff */
[----:B---3--:R-:W-:-:S04]  /*6a80*/  IADD3 R28, P0, R8, R26, RZ ;  /* 0x0000001a081c7210 */ /* 0x008fc80007f1e0ff */
[-C--:B------:R-:W-:Y:S02]  /*6a90*/  LEA.HI.X.SX32 R29, R19, R27.reuse, 0x1, P0 ;  /* 0x0000001b131d7211 */ /* 0x080fe400000f0eff */
[----:B------:R-:W-:-:S03]  /*6aa0*/  LEA.HI.X.SX32 R19, R8, R27, 0x1, P4 ;  /* 0x0000001b08137211 */ /* 0x000fc600020f0eff */
[----:B------:R0:W-:Y:S04]  /*6ab0*/  STL.64 [R1+0xef8], R28 ;  /* 0x000ef81c01007387 */ /* 0x0001e80000100a00 */
[----:B------:R1:W-:Y:S01]  /*6ac0*/  STL.64 [R1+0xde0], R18 ;  /* 0x000de01201007387 */ /* 0x0003e20000100a00 */
[-C--:B0-----:R-:W-:Y:S02]  /*6ad0*/  IADD3 R28, P0, R9, R26.reuse, RZ ;  /* 0x0000001a091c7210 */ /* 0x081fe40007f1e0ff */
[----:B-1----:R-:W-:Y:S02]  /*6ae0*/  IADD3 R18, P4, R10, R26, RZ ;  /* 0x0000001a0a127210 */ /* 0x002fe40007f9e0ff */
[-C--:B------:R-:W-:Y:S02]  /*6af0*/  LEA.HI.X.SX32 R29, R25, R27.reuse, 0x1, P0 ;  /* 0x0000001b191d7211 */ /* 0x080fe400000f0eff */
[-C--:B------:R-:W-:Y:S01]  /*6b00*/  LEA.HI.X.SX32 R19, R9, R27.reuse, 0x1, P4 ;  /* 0x0000001b09137211 */ /* 0x080fe200020f0eff */
[----:B------:R-:W-:Y:S01]  /*6b10*/  STL.64 [R1+0xdd8], R16 ;  /* 0x000dd81001007387 */ /* 0x000fe20000100a00 */
[----:B------:R-:W-:-:S03]  /*6b20*/  LEA.HI.X.SX32 R25, R11, R27, 0x1, P6 ;  /* 0x0000001b0b197211 */ /* 0x000fc600030f0eff */
[----:B------:R-:W-:Y:S01]  /*6b30*/  STL.64 [R1+0xfc8], R28 ;  /* 0x000fc81c01007387 */ /* 0x000fe20000100a00 */
[----:B------:R-:W-:-:S03]  /*6b40*/  MOV R10, R20 ;  /* 0x00000014000a7202 */ /* 0x000fc60000000f00 */
[----:B------:R4:W-:Y:S01]  /*6b50*/  STL.64 [R1+0xf80], R18 ;  /* 0x000f801201007387 */ /* 0x0009e20000100a00 */
[----:B------:R-:W-:-:S03]  /*6b60*/  IMAD R20, R2, 0x49, RZ ;  /* 0x0000004902147824 */ /* 0x000fc600078e02ff */
[----:B------:R-:W-:Y:S04]  /*6b70*/  STL.64 [R1+0xef0], R6 ;  /* 0x000ef00601007387 */ /* 0x000fe80000100a00 */
[----:B------:R0:W-:Y:S01]  /*6b80*/  STL.64 [R1+0xdd0], R24 ;  /* 0x000dd01801007387 */ /* 0x0001e20000100a00 */
[----:B----4-:R-:W-:Y:S01]  /*6b90*/  IADD3 R18, P1, R12, R26, RZ ;  /* 0x0000001a0c127210 */ /* 0x010fe20007f3e0ff */
[----:B------:R-:W-:Y:S01]  /*6ba0*/  IMAD.MOV.U32 R11, RZ, RZ, R21 ;  /* 0x000000ffff0b7224 */ /* 0x000fe200078e0015 */
[-C--:B------:R-:W-:Y:S01]  /*6bb0*/  LEA.HI.X.SX32 R11, R20, R27.reuse, 0x1, P2 ;  /* 0x0000001b140b7211 */ /* 0x080fe200010f0eff */
[----:B0-----:R-:W-:Y:S01]  /*6bc0*/  IMAD R25, R2, 0x25, RZ ;  /* 0x0000002502197824 */ /* 0x001fe200078e02ff */
[----:B------:R-:W-:-:S04]  /*6bd0*/  LEA.HI.X.SX32 R23, R12, R27, 0x1, P3 ;  /* 0x0000001b0c177211 */ /* 0x000fc800018f0eff */
[----:B------:R-:W-:Y:S01]  /*6be0*/  LEA.HI.X.SX32 R19, R25, R27, 0x1, P1 ;  /* 0x0000001b19137211 */ /* 0x000fe200008f0eff */
[----:B------:R-:W-:-:S04]  /*6bf0*/  IMAD R24, R2, 0x9c, RZ ;  /* 0x0000009c02187824 */ /* 0x000fc800078e02ff */
[----:B------:R0:W-:Y:S01]  /*6c00*/  STL.64 [R1+0xee8], R18 ;  /* 0x000ee81201007387 */ /* 0x0001e20000100a00 */
[----:B------:R-:W-:-:S03]  /*6c10*/  IADD3 R6, P6, R24, R26, RZ ;  /* 0x0000001a18067210 */ /* 0x000fc60007fde0ff */
[----:B------:R-:W-:Y:S01]  /*6c20*/  STL [R1+0xdcc], R11 ;  /* 0x000dcc0b01007387 */ /* 0x000fe20000100800 */
[----:B------:R-:W-:-:S03]  /*6c30*/  IMAD R16, R2, 0x98, RZ ;  /* 0x0000009802107824 */ /* 0x000fc600078e02ff */
[----:B------:R1:W-:Y:S01]  /*6c40*/  STL.64 [R1+0xdc0], R22 ;  /* 0x000dc01601007387 */ /* 0x0003e20000100a00 */
[C---:B------:R-:W-:Y:S02]  /*6c50*/  IMAD R24, R2.reuse, 0x13, RZ ;  /* 0x0000001302187824 */ /* 0x040fe400078e02ff */
[----:B------:R-:W-:Y:S01]  /*6c60*/  IMAD R25, R2, 0xa2, RZ ;  /* 0x000000a202197824 */ /* 0x000fe200078e02ff */
[-C--:B0-----:R-:W-:Y:S02]  /*6c70*/  IADD3 R18, P1, R13, R26.reuse, RZ ;  /* 0x0000001a0d127210 */ /* 0x081fe40007f3e0ff */
[-C--:B------:R-:W-:Y:S01]  /*6c80*/  IADD3 R10, P3, R14, R26.reuse, RZ ;  /* 0x0000001a0e0a7210 */ /* 0x080fe20007f7e0ff */
[----:B-1----:R-:W-:Y:S01]  /*6c90*/  IMAD R22, R2, 0x4b, RZ ;  /* 0x0000004b02167824 */ /* 0x002fe200078e02ff */
[----:B------:R-:W-:Y:S02]  /*6ca0*/  IADD3 R28, P0, R16, R26, RZ ;  /* 0x0000001a101c7210 */ /* 0x000fe40007f1e0ff */
[----:B------:R-:W-:-:S02]  /*6cb0*/  LEA.HI.X.SX32 R19, R24, R27, 0x1, P1 ;  /* 0x0000001b18137211 */ /* 0x000fc400008f0eff */
[-C--:B------:R-:W-:Y:S01]  /*6cc0*/  LEA.HI.X.SX32 R5, R22, R27.reuse, 0x1, P5 ;  /* 0x0000001b16057211 */ /* 0x080fe200028f0eff */
[----:B------:R-:W-:Y:S01]  /*6cd0*/  IMAD R17, R2, 0x9a, RZ ;  /* 0x0000009a02117824 */ /* 0x000fe200078e02ff */
[-C--:B------:R-:W-:Y:S02]  /*6ce0*/  IADD3 R8, P1, R25, R26.reuse, RZ ;  /* 0x0000001a19087210 */ /* 0x080fe40007f3e0ff */
[-C--:B------:R-:W-:Y:S01]  /*6cf0*/  LEA.HI.X.SX32 R11, R13, R27.reuse, 0x1, P3 ;  /* 0x0000001b0d0b7211 */ /* 0x080fe200018f0eff */
[----:B------:R0:W-:Y:S01]  /*6d00*/  STL.64 [R1+0xdb8], R4 ;  /* 0x000db80401007387 */ /* 0x0001e20000100a00 */
[----:B------:R-:W-:Y:S02]  /*6d10*/  LEA.HI.X.SX32 R29, R14, R27, 0x1, P0 ;  /* 0x0000001b0e1d7211 */ /* 0x000fe400000f0eff */
[-C--:B------:R-:W-:Y:S01]  /*6d20*/  IADD3 R16, P4, R17, R26.reuse, RZ ;  /* 0x0000001a11107210 */ /* 0x080fe20007f9e0ff */
[C---:B------:R-:W-:Y:S01]  /*6d30*/  IMAD R17, R2.reuse, 0xa4, RZ ;  /* 0x000000a402117824 */ /* 0x040fe200078e02ff */
[----:B0-----:R-:W2:Y:S04]  /*6d40*/  LDL.LU R4, [R1+0x1060] ;  /* 0x0010600001047983 */ /* 0x001ea80000300800 */
[----:B------:R0:W-:Y:S04]  /*6d50*/  STL.64 [R1+0xf78], R18 ;  /* 0x000f781201007387 */ /* 0x0001e80000100a00 */
[----:B0-----:R-:W3:Y:S04]  /*6d60*/  LDL.LU.64 R18, [R1+0x1058] ;  /* 0x0010580001127983 */ /* 0x001ee80000300a00 */
[----:B------:R-:W-:Y:S04]  /*6d70*/  STL [R1+0xd88], R8 ;  /* 0x000d880801007387 */ /* 0x000fe80000100800 */
[----:B------:R0:W-:Y:S04]  /*6d80*/  STL.64 [R1+0xee0], R10 ;  /* 0x000ee00a01007387 */ /* 0x0001e80000100a00 */
[----:B------:R1:W-:Y:S01]  /*6d90*/  STL.64 [R1+0xdb0], R28 ;  /* 0x000db01c01007387 */ /* 0x0003e20000100a00 */
[----:B0-----:R-:W-:Y:S01]  /*6da0*/  IADD3 R10, P0, R17, R26, RZ ;  /* 0x0000001a110a7210 */ /* 0x001fe20007f1e0ff */
[----:B-1----:R-:W-:-:S05]  /*6db0*/  IMAD R28, R2, 0x4d, RZ ;  /* 0x0000004d021c7824 */ /* 0x002fca00078e02ff */
[----:B------:R-:W-:-:S05]  /*6dc0*/  LEA.HI.X.SX32 R17, R28, R27, 0x1, P4 ;  /* 0x0000001b1c117211 */ /* 0x000fca00020f0eff */
[----:B------:R0:W-:Y:S04]  /*6dd0*/  STL.64 [R1+0xda8], R16 ;  /* 0x000da81001007387 */ /* 0x0001e80000100a00 */
[----:B0-----:R-:W4:Y:S01]  /*6de0*/  LDL.LU.64 R16, [R1+0x1050] ;  /* 0x0010500001107983 */ /* 0x001f220000300a00 */
[C---:B------:R-:W-:Y:S01]  /*6df0*/  IMAD R21, R2.reuse, 0x9e, RZ ;  /* 0x0000009e02157824 */ /* 0x040fe200078e02ff */
[----:B------:R-:W-:Y:S01]  /*6e00*/  IADD3 R24, P3, R15, R26, RZ ;  /* 0x0000001a0f187210 */ /* 0x000fe20007f7e0ff */
[----:B------:R-:W-:-:S03]  /*6e10*/  IMAD R5, R2, 0x27, RZ ;  /* 0x0000002702057824 */ /* 0x000fc600078e02ff */
[----:B------:R-:W-:Y:S01]  /*6e20*/  IADD3 R20, P2, R21, R26, RZ ;  /* 0x0000001a15147210 */ /* 0x000fe20007f5e0ff */
[C---:B------:R-:W-:Y:S01]  /*6e30*/  IMAD R21, R2.reuse, 0x4f, RZ ;  /* 0x0000004f02157824 */ /* 0x040fe200078e02ff */
[-C--:B------:R-:W-:Y:S02]  /*6e40*/  LEA.HI.X.SX32 R25, R5, R27.reuse, 0x1, P3 ;  /* 0x0000001b05197211 */ /* 0x080fe400018f0eff */
[-C--:B------:R-:W-:Y:S02]  /*6e50*/  LEA.HI.X.SX32 R7, R15, R27.reuse, 0x1, P6 ;  /* 0x0000001b0f077211 */ /* 0x080fe400030f0eff */
[----:B------:R-:W-:Y:S01]  /*6e60*/  LEA.HI.X.SX32 R21, R21, R27, 0x1, P2 ;  /* 0x0000001b15157211 */ /* 0x000fe200010f0eff */
[----:B------:R-:W-:Y:S01]  /*6e70*/  STL.64 [R1+0xed8], R24 ;  /* 0x000ed81801007387 */ /* 0x000fe20000100a00 */
[----:B------:R-:W-:-:S03]  /*6e80*/  IMAD R5, R2, 0x5, RZ ;  /* 0x0000000502057824 */ /* 0x000fc600078e02ff */
[----:B------:R-:W-:Y:S04]  /*6e90*/  STL.64 [R1+0xda0], R6 ;  /* 0x000da00601007387 */ /* 0x000fe80000100a00 */
[----:B------:R3:W-:Y:S01]  /*6ea0*/  STL.64 [R1+0xd98], R20 ;  /* 0x000d981401007387 */ /* 0x0007e20000100a00 */
[----:B------:R-:W-:-:S05]  /*6eb0*/  IMAD R23, R2, 0xa0, RZ ;  /* 0x000000a002177824 */ /* 0x000fca00078e02ff */
[-C--:B------:R-:W-:Y:S02]  /*6ec0*/  IADD3 R22, P5, R23, R26.reuse, RZ ;  /* 0x0000001a17167210 */ /* 0x080fe40007fbe0ff */
[-C--:B---3--:R-:W-:Y:S02]  /*6ed0*/  IADD3 R20, P2, R18, R26.reuse, RZ ;  /* 0x0000001a12147210 */ /* 0x088fe40007f5e0ff */
[CC--:B----4-:R-:W-:Y:S02]  /*6ee0*/  IADD3 R24, P3, R16.reuse, R26.reuse, RZ ;  /* 0x0000001a10187210 */ /* 0x0d0fe40007f7e0ff */
[----:B------:R-:W-:Y:S02]  /*6ef0*/  IADD3 R6, P6, R17, R26, RZ ;  /* 0x0000001a11067210 */ /* 0x000fe40007fde0ff */
[-C--:B------:R-:W-:Y:S02]  /*6f00*/  LEA.HI.X.SX32 R25, R5, R27.reuse, 0x1, P3 ;  /* 0x0000001b05197211 */ /* 0x080fe400018f0eff */
[----:B------:R-:W-:-:S02]  /*6f10*/  LEA.HI.X.SX32 R7, R16, R27, 0x1, P6 ;  /* 0x0000001b10077211 */ /* 0x000fc400030f0eff */
[-C--:B------:R-:W-:Y:S01]  /*6f20*/  LEA.HI.X.SX32 R21, R17, R27.reuse, 0x1, P2 ;  /* 0x0000001b11157211 */ /* 0x080fe200010f0eff */
[----:B------:R-:W-:Y:S04]  /*6f30*/  STL.64 [R1+0xfe8], R24 ;  /* 0x000fe81801007387 */ /* 0x000fe80000100a00 */
[----:B------:R-:W-:Y:S04]  /*6f40*/  STL.64 [R1+0xfc0], R6 ;  /* 0x000fc00601007387 */ /* 0x000fe80000100a00 */
[----:B------:R0:W-:Y:S01]  /*6f50*/  STL.64 [R1+0xf70], R20 ;  /* 0x000f701401007387 */ /* 0x0001e20000100a00 */
[----:B------:R-:W-:-:S02]  /*6f60*/  MOV R17, R27 ;  /* 0x0000001b00117202 */ /* 0x000fc40000000f00 */
[C---:B------:R-:W-:Y:S01]  /*6f70*/  IADD3 R14, P3, R19.reuse, R26, RZ ;  /* 0x0000001a130e7210 */ /* 0x040fe20007f7e0ff */
[----:B0-----:R-:W3:Y:S01]  /*6f80*/  LDL.LU.64 R20, [R1+0x1048] ;  /* 0x0010480001147983 */ /* 0x001ee20000300a00 */
[-C--:B------:R-:W-:Y:S02]  /*6f90*/  LEA.HI.X.SX32 R23, R19, R17.reuse, 0x1, P5 ;  /* 0x0000001113177211 */ /* 0x080fe400028f0eff */
[----:B------:R-:W-:-:S03]  /*6fa0*/  LEA.HI.X.SX32 R15, R18, R17, 0x1, P3 ;  /* 0x00000011120f7211 */ /* 0x000fc600018f0eff */
[----:B------:R0:W-:Y:S04]  /*6fb0*/  STL.64 [R1+0xd90], R22 ;  /* 0x000d901601007387 */ /* 0x0001e80000100a00 */
[----:B------:R1:W-:Y:S04]  /*6fc0*/  STL.64 [R1+0xed0], R14 ;  /* 0x000ed00e01007387 */ /* 0x0003e80000100a00 */
[----:B0-----:R-:W4:Y:S01]  /*6fd0*/  LDL.LU.64 R22, [R1+0x1040] ;  /* 0x0010400001167983 */ /* 0x001f220000300a00 */
[C---:B------:R-:W-:Y:S02]  /*6fe0*/  IMAD R29, R2.reuse, 0xa6, RZ ;  /* 0x000000a6021d7824 */ /* 0x040fe400078e02ff */
[C---:B------:R-:W-:Y:S01]  /*6ff0*/  IMAD R24, R2.reuse, 0xa8, RZ ;  /* 0x000000a802187824 */ /* 0x040fe200078e02ff */
[-C--:B------:R-:W-:Y:S01]  /*7000*/  MOV R16, R26.reuse ;  /* 0x0000001a00107202 */ /* 0x080fe20000000f00 */
[----:B------:R-:W-:Y:S01]  /*7010*/  IMAD.MOV.U32 R19, RZ, RZ, R9 ;  /* 0x000000ffff137224 */ /* 0x000fe200078e0009 */
[-C--:B------:R-:W-:Y:S01]  /*7020*/  IADD3 R28, P4, R29, R26.reuse, RZ ;  /* 0x0000001a1d1c7210 */ /* 0x080fe20007f9e0ff */
[----:B------:R-:W-:Y:S01]  /*7030*/  IMAD R5, R2, 0x29, RZ ;  /* 0x0000002902057824 */ /* 0x000fe200078e02ff */
[----:B------:R-:W-:Y:S01]  /*7040*/  IADD3 R6, P6, R24, R26, RZ ;  /* 0x0000001a18067210 */ /* 0x000fe20007fde0ff */
[----:B------:R-:W-:-:S02]  /*7050*/  IMAD R9, R2, 0x51, RZ ;  /* 0x0000005102097824 */ /* 0x000fc400078e02ff */
[----:B------:R-:W-:-:S03]  /*7060*/  IMAD R12, R2, 0xac, RZ ;  /* 0x000000ac020c7824 */ /* 0x000fc600078e02ff */
[----:B------:R-:W-:Y:S01]  /*7070*/  LEA.HI.X.SX32 R19, R9, R17, 0x1, P1 ;  /* 0x0000001109137211 */ /* 0x000fe200008f0eff */
[----:B------:R-:W-:Y:S01]  /*7080*/  IMAD R25, R2, 0xaa, RZ ;  /* 0x000000aa02197824 */ /* 0x000fe200078e02ff */
[----:B-1----:R-:W-:Y:S01]  /*7090*/  IADD3 R14, P5, R12, R16, RZ ;  /* 0x000000100c0e7210 */ /* 0x002fe20007fbe0ff */
[C---:B------:R-:W-:Y:S01]  /*70a0*/  IMAD R12, R2.reuse, 0x15, RZ ;  /* 0x00000015020c7824 */ /* 0x040fe200078e02ff */
[----:B------:R-:W-:Y:S02]  /*70b0*/  MOV R18, R8 ;  /* 0x0000000800127202 */ /* 0x000fe40000000f00 */
[----:B------:R-:W-:Y:S01]  /*70c0*/  IADD3 R24, P2, R25, R16, RZ ;  /* 0x0000001019187210 */ /* 0x000fe20007f5e0ff */
[----:B------:R-:W-:-:S05]  /*70d0*/  IMAD R25, R2, 0x55, RZ ;  /* 0x0000005502197824 */ /* 0x000fca00078e02ff */
[-C--:B------:R-:W-:Y:S02]  /*70e0*/  LEA.HI.X.SX32 R25, R25, R17.reuse, 0x1, P2 ;  /* 0x0000001119197211 */ /* 0x080fe400010f0eff */
[C---:B---3--:R-:W-:Y:S02]  /*70f0*/  IADD3 R26, P3, R20.reuse, R16, RZ ;  /* 0x00000010141a7210 */ /* 0x048fe40007f7e0ff */
[-C--:B------:R-:W-:Y:S02]  /*7100*/  LEA.HI.X.SX32 R11, R20, R17.reuse, 0x1, P0 ;  /* 0x00000011140b7211 */ /* 0x080fe400000f0eff */
[----:B------:R-:W-:-:S05]  /*7110*/  LEA.HI.X.SX32 R27, R5, R17, 0x1, P3 ;  /* 0x00000011051b7211 */ /* 0x000fca00018f0eff */
[----:B------:R0:W-:Y:S04]  /*7120*/  STL.64 [R1+0xec8], R26 ;  /* 0x000ec81a01007387 */ /* 0x0001e80000100a00 */
[----:B------:R-:W-:Y:S04]  /*7130*/  STL [R1+0xd8c], R19 ;  /* 0x000d8c1301007387 */ /* 0x000fe80000100800 */
[----:B------:R1:W-:Y:S01]  /*7140*/  STL.64 [R1+0xd80], R10 ;  /* 0x000d800a01007387 */ /* 0x0003e20000100a00 */
[----:B------:R-:W-:Y:S01]  /*7150*/  IMAD R5, R2, 0xb2, RZ ;  /* 0x000000b202057824 */ /* 0x000fe200078e02ff */
[----:B0-----:R-:W-:-:S02]  /*7160*/  IADD3 R26, P3, R21, R16, RZ ;  /* 0x00000010151a7210 */ /* 0x001fc40007f7e0ff */
[----:B----4-:R-:W-:Y:S01]  /*7170*/  IADD3 R18, P0, R22, R16, RZ ;  /* 0x0000001016127210 */ /* 0x010fe20007f1e0ff */
[----:B-1----:R-:W-:Y:S01]  /*7180*/  IMAD R11, R2, 0x53, RZ ;  /* 0x00000053020b7824 */ /* 0x002fe200078e02ff */
[----:B------:R-:W-:-:S04]  /*7190*/  LEA.HI.X.SX32 R27, R12, R17, 0x1, P3 ;  /* 0x000000110c1b7211 */ /* 0x000fc800018f0eff */
[-C--:B------:R-:W-:Y:S02]  /*71a0*/  LEA.HI.X.SX32 R29, R11, R17.reuse, 0x1, P4 ;  /* 0x000000110b1d7211 */ /* 0x080fe400020f0eff */
[----:B------:R-:W-:Y:S02]  /*71b0*/  IADD3 R12, P3, R5, R16, RZ ;  /* 0x00000010050c7210 */ /* 0x000fe40007f7e0ff */
[-C--:B------:R-:W-:Y:S01]  /*71c0*/  LEA.HI.X.SX32 R19, R21, R17.reuse, 0x1, P0 ;  /* 0x0000001115137211 */ /* 0x080fe200000f0eff */
[----:B------:R0:W-:Y:S01]  /*71d0*/  STL.64 [R1+0xd78], R28 ;  /* 0x000d781c01007387 */ /* 0x0001e20000100a00 */
[----:B------:R-:W-:-:S03]  /*71e0*/  LEA.HI.X.SX32 R7, R22, R17, 0x1, P6 ;  /* 0x0000001116077211 */ /* 0x000fc600030f0eff */
[----:B0-----:R-:W3:Y:S04]  /*71f0*/  LDL.LU.64 R28, [R1+0x1038] ;  /* 0x00103800011c7983 */ /* 0x001ee80000300a00 */
[----:B------:R0:W-:Y:S04]  /*7200*/  STL.64 [R1+0xf68], R26 ;  /* 0x000f681a01007387 */ /* 0x0001e80000100a00 */
[----:B0-----:R-:W4:Y:S04]  /*7210*/  LDL.LU.64 R26, [R1+0x1030] ;  /* 0x00103000011a7983 */ /* 0x001f280000300a00 */
[----:B------:R-:W-:Y:S04]  /*7220*/  STL [R1+0xd48], R12 ;  /* 0x000d480c01007387 */ /* 0x000fe80000100800 */
[----:B------:R-:W-:Y:S04]  /*7230*/  STL.64 [R1+0xec0], R18 ;  /* 0x000ec01201007387 */ /* 0x000fe80000100a00 */
[----:B------:R-:W-:Y:S04]  /*7240*/  STL.64 [R1+0xd70], R6 ;  /* 0x000d700601007387 */ /* 0x000fe80000100a00 */
[----:B------:R0:W-:Y:S04]  /*7250*/  STL.64 [R1+0xd68], R24 ;  /* 0x000d681801007387 */ /* 0x0001e80000100a00 */
[----:B0-----:R-:W5:Y:S01]  /*7260*/  LDL.LU.64 R24, [R1+0x1028] ;  /* 0x0010280001187983 */ /* 0x001f620000300a00 */
[C---:B------:R-:W-:Y:S01]  /*7270*/  IMAD R5, R2.reuse, 0x2b, RZ ;  /* 0x0000002b02057824 */ /* 0x040fe200078e02ff */
[----:B------:R-:W-:Y:S01]  /*7280*/  IADD3 R20, P0, R23, R16, RZ ;  /* 0x0000001017147210 */ /* 0x000fe20007f1e0ff */
[----:B------:R-:W-:-:S03]  /*7290*/  IMAD R8, R2, 0xae, RZ ;  /* 0x000000ae02087824 */ /* 0x000fc600078e02ff */
[-C--:B------:R-:W-:Y:S01]  /*72a0*/  LEA.HI.X.SX32 R21, R5, R17.reuse, 0x1, P0 ;  /* 0x0000001105157211 */ /* 0x080fe200000f0eff */
[----:B------:R-:W-:Y:S01]  /*72b0*/  IMAD R5, R2, 0x57, RZ ;  /* 0x0000005702057824 */ /* 0x000fe200078e02ff */
[----:B------:R-:W-:Y:S02]  /*72c0*/  IADD3 R8, P1, R8, R16, RZ ;  /* 0x0000001008087210 */ /* 0x000fe40007f3e0ff */
[-C--:B------:R-:W-:Y:S02]  /*72d0*/  LEA.HI.X.SX32 R15, R23, R17.reuse, 0x1, P5 ;  /* 0x00000011170f7211 */ /* 0x080fe400028f0eff */
[----:B------:R-:W-:Y:S01]  /*72e0*/  LEA.HI.X.SX32 R9, R5, R17, 0x1, P1 ;  /* 0x0000001105097211 */ /* 0x000fe200008f0eff */
[----:B------:R-:W-:Y:S01]  /*72f0*/  STL.64 [R1+0xeb8], R20 ;  /* 0x000eb81401007387 */ /* 0x000fe20000100a00 */
[----:B------:R-:W-:-:S03]  /*7300*/  MOV R22, R12 ;  /* 0x0000000c00167202 */ /* 0x000fc60000000f00 */
[----:B------:R-:W-:Y:S04]  /*7310*/  STL.64 [R1+0xd60], R14 ;  /* 0x000d600e01007387 */ /* 0x000fe80000100a00 */
[----:B------:R0:W-:Y:S01]  /*7320*/  STL.64 [R1+0xd58], R8 ;  /* 0x000d580801007387 */ /* 0x0001e20000100a00 */
[----:B------:R-:W-:Y:S01]  /*7330*/  MOV R23, R13 ;  /* 0x0000000d00177202 */ /* 0x000fe20000000f00 */
[C---:B------:R-:W-:Y:S02]  /*7340*/  IMAD R5, R2.reuse, 0xba, RZ ;  /* 0x000000ba02057824 */ /* 0x040fe400078e02ff */
[C---:B------:R-:W-:Y:S02]  /*7350*/  IMAD R10, R2.reuse, 0xb0, RZ ;  /* 0x000000b0020a7824 */ /* 0x040fe400078e02ff */
[----:B0-----:R-:W-:-:S03]  /*7360*/  IMAD R9, R2, 0xb, RZ ;  /* 0x0000000b02097824 */ /* 0x001fc600078e02ff */
[----:B------:R-:W-:Y:S01]  /*7370*/  IADD3 R10, P4, R10, R16, RZ ;  /* 0x000000100a0a7210 */ /* 0x000fe20007f9e0ff */
[----:B------:R-:W-:-:S05]  /*7380*/  IMAD R6, R2, 0xb4, RZ ;  /* 0x000000b402067824 */ /* 0x000fca00078e02ff */
[-C--:B------:R-:W-:Y:S02]  /*7390*/  IADD3 R6, P6, R6, R16.reuse, RZ ;  /* 0x0000001006067210 */ /* 0x080fe40007fde0ff */
[CC--:B----4-:R-:W-:Y:S02]  /*73a0*/  IADD3 R14, P1, R26.reuse, R16.reuse, RZ ;  /* 0x000000101a0e7210 */ /* 0x0d0fe40007f3e0ff */
[-C--:B------:R-:W-:Y:S02]  /*73b0*/  LEA.HI.X.SX32 R11, R26, R17.reuse, 0x1, P4 ;  /* 0x000000111a0b7211 */ /* 0x080fe400020f0eff */
[----:B------:R-:W-:Y:S02]  /*73c0*/  LEA.HI.X.SX32 R7, R27, R17, 0x1, P6 ;  /* 0x000000111b077211 */ /* 0x000fe400030f0eff */
[-C--:B-----5:R-:W-:Y:S02]  /*73d0*/  IADD3 R12, P5, R25, R16.reuse, RZ ;  /* 0x00000010190c7210 */ /* 0x0a0fe40007fbe0ff */
[----:B------:R-:W-:-:S02]  /*73e0*/  IADD3 R20, P0, R24, R16, RZ ;  /* 0x0000001018147210 */ /* 0x000fc40007f1e0ff */
[-C--:B------:R-:W-:Y:S02]  /*73f0*/  LEA.HI.X.SX32 R13, R24, R17.reuse, 0x1, P5 ;  /* 0x00000011180d7211 */ /* 0x080fe400028f0eff */
[-C--:B------:R-:W-:Y:S02]  /*7400*/  LEA.HI.X.SX32 R21, R9, R17.reuse, 0x1, P0 ;  /* 0x0000001109157211 */ /* 0x080fe400000f0eff */
[----:B------:R-:W-:Y:S01]  /*7410*/  LEA.HI.X.SX32 R15, R25, R17, 0x1, P1 ;  /* 0x00000011190f7211 */ /* 0x000fe200008f0eff */
[----:B------:R0:W-:Y:S04]  /*7420*/  STL.64 [R1+0xf60], R12 ;  /* 0x000f600c01007387 */ /* 0x0001e80000100a00 */
[----:B------:R1:W-:Y:S04]  /*7430*/  STL.64 [R1+0xfb8], R20 ;  /* 0x000fb81401007387 */ /* 0x0003e80000100a00 */
[----:B------:R4:W-:Y:S01]  /*7440*/  STL.64 [R1+0xeb0], R14 ;  /* 0x000eb00e01007387 */ /* 0x0009e20000100a00 */
[----:B0-----:R-:W-:Y:S01]  /*7450*/  IADD3 R12, P5, R5, R16, RZ ;  /* 0x00000010050c7210 */ /* 0x001fe20007fbe0ff */
[----:B------:R-:W-:-:S02]  /*7460*/  IMAD R5, R2, 0x2d, RZ ;  /* 0x0000002d02057824 */ /* 0x000fc400078e02ff */
[----:B-1----:R-:W-:Y:S01]  /*7470*/  IMAD R21, R2, 0x59, RZ ;  /* 0x0000005902157824 */ /* 0x002fe200078e02ff */
[----:B----4-:R-:W-:-:S04]  /*7480*/  IADD3 R14, P1, R27, R16, RZ ;  /* 0x000000101b0e7210 */ /* 0x010fc80007f3e0ff */
[-C--:B------:R-:W-:Y:S02]  /*7490*/  LEA.HI.X.SX32 R23, R21, R17.reuse, 0x1, P3 ;  /* 0x0000001115177211 */ /* 0x080fe400018f0eff */
[----:B------:R-:W-:Y:S01]  /*74a0*/  LEA.HI.X.SX32 R15, R5, R17, 0x1, P1 ;  /* 0x00000011050f7211 */ /* 0x000fe200008f0eff */
[----:B------:R0:W-:Y:S04]  /*74b0*/  STL.64 [R1+0xd50], R10 ;  /* 0x000d500a01007387 */ /* 0x0001e80000100a00 */
[----:B------:R3:W-:Y:S04]  /*74c0*/  STL.64 [R1+0xea8], R14 ;  /* 0x000ea80e01007387 */ /* 0x0007e80000100a00 */
[----:B------:R-:W-:Y:S04]  /*74d0*/  STL [R1+0xd4c], R23 ;  /* 0x000d4c1701007387 */ /* 0x000fe80000100800 */
[----:B------:R-:W4:Y:S01]  /*74e0*/  LDL.64 R26, [R1+0x520] ;  /* 0x00052000011a7983 */ /* 0x000f220000100a00 */
[----:B------:R-:W-:-:S02]  /*74f0*/  IMAD R18, R2, 0xb6, RZ ;  /* 0x000000b602127824 */ /* 0x000fc400078e02ff */
[C---:B------:R-:W-:Y:S01]  /*7500*/  IMAD R5, R2.reuse, 0x5b, RZ ;  /* 0x0000005b02057824 */ /* 0x040fe200078e02ff */
[----:B------:R1:W-:Y:S01]  /*7510*/  STL.64 [R1+0xd40], R6 ;  /* 0x000d400601007387 */ /* 0x0003e20000100a00 */
[----:B------:R-:W-:Y:S01]  /*7520*/  IMAD R8, R2, 0xb8, RZ ;  /* 0x000000b802087824 */ /* 0x000fe200078e02ff */
[-C--:B------:R-:W-:Y:S01]  /*7530*/  IADD3 R18, P2, R18, R16.reuse, RZ ;  /* 0x0000001012127210 */ /* 0x080fe20007f5e0ff */
[----:B0-----:R-:W-:Y:S01]  /*7540*/  IMAD R10, R2, 0xbc, RZ ;  /* 0x000000bc020a7824 */ /* 0x001fe200078e02ff */
[-C--:B---3--:R-:W-:Y:S01]  /*7550*/  IADD3 R14, P1, R28, R16.reuse, RZ ;  /* 0x000000101c0e7210 */ /* 0x088fe20007f3e0ff */
[----:B------:R-:W-:Y:S01]  /*7560*/  IMAD R20, R2, 0xbe, RZ ;  /* 0x000000be02147824 */ /* 0x000fe200078e02ff */
[-C--:B------:R-:W-:Y:S01]  /*7570*/  IADD3 R8, P0, R8, R16.reuse, RZ ;  /* 0x0000001008087210 */ /* 0x080fe20007f1e0ff */
[----:B-1----:R-:W-:Y:S01]  /*7580*/  IMAD R6, R2, 0x17, RZ ;  /* 0x0000001702067824 */ /* 0x002fe200078e02ff */
[-C--:B------:R-:W-:Y:S02]  /*7590*/  IADD3 R10, P4, R10, R16.reuse, RZ ;  /* 0x000000100a0a7210 */ /* 0x080fe40007f9e0ff */
[----:B------:R-:W-:Y:S01]  /*75a0*/  IADD3 R20, P3, R20, R16, RZ ;  /* 0x0000001014147210 */ /* 0x000fe20007f7e0ff */
[C---:B------:R-:W-:Y:S01]  /*75b0*/  IMAD R7, R2.reuse, 0xc0, RZ ;  /* 0x000000c002077824 */ /* 0x040fe200078e02ff */
[-C--:B----4-:R-:W-:Y:S01]  /*75c0*/  LEA.HI.X.SX32 R19, R5, R27.reuse, 0x1, P2 ;  /* 0x0000001b05137211 */ /* 0x090fe200010f0eff */
[----:B------:R-:W-:Y:S01]  /*75d0*/  IMAD R5, R2, 0xc2, RZ ;  /* 0x000000c202057824 */ /* 0x000fe200078e02ff */
[----:B------:R-:W-:-:S02]  /*75e0*/  LEA.HI.X.SX32 R15, R6, R27, 0x1, P1 ;  /* 0x0000001b060f7211 */ /* 0x000fc400008f0eff */
[CC--:B------:R-:W-:Y:S01]  /*75f0*/  IADD3 R16, P6, R29.reuse, R26.reuse, RZ ;  /* 0x0000001a1d107210 */ /* 0x0c0fe20007fde0ff */
[----:B------:R-:W-:Y:S01]  /*7600*/  STL.64 [R1+0xd38], R18 ;  /* 0x000d381201007387 */ /* 0x000fe20000100a00 */
[-C--:B------:R-:W-:Y:S02]  /*7610*/  LEA.HI.X.SX32 R9, R29, R27.reuse, 0x1, P0 ;  /* 0x0000001b1d097211 */ /* 0x080fe400000f0eff */
[----:B------:R-:W-:Y:S01]  /*7620*/  LEA.HI.X.SX32 R17, R28, R27, 0x1, P6 ;  /* 0x0000001b1c117211 */ /* 0x000fe200030f0eff */
[----:B------:R0:W-:Y:S01]  /*7630*/  STL.64 [R1+0xf58], R14 ;  /* 0x000f580e01007387 */ /* 0x0001e20000100a00 */
[-C--:B------:R-:W-:Y:S01]  /*7640*/  IADD3 R22, P2, R7, R26.reuse, RZ ;  /* 0x0000001a07167210 */ /* 0x080fe20007f5e0ff */
[C---:B------:R-:W-:Y:S02]  /*7650*/  IMAD R7, R2.reuse, 0x5e, RZ ;  /* 0x0000005e02077824 */ /* 0x040fe400078e02ff */
[----:B------:R1:W-:Y:S01]  /*7660*/  STL.64 [R1+0xea0], R16 ;  /* 0x000ea01001007387 */ /* 0x0003e20000100a00 */
[----:B0-----:R-:W-:Y:S01]  /*7670*/  IADD3 R14, P1, R5, R26, RZ ;  /* 0x0000001a050e7210 */ /* 0x001fe20007f3e0ff */
[----:B------:R-:W-:-:S02]  /*7680*/  IMAD R5, R2, 0xc4, RZ ;  /* 0x000000c402057824 */ /* 0x000fc400078e02ff */
[----:B------:R0:W-:Y:S01]  /*7690*/  STL.64 [R1+0xd30], R8 ;  /* 0x000d300801007387 */ /* 0x0001e20000100a00 */
[C---:B------:R-:W-:Y:S01]  /*76a0*/  IMAD R18, R2.reuse, 0x5d, RZ ;  /* 0x0000005d02127824 */ /* 0x040fe200078e02ff */
[-C--:B-1----:R-:W-:Y:S01]  /*76b0*/  IADD3 R16, P6, R7, R26.reuse, RZ ;  /* 0x0000001a07107210 */ /* 0x082fe20007fde0ff */
[C---:B------:R-:W-:Y:S01]  /*76c0*/  IMAD R6, R2.reuse, 0xc6, RZ ;  /* 0x000000c602067824 */ /* 0x040fe200078e02ff */
[----:B0-----:R-:W-:Y:S01]  /*76d0*/  IADD3 R8, P0, R5, R26, RZ ;  /* 0x0000001a05087210 */ /* 0x001fe20007f1e0ff */
[----:B------:R-:W-:Y:S01]  /*76e0*/  IMAD R5, R2, 0x2f, RZ ;  /* 0x0000002f02057824 */ /* 0x000fe200078e02ff */
[----:B------:R-:W-:-:S04]  /*76f0*/  LEA.HI.X.SX32 R13, R18, R27, 0x1, P5 ;  /* 0x0000001b120d7211 */ /* 0x000fc800028f0eff */
[-C--:B------:R-:W-:Y:S01]  /*7700*/  LEA.HI.X.SX32 R17, R5, R27.reuse, 0x1, P6 ;  /* 0x0000001b05117211 */ /* 0x080fe200030f0eff */
[----:B------:R-:W-:Y:S01]  /*7710*/  IMAD R5, R2, 0x5f, RZ ;  /* 0x0000005f02057824 */ /* 0x000fe200078e02ff */
[-C--:B------:R-:W-:Y:S01]  /*7720*/  LEA.HI.X.SX32 R11, R7, R27.reuse, 0x1, P4 ;  /* 0x0000001b070b7211 */ /* 0x080fe200020f0eff */
[----:B------:R0:W-:Y:S01]  /*7730*/  STL.64 [R1+0xd28], R12 ;  /* 0x000d280c01007387 */ /* 0x0001e20000100a00 */
[----:B------:R-:W-:Y:S01]  /*7740*/  IADD3 R18, P5, R6, R26, RZ ;  /* 0x0000001a06127210 */ /* 0x000fe20007fbe0ff */
[C---:B------:R-:W-:Y:S01]  /*7750*/  IMAD R6, R2.reuse, 0xc, RZ ;  /* 0x0000000c02067824 */ /* 0x040fe200078e02ff */
[----:B------:R-:W-:Y:S01]  /*7760*/  LEA.HI.X.SX32 R21, R5, R27, 0x1, P3 ;  /* 0x0000001b05157211 */ /* 0x000fe200018f0eff */
[----:B------:R1:W-:Y:S04]  /*7770*/  STL.64 [R1+0xe98], R16 ;  /* 0x000e981001007387 */ /* 0x0003e80000100a00 */
[----:B------:R3:W-:Y:S01]  /*7780*/  STL.64 [R1+0xd20], R10 ;  /* 0x000d200a01007387 */ /* 0x0007e20000100a00 */
[----:B0-----:R-:W-:-:S03]  /*7790*/  IMAD R12, R2, 0x6, RZ ;  /* 0x00000006020c7824 */ /* 0x001fc600078e02ff */
[----:B------:R0:W-:Y:S01]  /*77a0*/  STL.64 [R1+0xd18], R20 ;  /* 0x000d181401007387 */ /* 0x0001e20000100a00 */
[----:B------:R-:W-:Y:S01]  /*77b0*/  IMAD R13, R2, 0x18, RZ ;  /* 0x00000018020d7824 */ /* 0x000fe200078e02ff */
[-C--:B-1----:R-:W-:Y:S02]  /*77c0*/  IADD3 R16, P6, R12, R26.reuse, RZ ;  /* 0x0000001a0c107210 */ /* 0x082fe40007fde0ff */
[----:B---3--:R-:W-:Y:S01]  /*77d0*/  IADD3 R10, P4, R6, R26, RZ ;  /* 0x0000001a060a7210 */ /* 0x008fe20007f9e0ff */
[----:B0-----:R-:W-:-:S03]  /*77e0*/  IMAD R20, R2, 0x3, RZ ;  /* 0x0000000302147824 */ /* 0x001fc600078e02ff */
[-C--:B------:R-:W-:Y:S01]  /*77f0*/  LEA.HI.X.SX32 R11, R12, R27.reuse, 0x1, P4 ;  /* 0x0000001b0c0b7211 */ /* 0x080fe200020f0eff */
[C---:B------:R-:W-:Y:S02]  /*7800*/  IMAD R5, R2.reuse, 0x30, RZ ;  /* 0x0000003002057824 */ /* 0x040fe400078e02ff */
[----:B------:R-:W-:Y:S01]  /*7810*/  IMAD R7, R2, 0x60, RZ ;  /* 0x0000006002077824 */ /* 0x000fe200078e02ff */
[-C--:B------:R-:W-:Y:S01]  /*7820*/  LEA.HI.X.SX32 R17, R20, R27.reuse, 0x1, P6 ;  /* 0x0000001b14117211 */ /* 0x080fe200030f0eff */
[----:B------:R-:W-:Y:S01]  /*7830*/  STL.64 [R1+0xfe0], R10 ;  /* 0x000fe00a01007387 */ /* 0x000fe20000100a00 */
[-C--:B------:R-:W-:Y:S02]  /*7840*/  IADD3 R24, P3, R13, R26.reuse, RZ ;  /* 0x0000001a0d187210 */ /* 0x080fe40007f7e0ff */
[----:B------:R-:W-:Y:S01]  /*7850*/  IADD3 R20, P6, R5, R26, RZ ;  /* 0x0000001a05147210 */ /* 0x000fe20007fde0ff */
[----:B------:R0:W-:Y:S01]  /*7860*/  STL.64 [R1+0xff8], R16 ;  /* 0x000ff81001007387 */ /* 0x0001e20000100a00 */
[----:B------:R-:W-:-:S02]  /*7870*/  LEA.HI.X.SX32 R25, R6, R27, 0x1, P3 ;  /* 0x0000001b06197211 */ /* 0x000fc400018f0eff */
[-C--:B------:R-:W-:Y:S01]  /*7880*/  LEA.HI.X.SX32 R21, R13, R27.reuse, 0x1, P6 ;  /* 0x0000001b0d157211 */ /* 0x080fe200030f0eff */
[C---:B------:R-:W-:Y:S01]  /*7890*/  IMAD R12, R2.reuse, 0x62, RZ ;  /* 0x00000062020c7824 */ /* 0x040fe200078e02ff */
[----:B0-----:R-:W-:Y:S01]  /*78a0*/  IADD3 R16, P4, R7, R26, RZ ;  /* 0x0000001a07107210 */ /* 0x001fe20007f9e0ff */
[----:B------:R-:W-:Y:S03]  /*78b0*/  STL.64 [R1+0xfb0], R24 ;  /* 0x000fb01801007387 */ /* 0x000fe60000100a00 */
[----:B------:R-:W-:Y:S01]  /*78c0*/  LEA.HI.X.SX32 R17, R5, R27, 0x1, P4 ;  /* 0x0000001b05117211 */ /* 0x000fe200020f0eff */
[----:B------:R-:W-:Y:S01]  /*78d0*/  STL.64 [R1+0xf50], R20 ;  /* 0x000f501401007387 */ /* 0x000fe20000100a00 */
[----:B------:R-:W-:-:S03]  /*78e0*/  IMAD R13, R2, 0x31, RZ ;  /* 0x00000031020d7824 */ /* 0x000fc600078e02ff */
[----:B------:R0:W-:Y:S01]  /*78f0*/  STL.64 [R1+0xe90], R16 ;  /* 0x000e901001007387 */ /* 0x0001e20000100a00 */
[----:B------:R-:W-:Y:S01]  /*7900*/  IMAD R5, R2, 0x61, RZ ;  /* 0x0000006102057824 */ /* 0x000fe200078e02ff */
[----:B------:R-:W-:Y:S02]  /*7910*/  LEA.HI.X.SX32 R23, R7, R27, 0x1, P2 ;  /* 0x0000001b07177211 */ /* 0x000fe400010f0eff */
[----:B0-----:R-:W-:-:S04]  /*7920*/  IADD3 R16, P4, R12, R26, RZ ;  /* 0x0000001a0c107210 */ /* 0x001fc80007f9e0ff */
[-C--:B------:R-:W-:Y:S01]  /*7930*/  LEA.HI.X.SX32 R17, R13, R27.reuse, 0x1, P4 ;  /* 0x0000001b0d117211 */ /* 0x080fe200020f0eff */
[----:B------:R-:W-:Y:S01]  /*7940*/  IMAD R13, R2, 0x63, RZ ;  /* 0x00000063020d7824 */ /* 0x000fe200078e02ff */
[-C--:B------:R-:W-:Y:S02]  /*7950*/  LEA.HI.X.SX32 R15, R5, R27.reuse, 0x1, P1 ;  /* 0x0000001b050f7211 */ /* 0x080fe400008f0eff */
[-C--:B------:R-:W-:Y:S01]  /*7960*/  LEA.HI.X.SX32 R9, R12, R27.reuse, 0x1, P0 ;  /* 0x0000001b0c097211 */ /* 0x080fe200000f0eff */
[----:B------:R-:W-:Y:S01]  /*7970*/  STL.64 [R1+0xd10], R22 ;  /* 0x000d101601007387 */ /* 0x000fe20000100a00 */
[----:B------:R-:W-:Y:S01]  /*7980*/  LEA.HI.X.SX32 R19, R13, R27, 0x1, P5 ;  /* 0x0000001b0d137211 */ /* 0x000fe200028f0eff */
[C---:B------:R-:W-:Y:S02]  /*7990*/  IMAD R5, R2.reuse, 0x32, RZ ;  /* 0x0000003202057824 */ /* 0x040fe400078e02ff */
[----:B------:R0:W-:Y:S01]  /*79a0*/  STL.64 [R1+0xd08], R14 ;  /* 0x000d080e01007387 */ /* 0x0001e20000100a00 */
[----:B------:R-:W-:-:S03]  /*79b0*/  IMAD R10, R2, 0xc8, RZ ;  /* 0x000000c8020a7824 */ /* 0x000fc600078e02ff */
[----:B------:R1:W-:Y:S04]  /*79c0*/  STL.64 [R1+0xe88], R16 ;  /* 0x000e881001007387 */ /* 0x0003e80000100a00 */
[----:B------:R3:W-:Y:S01]  /*79d0*/  STL.64 [R1+0xd00], R8 ;  /* 0x000d000801007387 */ /* 0x0007e20000100a00 */
[----:B0-----:R-:W-:-:S03]  /*79e0*/  IMAD R14, R2, 0x64, RZ ;  /* 0x00000064020e7824 */ /* 0x001fc600078e02ff */
[----:B------:R0:W-:Y:S01]  /*79f0*/  STL.64 [R1+0xcf8], R18 ;  /* 0x000cf81201007387 */ /* 0x0001e20000100a00 */
[-C--:B------:R-:W-:Y:S02]  /*7a00*/  IADD3 R10, P3, R10, R26.reuse, RZ ;  /* 0x0000001a0a0a7210 */ /* 0x080fe40007f7e0ff */
[-C--:B-1----:R-:W-:Y:S01]  /*7a10*/  IADD3 R16, P4, R5, R26.reuse, RZ ;  /* 0x0000001a05107210 */ /* 0x082fe20007f9e0ff */
[----:B------:R-:W-:Y:S01]  /*7a20*/  IMAD R6, R2, 0xca, RZ ;  /* 0x000000ca02067824 */ /* 0x000fe200078e02ff */
[----:B---3--:R-:W-:Y:S01]  /*7a30*/  IADD3 R8, P0, R14, R26, RZ ;  /* 0x0000001a0e087210 */ /* 0x008fe20007f1e0ff */
[----:B0-----:R-:W-:-:S03]  /*7a40*/  IMAD R19, R2, 0x19, RZ ;  /* 0x0000001902137824 */ /* 0x001fc600078e02ff */
[-C--:B------:R-:W-:Y:S01]  /*7a50*/  LEA.HI.X.SX32 R9, R5, R27.reuse, 0x1, P0 ;  /* 0x0000001b05097211 */ /* 0x080fe200000f0eff */
[----:B------:R-:W-:Y:S01]  /*7a60*/  IMAD R5, R2, 0xd4, RZ ;  /* 0x000000d402057824 */ /* 0x000fe200078e02ff */
[-C--:B------:R-:W-:Y:S02]  /*7a70*/  LEA.HI.X.SX32 R11, R14, R27.reuse, 0x1, P3 ;  /* 0x0000001b0e0b7211 */ /* 0x080fe400018f0eff */
[----:B------:R-:W-:Y:S01]  /*7a80*/  LEA.HI.X.SX32 R17, R19, R27, 0x1, P4 ;  /* 0x0000001b13117211 */ /* 0x000fe200020f0eff */
[----:B------:R-:W-:Y:S01]  /*7a90*/  IMAD R15, R2, 0xd2, RZ ;  /* 0x000000d2020f7824 */ /* 0x000fe200078e02ff */
[-C--:B------:R-:W-:Y:S01]  /*7aa0*/  IADD3 R20, P6, R6, R26.reuse, RZ ;  /* 0x0000001a06147210 */ /* 0x080fe20007fde0ff */
[C---:B------:R-:W-:Y:S02]  /*7ab0*/  IMAD R6, R2.reuse, 0xcc, RZ ;  /* 0x000000cc02067824 */ /* 0x040fe400078e02ff */
[----:B------:R-:W-:Y:S01]  /*7ac0*/  IMAD R18, R2, 0x66, RZ ;  /* 0x0000006602127824 */ /* 0x000fe200078e02ff */
[----:B------:R0:W-:Y:S04]  /*7ad0*/  STL.64 [R1+0xf48], R16 ;  /* 0x000f481001007387 */ /* 0x0001e80000100a00 */
[----:B------:R1:W-:Y:S01]  /*7ae0*/  STL.64 [R1+0xe80], R8 ;  /* 0x000e800801007387 */ /* 0x0003e20000100a00 */
[----:B------:R-:W-:-:S03]  /*7af0*/  IADD3 R24, P2, R6, R26, RZ ;  /* 0x0000001a06187210 */ /* 0x000fc60007f5e0ff */
[----:B------:R3:W-:Y:S01]  /*7b00*/  STL.64 [R1+0xcf0], R10 ;  /* 0x000cf00a01007387 */ /* 0x0007e20000100a00 */
[C---:B------:R-:W-:Y:S01]  /*7b10*/  IMAD R6, R2.reuse, 0xce, RZ ;  /* 0x000000ce02067824 */ /* 0x040fe200078e02ff */
[-C--:B0-----:R-:W-:Y:S01]  /*7b20*/  IADD3 R16, P4, R15, R26.reuse, RZ ;  /* 0x0000001a0f107210 */ /* 0x081fe20007f9e0ff */
[----:B------:R-:W-:Y:S01]  /*7b30*/  IMAD R15, R2, 0x65, RZ ;  /* 0x00000065020f7824 */ /* 0x000fe200078e02ff */
[-C--:B-1----:R-:W-:Y:S02]  /*7b40*/  IADD3 R8, P0, R18, R26.reuse, RZ ;  /* 0x0000001a12087210 */ /* 0x082fe40007f1e0ff */
[-C--:B---3--:R-:W-:Y:S01]  /*7b50*/  IADD3 R10, P3, R5, R26.reuse, RZ ;  /* 0x0000001a050a7210 */ /* 0x088fe20007f7e0ff */
[C---:B------:R-:W-:Y:S01]  /*7b60*/  IMAD R5, R2.reuse, 0x33, RZ ;  /* 0x0000003302057824 */ /* 0x040fe200078e02ff */
[----:B------:R-:W-:Y:S01]  /*7b70*/  LEA.HI.X.SX32 R21, R15, R27, 0x1, P6 ;  /* 0x0000001b0f157211 */ /* 0x000fe200030f0eff */
[----:B------:R-:W-:Y:S01]  /*7b80*/  IMAD R19, R2, 0x1a, RZ ;  /* 0x0000001a02137824 */ /* 0x000fe200078e02ff */
[----:B------:R-:W-:-:S02]  /*7b90*/  IADD3 R6, P1, R6, R26, RZ ;  /* 0x0000001a06067210 */ /* 0x000fc40007f3e0ff */
[-C--:B------:R-:W-:Y:S01]  /*7ba0*/  LEA.HI.X.SX32 R9, R5, R27.reuse, 0x1, P0 ;  /* 0x0000001b05097211 */ /* 0x080fe200000f0eff */
[----:B------:R-:W-:Y:S01]  /*7bb0*/  IMAD R5, R2, 0x67, RZ ;  /* 0x0000006702057824 */ /* 0x000fe200078e02ff */
[-C--:B------:R-:W-:Y:S01]  /*7bc0*/  LEA.HI.X.SX32 R25, R18, R27.reuse, 0x1, P2 ;  /* 0x0000001b12197211 */ /* 0x080fe200010f0eff */
[----:B------:R0:W-:Y:S01]  /*7bd0*/  STL.64 [R1+0xce8], R20 ;  /* 0x000ce81401007387 */ /* 0x0001e20000100a00 */
[C---:B------:R-:W-:Y:S02]  /*7be0*/  IMAD R22, R2.reuse, 0x68, RZ ;  /* 0x0000006802167824 */ /* 0x040fe400078e02ff */
[----:B------:R-:W-:Y:S01]  /*7bf0*/  LEA.HI.X.SX32 R7, R5, R27, 0x1, P1 ;  /* 0x0000001b05077211 */ /* 0x000fe200008f0eff */
[----:B------:R1:W-:Y:S01]  /*7c00*/  STL.64 [R1+0xe78], R8 ;  /* 0x000e780801007387 */ /* 0x0003e20000100a00 */
[----:B------:R-:W-:-:S03]  /*7c10*/  IMAD R18, R2, 0xd, RZ ;  /* 0x0000000d02127824 */ /* 0x000fc600078e02ff */
[----:B------:R-:W-:Y:S01]  /*7c20*/  STL.64 [R1+0xce0], R24 ;  /* 0x000ce01801007387 */ /* 0x000fe20000100a00 */
[C---:B------:R-:W-:Y:S02]  /*7c30*/  IMAD R12, R2.reuse, 0xd0, RZ ;  /* 0x000000d0020c7824 */ /* 0x040fe400078e02ff */
[C---:B0-----:R-:W-:Y:S01]  /*7c40*/  IMAD R20, R2.reuse, 0x34, RZ ;  /* 0x0000003402147824 */ /* 0x041fe200078e02ff */
[----:B------:R0:W-:Y:S01]  /*7c50*/  STL.64 [R1+0xcd8], R6 ;  /* 0x000cd80601007387 */ /* 0x0001e20000100a00 */
[----:B-1----:R-:W-:Y:S01]  /*7c60*/  IADD3 R8, P0, R19, R26, RZ ;  /* 0x0000001a13087210 */ /* 0x002fe20007f1e0ff */
[----:B------:R-:W-:-:S03]  /*7c70*/  IMAD R5, R2, 0xd8, RZ ;  /* 0x000000d802057824 */ /* 0x000fc600078e02ff */
[----:B------:R-:W-:Y:S02]  /*7c80*/  LEA.HI.X.SX32 R9, R18, R27, 0x1, P0 ;  /* 0x0000001b12097211 */ /* 0x000fe400000f0eff */
[----:B0-----:R-:W-:-:S03]  /*7c90*/  IADD3 R6, P1, R22, R26, RZ ;  /* 0x0000001a16067210 */ /* 0x001fc60007f3e0ff */
[----:B------:R0:W-:Y:S01]  /*7ca0*/  STL.64 [R1+0xfa8], R8 ;  /* 0x000fa80801007387 */ /* 0x0001e20000100a00 */
[-C--:B------:R-:W-:Y:S02]  /*7cb0*/  IADD3 R12, P5, R12, R26.reuse, RZ ;  /* 0x0000001a0c0c7210 */ /* 0x080fe40007fbe0ff */
[CC--:B------:R-:W-:Y:S02]  /*7cc0*/  LEA.HI.X.SX32 R7, R20.reuse, R27.reuse, 0x1, P1 ;  /* 0x0000001b14077211 */ /* 0x0c0fe400008f0eff */
[-C--:B------:R-:W-:Y:S02]  /*7cd0*/  IADD3 R24, P2, R20, R26.reuse, RZ ;  /* 0x0000001a14187210 */ /* 0x080fe40007f5e0ff */
[----:B------:R-:W-:Y:S01]  /*7ce0*/  LEA.HI.X.SX32 R13, R22, R27, 0x1, P5 ;  /* 0x0000001b160d7211 */ /* 0x000fe200028f0eff */
[----:B------:R1:W-:Y:S01]  /*7cf0*/  STL.64 [R1+0xe70], R6 ;  /* 0x000e700601007387 */ /* 0x0003e20000100a00 */
[----:B0-----:R-:W-:Y:S01]  /*7d00*/  IADD3 R8, P0, R5, R26, RZ ;  /* 0x0000001a05087210 */ /* 0x001fe20007f1e0ff */
[----:B------:R-:W-:-:S02]  /*7d10*/  IMAD R5, R2, 0x6a, RZ ;  /* 0x0000006a02057824 */ /* 0x000fc400078e02ff */
[C---:B------:R-:W-:Y:S01]  /*7d20*/  IMAD R22, R2.reuse, 0x35, RZ ;  /* 0x0000003502167824 */ /* 0x040fe200078e02ff */
[----:B------:R-:W-:Y:S02]  /*7d30*/  LEA.HI.X.SX32 R25, R19, R27, 0x1, P2 ;  /* 0x0000001b13197211 */ /* 0x000fe400010f0eff */
[----:B------:R-:W-:Y:S01]  /*7d40*/  IADD3 R20, P1, R5, R26, RZ ;  /* 0x0000001a05147210 */ /* 0x000fe20007f3e0ff */
[----:B-1----:R-:W-:-:S03]  /*7d50*/  IMAD R7, R2, 0x69, RZ ;  /* 0x0000006902077824 */ /* 0x002fc600078e02ff */
[-C--:B------:R-:W-:Y:S02]  /*7d60*/  LEA.HI.X.SX32 R21, R22, R27.reuse, 0x1, P1 ;  /* 0x0000001b16157211 */ /* 0x080fe400008f0eff */
[----:B------:R-:W-:Y:S01]  /*7d70*/  LEA.HI.X.SX32 R17, R7, R27, 0x1, P4 ;  /* 0x0000001b07117211 */ /* 0x000fe200020f0eff */
[C---:B------:R-:W-:Y:S01]  /*7d80*/  IMAD R14, R2.reuse, 0xd6, RZ ;  /* 0x000000d6020e7824 */ /* 0x040fe200078e02ff */
[----:B------:R-:W-:Y:S01]  /*7d90*/  STL.64 [R1+0xf40], R24 ;  /* 0x000f401801007387 */ /* 0x000fe20000100a00 */
[----:B------:R-:W-:-:S03]  /*7da0*/  IMAD R6, R2, 0xdc, RZ ;  /* 0x000000dc02067824 */ /* 0x000fc600078e02ff */
[----:B------:R0:W-:Y:S01]  /*7db0*/  STL.64 [R1+0xcd0], R12 ;  /* 0x000cd00c01007387 */ /* 0x0001e20000100a00 */
[----:B------:R-:W-:-:S03]  /*7dc0*/  IADD3 R14, P6, R14, R26, RZ ;  /* 0x0000001a0e0e7210 */ /* 0x000fc60007fde0ff */
[----:B------:R-:W-:Y:S04]  /*7dd0*/  STL.64 [R1+0xcc8], R16 ;  /* 0x000cc81001007387 */ /* 0x000fe80000100a00 */
[----:B------:R1:W-:Y:S01]  /*7de0*/  STL.64 [R1+0xe68], R20 ;  /* 0x000e681401007387 */ /* 0x0003e20000100a00 */
[----:B------:R-:W-:Y:S02]  /*7df0*/  LEA.HI.X.SX32 R11, R5, R27, 0x1, P3 ;  /* 0x0000001b050b7211 */ /* 0x000fe400018f0eff */
[----:B0-----:R-:W-:Y:S01]  /*7e00*/  IADD3 R12, P5, R6, R26, RZ ;  /* 0x0000001a060c7210 */ /* 0x001fe20007fbe0ff */
[C---:B------:R-:W-:Y:S02]  /*7e10*/  IMAD R6, R2.reuse, 0xde, RZ ;  /* 0x000000de02067824 */ /* 0x040fe400078e02ff */
[----:B-1----:R-:W-:-:S03]  /*7e20*/  IMAD R20, R2, 0x6b, RZ ;  /* 0x0000006b02147824 */ /* 0x002fc600078e02ff */
[-C--:B------:R-:W-:Y:S01]  /*7e30*/  IADD3 R16, P4, R6, R26.reuse, RZ ;  /* 0x0000001a06107210 */ /* 0x080fe20007f9e0ff */
[----:B------:R-:W-:Y:S01]  /*7e40*/  IMAD R7, R2, 0x36, RZ ;  /* 0x0000003602077824 */ /* 0x000fe200078e02ff */
[-C--:B------:R-:W-:Y:S01]  /*7e50*/  LEA.HI.X.SX32 R15, R20, R27.reuse, 0x1, P6 ;  /* 0x0000001b140f7211 */ /* 0x080fe200030f0eff */
[C---:B------:R-:W-:Y:S01]  /*7e60*/  IMAD R6, R2.reuse, 0x6c, RZ ;  /* 0x0000006c02067824 */ /* 0x040fe200078e02ff */
[----:B------:R0:W-:Y:S02]  /*7e70*/  STL.64 [R1+0xcc0], R10 ;  /* 0x000cc00a01007387 */ /* 0x0001e40000100a00 */
[----:B------:R-:W-:Y:S02]  /*7e80*/  IADD3 R22, P1, R7, R26, RZ ;  /* 0x0000001a07167210 */ /* 0x000fe40007f3e0ff */
[----:B------:R1:W-:Y:S01]  /*7e90*/  STL.64 [R1+0xcb8], R14 ;  /* 0x000cb80e01007387 */ /* 0x0003e20000100a00 */
[----:B------:R-:W-:Y:S01]  /*7ea0*/  IMAD R5, R2, 0xe0, RZ ;  /* 0x000000e002057824 */ /* 0x000fe200078e02ff */
[----:B------:R-:W-:-:S02]  /*7eb0*/  LEA.HI.X.SX32 R9, R6, R27, 0x1, P0 ;  /* 0x0000001b06097211 */ /* 0x000fc400000f0eff */
[----:B0-----:R-:W-:Y:S01]  /*7ec0*/  IADD3 R10, P3, R6, R26, RZ ;  /* 0x0000001a060a7210 */ /* 0x001fe20007f7e0ff */
[----:B-1----:R-:W-:-:S03]  /*7ed0*/  IMAD R15, R2, 0x1b, RZ ;  /* 0x0000001b020f7824 */ /* 0x002fc600078e02ff */
[-C--:B------:R-:W-:Y:S01]  /*7ee0*/  LEA.HI.X.SX32 R11, R7, R27.reuse, 0x1, P3 ;  /* 0x0000001b070b7211 */ /* 0x080fe200018f0eff */
[C---:B------:R-:W-:Y:S01]  /*7ef0*/  IMAD R7, R2.reuse, 0xe4, RZ ;  /* 0x000000e402077824 */ /* 0x040fe200078e02ff */
[----:B------:R-:W-:Y:S01]  /*7f00*/  LEA.HI.X.SX32 R23, R15, R27, 0x1, P1 ;  /* 0x0000001b0f177211 */ /* 0x000fe200008f0eff */
[C---:B------:R-:W-:Y:S01]  /*7f10*/  IMAD R18, R2.reuse, 0xda, RZ ;  /* 0x000000da02127824 */ /* 0x040fe200078e02ff */
[----:B------:R-:W-:Y:S01]  /*7f20*/  IADD3 R20, P6, R5, R26, RZ ;  /* 0x0000001a05147210 */ /* 0x000fe20007fde0ff */
[C---:B------:R-:W-:Y:S02]  /*7f30*/  IMAD R5, R2.reuse, 0x6e, RZ ;  /* 0x0000006e02057824 */ /* 0x040fe400078e02ff */
[----:B------:R-:W-:Y:S01]  /*7f40*/  STL.64 [R1+0xf38], R22 ;  /* 0x000f381601007387 */ /* 0x000fe20000100a00 */
[----:B------:R-:W-:-:S03]  /*7f50*/  IMAD R6, R2, 0x6d, RZ ;  /* 0x0000006d02067824 */ /* 0x000fc600078e02ff */
[----:B------:R0:W-:Y:S01]  /*7f60*/  STL.64 [R1+0xe60], R10 ;  /* 0x000e600a01007387 */ /* 0x0001e20000100a00 */
[----:B------:R-:W-:-:S03]  /*7f70*/  IADD3 R18, P2, R18, R26, RZ ;  /* 0x0000001a12127210 */ /* 0x000fc60007f5e0ff */
[----:B------:R1:W-:Y:S01]  /*7f80*/  STL.64 [R1+0xcb0], R8 ;  /* 0x000cb00801007387 */ /* 0x0003e20000100a00 */
[-C--:B------:R-:W-:Y:S01]  /*7f90*/  LEA.HI.X.SX32 R19, R6, R27.reuse, 0x1, P2 ;  /* 0x0000001b06137211 */ /* 0x080fe200010f0eff */
[C---:B------:R-:W-:Y:S01]  /*7fa0*/  IMAD R6, R2.reuse, 0xe, RZ ;  /* 0x0000000e02067824 */ /* 0x040fe200078e02ff */
[-C--:B0-----:R-:W-:Y:S02]  /*7fb0*/  IADD3 R10, P3, R5, R26.reuse, RZ ;  /* 0x0000001a050a7210 */ /* 0x081fe40007f7e0ff */
[----:B-1----:R-:W-:Y:S01]  /*7fc0*/  IADD3 R8, P0, R7, R26, RZ ;  /* 0x0000001a07087210 */ /* 0x002fe20007f1e0ff */
[C---:B------:R-:W-:Y:S01]  /*7fd0*/  IMAD R7, R2.reuse, 0x37, RZ ;  /* 0x0000003702077824 */ /* 0x040fe200078e02ff */
[----:B------:R0:W-:Y:S04]  /*7fe0*/  STL.64 [R1+0xca8], R18 ;  /* 0x000ca81201007387 */ /* 0x0001e80000100a00 */
[----:B------:R-:W-:Y:S01]  /*7ff0*/  LEA.HI.X.SX32 R11, R7, R27, 0x1, P3 ;  /* 0x0000001b070b7211 */ /* 0x000fe200018f0eff */
[----:B------:R-:W-:-:S04]  /*8000*/  IMAD R24, R2, 0x6f, RZ ;  /* 0x0000006f02187824 */ /* 0x000fc800078e02ff */
[----:B------:R1:W-:Y:S01]  /*8010*/  STL.64 [R1+0xe58], R10 ;  /* 0x000e580a01007387 */ /* 0x0003e20000100a00 */
[-C--:B------:R-:W-:Y:S02]  /*8020*/  LEA.HI.X.SX32 R13, R5, R27.reuse, 0x1, P5 ;  /* 0x0000001b050d7211 */ /* 0x080fe400028f0eff */
[----:B0-----:R-:W-:Y:S02]  /*8030*/  IADD3 R18, P3, R6, R26, RZ ;  /* 0x0000001a06127210 */ /* 0x001fe40007f7e0ff */
[----:B------:R-:W-:Y:S01]  /*8040*/  LEA.HI.X.SX32 R17, R24, R27, 0x1, P4 ;  /* 0x0000001b18117211 */ /* 0x000fe200020f0eff */
[C---:B------:R-:W-:Y:S02]  /*8050*/  IMAD R7, R2.reuse, 0x70, RZ ;  /* 0x0000007002077824 */ /* 0x040fe400078e02ff */
[C---:B-1----:R-:W-:Y:S01]  /*8060*/  IMAD R10, R2.reuse, 0x7, RZ ;  /* 0x00000007020a7824 */ /* 0x042fe200078e02ff */
[----:B------:R0:W-:Y:S01]  /*8070*/  STL.64 [R1+0xca0], R12 ;  /* 0x000ca00c01007387 */ /* 0x0001e20000100a00 */
[----:B------:R-:W-:-:S03]  /*8080*/  IMAD R11, R2, 0x1c, RZ ;  /* 0x0000001c020b7824 */ /* 0x000fc600078e02ff */
[----:B------:R-:W-:Y:S01]  /*8090*/  LEA.HI.X.SX32 R19, R10, R27, 0x1, P3 ;  /* 0x0000001b0a137211 */ /* 0x000fe200018f0eff */
[C---:B------:R-:W-:Y:S01]  /*80a0*/  IMAD R5, R2.reuse, 0x38, RZ ;  /* 0x0000003802057824 */ /* 0x040fe200078e02ff */
[----:B------:R1:W-:Y:S01]  /*80b0*/  STL.64 [R1+0xc98], R16 ;  /* 0x000c981001007387 */ /* 0x0003e20000100a00 */
[----:B------:R-:W-:-:S03]  /*80c0*/  IMAD R14, R2, 0xe2, RZ ;  /* 0x000000e2020e7824 */ /* 0x000fc600078e02ff */
[----:B------:R3:W-:Y:S01]  /*80d0*/  STL.64 [R1+0xfd8], R18 ;  /* 0x000fd81201007387 */ /* 0x0007e20000100a00 */
[-C--:B0-----:R-:W-:Y:S01]  /*80e0*/  IADD3 R12, P5, R11, R26.reuse, RZ ;  /* 0x0000001a0b0c7210 */ /* 0x081fe20007fbe0ff */
[----:B------:R-:W-:Y:S01]  /*80f0*/  IMAD R10, R2, 0xe8, RZ ;  /* 0x000000e8020a7824 */ /* 0x000fe200078e02ff */
[-C--:B------:R-:W-:Y:S02]  /*8100*/  IADD3 R22, P1, R14, R26.reuse, RZ ;  /* 0x0000001a0e167210 */ /* 0x080fe40007f3e0ff */
[----:B------:R-:W-:Y:S02]  /*8110*/  LEA.HI.X.SX32 R13, R6, R27, 0x1, P5 ;  /* 0x0000001b060d7211 */ /* 0x000fe400028f0eff */
[-C--:B-1----:R-:W-:Y:S02]  /*8120*/  IADD3 R16, P4, R5, R26.reuse, RZ ;  /* 0x0000001a05107210 */ /* 0x082fe40007f9e0ff */
[----:B---3--:R-:W-:-:S04]  /*8130*/  IADD3 R18, P3, R7, R26, RZ ;  /* 0x0000001a07127210 */ /* 0x008fc80007f7e0ff */
[-C--:B------:R-:W-:Y:S01]  /*8140*/  LEA.HI.X.SX32 R19, R5, R27.reuse, 0x1, P3 ;  /* 0x0000001b05137211 */ /* 0x080fe200018f0eff */
[----:B------:R-:W-:Y:S01]  /*8150*/  IMAD R5, R2, 0x71, RZ ;  /* 0x0000007102057824 */ /* 0x000fe200078e02ff */
[-C--:B------:R-:W-:Y:S01]  /*8160*/  LEA.HI.X.SX32 R17, R11, R27.reuse, 0x1, P4 ;  /* 0x0000001b0b117211 */ /* 0x080fe200020f0eff */
[----:B------:R0:W-:Y:S01]  /*8170*/  STL.64 [R1+0xfa0], R12 ;  /* 0x000fa00c01007387 */ /* 0x0001e20000100a00 */
[-C--:B------:R-:W-:Y:S02]  /*8180*/  LEA.HI.X.SX32 R21, R7, R27.reuse, 0x1, P6 ;  /* 0x0000001b07157211 */ /* 0x080fe400030f0eff */
[----:B------:R-:W-:Y:S01]  /*8190*/  LEA.HI.X.SX32 R23, R5, R27, 0x1, P1 ;  /* 0x0000001b05177211 */ /* 0x000fe200008f0eff */
[----:B------:R-:W-:Y:S04]  /*81a0*/  STL.64 [R1+0xf30], R16 ;  /* 0x000f301001007387 */ /* 0x000fe80000100a00 */
[----:B------:R1:W-:Y:S01]  /*81b0*/  STL.64 [R1+0xe50], R18 ;  /* 0x000e501201007387 */ /* 0x0003e20000100a00 */
[----:B0-----:R-:W-:Y:S01]  /*81c0*/  IADD3 R12, P5, R10, R26, RZ ;  /* 0x0000001a0a0c7210 */ /* 0x001fe20007fbe0ff */
[----:B------:R-:W-:-:S02]  /*81d0*/  IMAD R10, R2, 0x72, RZ ;  /* 0x00000072020a7824 */ /* 0x000fc400078e02ff */
[----:B------:R-:W-:Y:S04]  /*81e0*/  STL.64 [R1+0xc90], R20 ;  /* 0x000c901401007387 */ /* 0x000fe80000100a00 */
[----:B------:R0:W-:Y:S01]  /*81f0*/  STL.64 [R1+0xc88], R22 ;  /* 0x000c881601007387 */ /* 0x0001e20000100a00 */
[----:B-1----:R-:W-:Y:S01]  /*8200*/  IADD3 R18, P3, R10, R26, RZ ;  /* 0x0000001a0a127210 */ /* 0x002fe20007f7e0ff */
[C---:B------:R-:W-:Y:S02]  /*8210*/  IMAD R14, R2.reuse, 0xe6, RZ ;  /* 0x000000e6020e7824 */ /* 0x040fe400078e02ff */
[----:B0-----:R-:W-:-:S05]  /*8220*/  IMAD R22, R2, 0x39, RZ ;  /* 0x0000003902167824 */ /* 0x001fca00078e02ff */
[-C--:B------:R-:W-:Y:S01]  /*8230*/  LEA.HI.X.SX32 R19, R22, R27.reuse, 0x1, P3 ;  /* 0x0000001b16137211 */ /* 0x080fe200018f0eff */
[----:B------:R-:W-:Y:S01]  /*8240*/  IMAD R5, R2, 0x3a, RZ ;  /* 0x0000003a02057824 */ /* 0x000fe200078e02ff */
[----:B------:R-:W-:Y:S01]  /*8250*/  LEA.HI.X.SX32 R9, R10, R27, 0x1, P0 ;  /* 0x0000001b0a097211 */ /* 0x000fe200000f0eff */
[----:B------:R-:W-:Y:S02]  /*8260*/  IMAD R11, R2, 0x74, RZ ;  /* 0x00000074020b7824 */ /* 0x000fe400078e02ff */
[----:B------:R0:W-:Y:S01]  /*8270*/  STL.64 [R1+0xe48], R18 ;  /* 0x000e481201007387 */ /* 0x0001e20000100a00 */
[-C--:B------:R-:W-:Y:S02]  /*8280*/  IADD3 R14, P2, R14, R26.reuse, RZ ;  /* 0x0000001a0e0e7210 */ /* 0x080fe40007f5e0ff */
[----:B------:R-:W-:Y:S01]  /*8290*/  IADD3 R22, P3, R5, R26, RZ ;  /* 0x0000001a05167210 */ /* 0x000fe20007f7e0ff */
[----:B------:R1:W-:Y:S01]  /*82a0*/  STL.64 [R1+0xc80], R8 ;  /* 0x000c800801007387 */ /* 0x0003e20000100a00 */
[----:B------:R-:W-:-:S02]  /*82b0*/  IMAD R10, R2, 0xf0, RZ ;  /* 0x000000f0020a7824 */ /* 0x000fc400078e02ff */
[C---:B0-----:R-:W-:Y:S02]  /*82c0*/  IMAD R18, R2.reuse, 0x73, RZ ;  /* 0x0000007302127824 */ /* 0x041fe400078e02ff */
[----:B------:R-:W-:Y:S01]  /*82d0*/  IMAD R19, R2, 0x1d, RZ ;  /* 0x0000001d02137824 */ /* 0x000fe200078e02ff */
[-C--:B-1----:R-:W-:Y:S02]  /*82e0*/  IADD3 R8, P0, R11, R26.reuse, RZ ;  /* 0x0000001a0b087210 */ /* 0x082fe40007f1e0ff */
[-C--:B------:R-:W-:Y:S01]  /*82f0*/  LEA.HI.X.SX32 R15, R18, R27.reuse, 0x1, P2 ;  /* 0x0000001b120f7211 */ /* 0x080fe200010f0eff */
[C---:B------:R-:W-:Y:S01]  /*8300*/  IMAD R6, R2.reuse, 0xea, RZ ;  /* 0x000000ea02067824 */ /* 0x040fe200078e02ff */
[-C--:B------:R-:W-:Y:S01]  /*8310*/  LEA.HI.X.SX32 R23, R19, R27.reuse, 0x1, P3 ;  /* 0x0000001b13177211 */ /* 0x080fe200018f0eff */
[C---:B------:R-:W-:Y:S01]  /*8320*/  IMAD R18, R2.reuse, 0xf2, RZ ;  /* 0x000000f202127824 */ /* 0x040fe200078e02ff */
[----:B------:R-:W-:Y:S01]  /*8330*/  LEA.HI.X.SX32 R9, R5, R27, 0x1, P0 ;  /* 0x0000001b05097211 */ /* 0x000fe200000f0eff */
[----:B------:R0:W-:Y:S01]  /*8340*/  STL.64 [R1+0xc78], R14 ;  /* 0x000c780e01007387 */ /* 0x0001e20000100a00 */
[----:B------:R-:W-:Y:S01]  /*8350*/  IMAD R5, R2, 0xf4, RZ ;  /* 0x000000f402057824 */ /* 0x000fe200078e02ff */
[----:B------:R-:W-:-:S02]  /*8360*/  IADD3 R16, P4, R6, R26, RZ ;  /* 0x0000001a06107210 */ /* 0x000fc40007f9e0ff */
[----:B------:R1:W-:Y:S01]  /*8370*/  STL.64 [R1+0xf28], R22 ;  /* 0x000f281601007387 */ /* 0x0003e20000100a00 */
[-C--:B------:R-:W-:Y:S01]  /*8380*/  LEA.HI.X.SX32 R13, R11, R27.reuse, 0x1, P5 ;  /* 0x0000001b0b0d7211 */ /* 0x080fe200028f0eff */
[C---:B------:R-:W-:Y:S02]  /*8390*/  IMAD R6, R2.reuse, 0xec, RZ ;  /* 0x000000ec02067824 */ /* 0x040fe400078e02ff */
[----:B------:R-:W-:Y:S01]  /*83a0*/  IMAD R11, R2, 0x75, RZ ;  /* 0x00000075020b7824 */ /* 0x000fe200078e02ff */
[-C--:B0-----:R-:W-:Y:S01]  /*83b0*/  IADD3 R14, P2, R10, R26.reuse, RZ ;  /* 0x0000001a0a0e7210 */ /* 0x081fe20007f5e0ff */
[----:B------:R-:W-:Y:S01]  /*83c0*/  IMAD R10, R2, 0x76, RZ ;  /* 0x00000076020a7824 */ /* 0x000fe200078e02ff */
[----:B------:R0:W-:Y:S01]  /*83d0*/  STL.64 [R1+0xe40], R8 ;  /* 0x000e400801007387 */ /* 0x0001e20000100a00 */
[-C--:B-1----:R-:W-:Y:S02]  /*83e0*/  IADD3 R22, P3, R18, R26.reuse, RZ ;  /* 0x0000001a12167210 */ /* 0x082fe40007f7e0ff */
[-C--:B------:R-:W-:Y:S01]  /*83f0*/  IADD3 R18, P5, R5, R26.reuse, RZ ;  /* 0x0000001a05127210 */ /* 0x080fe20007fbe0ff */
[----:B------:R-:W-:Y:S01]  /*8400*/  IMAD R5, R2, 0x3b, RZ ;  /* 0x0000003b02057824 */ /* 0x000fe200078e02ff */
[----:B------:R-:W-:Y:S01]  /*8410*/  IADD3 R20, P6, R6, R26, RZ ;  /* 0x0000001a06147210 */ /* 0x000fe20007fde0ff */
[----:B------:R-:W-:Y:S01]  /*8420*/  IMAD R6, R2, 0xee, RZ ;  /* 0x000000ee02067824 */ /* 0x000fe200078e02ff */
[----:B------:R-:W-:-:S02]  /*8430*/  LEA.HI.X.SX32 R17, R11, R27, 0x1, P4 ;  /* 0x0000001b0b117211 */ /* 0x000fc400020f0eff */
[----:B0-----:R-:W-:Y:S01]  /*8440*/  IADD3 R8, P0, R10, R26, RZ ;  /* 0x0000001a0a087210 */ /* 0x001fe20007f1e0ff */
[----:B------:R-:W-:-:S03]  /*8450*/  IMAD R11, R2, 0x1e, RZ ;  /* 0x0000001e020b7824 */ /* 0x000fc600078e02ff */
[-C--:B------:R-:W-:Y:S01]  /*8460*/  LEA.HI.X.SX32 R9, R5, R27.reuse, 0x1, P0 ;  /* 0x0000001b05097211 */ /* 0x080fe200000f0eff */
[----:B------:R0:W-:Y:S01]  /*8470*/  STL.64 [R1+0xc70], R12 ;  /* 0x000c700c01007387 */ /* 0x0001e20000100a00 */
[----:B------:R-:W-:Y:S01]  /*8480*/  LEA.HI.X.SX32 R21, R10, R27, 0x1, P6 ;  /* 0x0000001b0a157211 */ /* 0x000fe200030f0eff */
[----:B------:R-:W-:Y:S01]  /*8490*/  IMAD R10, R2, 0xf, RZ ;  /* 0x0000000f020a7824 */ /* 0x000fe200078e02ff */
[----:B------:R-:W-:Y:S01]  /*84a0*/  IADD3 R6, P1, R6, R26, RZ ;  /* 0x0000001a06067210 */ /* 0x000fe20007f3e0ff */
[----:B------:R-:W-:Y:S04]  /*84b0*/  STL.64 [R1+0xc68], R16 ;  /* 0x000c681001007387 */ /* 0x000fe80000100a00 */
[----:B------:R1:W-:Y:S01]  /*84c0*/  STL.64 [R1+0xe38], R8 ;  /* 0x000e380801007387 */ /* 0x0003e20000100a00 */
[----:B0-----:R-:W-:-:S03]  /*84d0*/  IMAD R13, R2, 0x77, RZ ;  /* 0x00000077020d7824 */ /* 0x001fc600078e02ff */
[----:B------:R-:W-:Y:S02]  /*84e0*/  STL.64 [R1+0xc60], R20 ;  /* 0x000c601401007387 */ /* 0x000fe40000100a00 */
[----:B------:R-:W-:Y:S02]  /*84f0*/  LEA.HI.X.SX32 R7, R13, R27, 0x1, P1 ;  /* 0x0000001b0d077211 */ /* 0x000fe400008f0eff */
[----:B-1----:R-:W-:-:S04]  /*8500*/  IADD3 R8, P0, R11, R26, RZ ;  /* 0x0000001a0b087210 */ /* 0x002fc80007f1e0ff */
[----:B------:R-:W-:Y:S01]  /*8510*/  LEA.HI.X.SX32 R9, R10, R27, 0x1, P0 ;  /* 0x0000001b0a097211 */ /* 0x000fe200000f0eff */
[----:B------:R-:W-:Y:S04]  /*8520*/  STL.64 [R1+0xc58], R6 ;  /* 0x000c580601007387 */ /* 0x000fe80000100a00 */
[----:B------:R0:W-:Y:S04]  /*8530*/  STL.64 [R1+0xf98], R8 ;  /* 0x000f980801007387 */ /* 0x0001e80000100a00 */
[----:B0-----:R-:W3:Y:S01]  /*8540*/  LDL.64 R8, [R1+0x498] ;  /* 0x0004980001087983 */ /* 0x001ee20000100a00 */
[----:B------:R-:W-:-:S02]  /*8550*/  IMAD R12, R2, 0xf6, RZ ;  /* 0x000000f6020c7824 */ /* 0x000fc400078e02ff */
[----:B------:R-:W-:-:S03]  /*8560*/  IMAD R5, R2, 0x78, RZ ;  /* 0x0000007802057824 */ /* 0x000fc600078e02ff */
[-C--:B------:R-:W-:Y:S01]  /*8570*/  IADD3 R16, P4, R12, R26.reuse, RZ ;  /* 0x0000001a0c107210 */ /* 0x080fe20007f9e0ff */
[----:B------:R-:W-:Y:S01]  /*8580*/  IMAD R12, R2, 0x3c, RZ ;  /* 0x0000003c020c7824 */ /* 0x000fe200078e02ff */
[----:B------:R-:W-:-:S04]  /*8590*/  IADD3 R6, P1, R5, R26, RZ ;  /* 0x0000001a05067210 */ /* 0x000fc80007f3e0ff */
[C---:B------:R-:W-:Y:S02]  /*85a0*/  IADD3 R28, P6, R12.reuse, R26, RZ ;  /* 0x0000001a0c1c7210 */ /* 0x040fe40007fde0ff */
[-C--:B------:R-:W-:Y:S02]  /*85b0*/  LEA.HI.X.SX32 R7, R12, R27.reuse, 0x1, P1 ;  /* 0x0000001b0c077211 */ /* 0x080fe400008f0eff */
[-C--:B------:R-:W-:Y:S02]  /*85c0*/  LEA.HI.X.SX32 R29, R11, R27.reuse, 0x1, P6 ;  /* 0x0000001b0b1d7211 */ /* 0x080fe400030f0eff */
[----:B------:R-:W-:Y:S01]  /*85d0*/  LEA.HI.X.SX32 R15, R5, R27, 0x1, P2 ;  /* 0x0000001b050f7211 */ /* 0x000fe200010f0eff */
[C---:B------:R-:W-:Y:S02]  /*85e0*/  IMAD R25, R2.reuse, 0x7a, RZ ;  /* 0x0000007a02197824 */ /* 0x040fe400078e02ff */
[----:B------:R-:W-:Y:S01]  /*85f0*/  STL.64 [R1+0xf20], R28 ;  /* 0x000f201c01007387 */ /* 0x000fe20000100a00 */
[----:B------:R-:W-:-:S02]  /*8600*/  IMAD R13, R2, 0xf8, RZ ;  /* 0x000000f8020d7824 */ /* 0x000fc400078e02ff */
[----:B------:R-:W-:Y:S01]  /*8610*/  IMAD R5, R2, 0x79, RZ ;  /* 0x0000007902057824 */ /* 0x000fe200078e02ff */
[----:B------:R-:W-:Y:S01]  /*8620*/  STL.64 [R1+0xe30], R6 ;  /* 0x000e300601007387 */ /* 0x000fe20000100a00 */
[----:B------:R-:W-:-:S03]  /*8630*/  IADD3 R12, P1, R25, R26, RZ ;  /* 0x0000001a190c7210 */ /* 0x000fc60007f3e0ff */
[----:B------:R0:W-:Y:S01]  /*8640*/  STL.64 [R1+0xc50], R14 ;  /* 0x000c500e01007387 */ /* 0x0001e20000100a00 */
[----:B------:R-:W-:Y:S02]  /*8650*/  IADD3 R20, P0, R13, R26, RZ ;  /* 0x0000001a0d147210 */ /* 0x000fe40007f1e0ff */
[-C--:B------:R-:W-:Y:S01]  /*8660*/  LEA.HI.X.SX32 R23, R5, R27.reuse, 0x1, P3 ;  /* 0x0000001b05177211 */ /* 0x080fe200018f0eff */
[C---:B------:R-:W-:Y:S02]  /*8670*/  IMAD R5, R2.reuse, 0x7c, RZ ;  /* 0x0000007c02057824 */ /* 0x040fe400078e02ff */
[----:B0-----:R-:W-:Y:S02]  /*8680*/  IMAD R14, R2, 0x3d, RZ ;  /* 0x0000003d020e7824 */ /* 0x001fe400078e02ff */
[----:B------:R0:W-:Y:S03]  /*8690*/  STL.64 [R1+0xc48], R22 ;  /* 0x000c481601007387 */ /* 0x0001e60000100a00 */
[----:B------:R-:W-:Y:S01]  /*86a0*/  LEA.HI.X.SX32 R13, R14, R27, 0x1, P1 ;  /* 0x0000001b0e0d7211 */ /* 0x000fe200008f0eff */
[----:B------:R-:W-:-:S02]  /*86b0*/  IMAD R24, R2, 0x3e, RZ ;  /* 0x0000003e02187824 */ /* 0x000fc400078e02ff */
[C---:B------:R-:W-:Y:S02]  /*86c0*/  IMAD R28, R2.reuse, 0x7b, RZ ;  /* 0x0000007b021c7824 */ /* 0x040fe400078e02ff */
[----:B------:R1:W-:Y:S01]  /*86d0*/  STL.64 [R1+0xe28], R12 ;  /* 0x000e280c01007387 */ /* 0x0003e20000100a00 */
[C---:B------:R-:W-:Y:S01]  /*86e0*/  IMAD R10, R2.reuse, 0xfa, RZ ;  /* 0x000000fa020a7824 */ /* 0x040fe200078e02ff */
[-C--:B------:R-:W-:Y:S01]  /*86f0*/  LEA.HI.X.SX32 R19, R25, R27.reuse, 0x1, P5 ;  /* 0x0000001b19137211 */ /* 0x080fe200028f0eff */
[----:B------:R-:W-:Y:S01]  /*8700*/  IMAD R14, R2, 0x7e, RZ ;  /* 0x0000007e020e7824 */ /* 0x000fe200078e02ff */
[-C--:B0-----:R-:W-:Y:S01]  /*8710*/  IADD3 R22, P3, R24, R26.reuse, RZ ;  /* 0x0000001a18167210 */ /* 0x081fe20007f7e0ff */
[----:B------:R-:W-:Y:S01]  /*8720*/  IMAD R25, R2, 0x1f, RZ ;  /* 0x0000001f02197824 */ /* 0x000fe200078e02ff */
[----:B------:R-:W-:Y:S01]  /*8730*/  LEA.HI.X.SX32 R17, R28, R27, 0x1, P4 ;  /* 0x0000001b1c117211 */ /* 0x000fe200020f0eff */
[C---:B------:R-:W-:Y:S01]  /*8740*/  IMAD R6, R2.reuse, 0xfc, RZ ;  /* 0x000000fc02067824 */ /* 0x040fe200078e02ff */
[----:B-1----:R-:W-:Y:S01]  /*8750*/  IADD3 R12, P1, R5, R26, RZ ;  /* 0x0000001a050c7210 */ /* 0x002fe20007f3e0ff */
[----:B------:R0:W-:Y:S01]  /*8760*/  STL.64 [R1+0xc40], R18 ;  /* 0x000c401201007387 */ /* 0x0001e20000100a00 */
[----:B------:R-:W-:-:S02]  /*8770*/  SHF.L.U32 R15, R2, 0x1, RZ ;  /* 0x00000001020f7819 */ /* 0x000fc400000006ff */
[-C--:B------:R-:W-:Y:S01]  /*8780*/  LEA.HI.X.SX32 R13, R24, R27.reuse, 0x1, P1 ;  /* 0x0000001b180d7211 */ /* 0x080fe200008f0eff */
[C---:B------:R-:W-:Y:S01]  /*8790*/  IMAD R24, R2.reuse, 0x7d, RZ ;  /* 0x0000007d02187824 */ /* 0x040fe200078e02ff */
[-C--:B------:R-:W-:Y:S01]  /*87a0*/  LEA.HI.X.SX32 R21, R5, R27.reuse, 0x1, P0 ;  /* 0x0000001b05157211 */ /* 0x080fe200000f0eff */
[----:B------:R-:W-:Y:S01]  /*87b0*/  IMAD R5, R2, 0x3f, RZ ;  /* 0x0000003f02057824 */ /* 0x000fe200078e02ff */
[-C--:B------:R-:W-:Y:S01]  /*87c0*/  IADD3 R10, P6, R10, R26.reuse, RZ ;  /* 0x0000001a0a0a7210 */ /* 0x080fe20007fde0ff */
[----:B------:R1:W-:Y:S01]  /*87d0*/  STL.64 [R1+0xc38], R16 ;  /* 0x000c381001007387 */ /* 0x0003e20000100a00 */
[----:B------:R-:W-:Y:S02]  /*87e0*/  LEA.HI.X.SX32 R23, R25, R27, 0x1, P3 ;  /* 0x0000001b19177211 */ /* 0x000fe400018f0eff */
[-C--:B------:R-:W-:Y:S02]  /*87f0*/  IADD3 R6, P2, R6, R26.reuse, RZ ;  /* 0x0000001a06067210 */ /* 0x080fe40007f5e0ff */
[----:B0-----:R-:W-:-:S02]  /*8800*/  IADD3 R18, P5, R14, R26, RZ ;  /* 0x0000001a0e127210 */ /* 0x001fc40007fbe0ff */
[-C--:B------:R-:W-:Y:S01]  /*8810*/  LEA.HI.X.SX32 R11, R24, R27.reuse, 0x1, P6 ;  /* 0x0000001b180b7211 */ /* 0x080fe200030f0eff */
[----:B------:R-:W-:Y:S01]  /*8820*/  STL.64 [R1+0xf18], R22 ;  /* 0x000f181601007387 */ /* 0x000fe20000100a00 */
[-C--:B------:R-:W-:Y:S02]  /*8830*/  LEA.HI.X.SX32 R19, R5, R27.reuse, 0x1, P5 ;  /* 0x0000001b05137211 */ /* 0x080fe400028f0eff */
[-C--:B-1----:R-:W-:Y:S01]  /*8840*/  IADD3 R16, P4, R15, R26.reuse, RZ ;  /* 0x0000001a0f107210 */ /* 0x082fe20007f9e0ff */
[----:B------:R0:W-:Y:S01]  /*8850*/  STL.64 [R1+0xe20], R12 ;  /* 0x000e200c01007387 */ /* 0x0001e20000100a00 */
[-C--:B------:R-:W-:Y:S02]  /*8860*/  LEA.HI.X.SX32 R7, R14, R27.reuse, 0x1, P2 ;  /* 0x0000001b0e077211 */ /* 0x080fe400010f0eff */
[C---:B------:R-:W-:Y:S01]  /*8870*/  LEA.HI.X.SX32 R17, R2.reuse, R27, 0x1, P4 ;  /* 0x0000001b02117211 */ /* 0x040fe200020f0eff */
[----:B------:R-:W-:Y:S04]  /*8880*/  STL.64 [R1+0xc30], R20 ;  /* 0x000c301401007387 */ /* 0x000fe80000100a00 */
[----:B------:R-:W-:Y:S04]  /*8890*/  STL.64 [R1+0xc28], R10 ;  /* 0x000c280a01007387 */ /* 0x000fe80000100a00 */
[----:B------:R-:W-:Y:S04]  /*88a0*/  STL.64 [R1+0xe18], R18 ;  /* 0x000e181201007387 */ /* 0x000fe80000100a00 */
[----:B------:R-:W-:Y:S04]  /*88b0*/  STL.64 [R1+0xc20], R6 ;  /* 0x000c200601007387 */ /* 0x000fe80000100a00 */
[----:B------:R1:W-:Y:S01]  /*88c0*/  STL.64 [R1+0x1008], R16 ;  /* 0x0010081001007387 */ /* 0x0003e20000100a00 */
[----:B0-----:R-:W-:-:S02]  /*88d0*/  LEA R12, P1, R2, R26, 0x3 ;  /* 0x0000001a020c7211 */ /* 0x001fc400078218ff */
[----:B------:R-:W-:Y:S01]  /*88e0*/  LEA R22, P3, R2, R26, 0x2 ;  /* 0x0000001a02167211 */ /* 0x000fe200078610ff */
[----:B-1----:R-:W-:-:S05]  /*88f0*/  IMAD.MOV.U32 R16, RZ, RZ, c[0x0][0x1a4] ;  /* 0x00006900ff107624 */ /* 0x002fca00078e00ff */
[----:B------:R-:W-:Y:S02]  /*8900*/  SHF.L.U32 R16, R16, 0x2, RZ ;  /* 0x0000000210107819 */ /* 0x000fe400000006ff */
[-C--:B------:R-:W-:Y:S02]  /*8910*/  LEA.HI.X.SX32 R23, R15, R27.reuse, 0x1, P3 ;  /* 0x0000001b0f177211 */ /* 0x080fe400018f0eff */
[----:B------:R-:W-:Y:S01]  /*8920*/  LEA.HI.X.SX32 R13, R16, R27, 0x1, P1 ;  /* 0x0000001b100d7211 */ /* 0x000fe200008f0eff */
[----:B------:R-:W-:-:S04]  /*8930*/  IMAD R5, R2, 0xfe, RZ ;  /* 0x000000fe02057824 */ /* 0x000fc800078e02ff */
[----:B------:R-:W-:Y:S04]  /*8940*/  STL.64 [R1+0xff0], R12 ;  /* 0x000ff00c01007387 */ /* 0x000fe80000100a00 */
[----:B------:R0:W-:Y:S01]  /*8950*/  STL.64 [R1+0x1000], R22 ;  /* 0x0010001601007387 */ /* 0x0001e20000100a00 */
[----:B------:R-:W-:Y:S02]  /*8960*/  MOV R16, c[0x0][0x1a4] ;  /* 0x0000690000107a02 */ /* 0x000fe40000000f00 */
[-C--:B------:R-:W-:Y:S01]  /*8970*/  IADD3 R24, P4, R5, R26.reuse, RZ ;  /* 0x0000001a05187210 */ /* 0x080fe20007f9e0ff */
[----:B------:R-:W-:Y:S01]  /*8980*/  IMAD R5, R3, 0x84, RZ ;  /* 0x0000008403057824 */ /* 0x000fe200078e02ff */
[----:B------:R-:W-:Y:S02]  /*8990*/  LEA R20, P0, R2, R26, 0x4 ;  /* 0x0000001a02147211 */ /* 0x000fe400078020ff */
[----:B0-----:R-:W-:-:S02]  /*89a0*/  MOV R22, c[0x0][0x1a4] ;  /* 0x0000690000167a02 */ /* 0x001fc40000000f00 */
[----:B------:R-:W-:-:S03]  /*89b0*/  LEA R10, P6, R2, R26, 0x5 ;  /* 0x0000001a020a7211 */ /* 0x000fc600078c28ff */
[----:B------:R-:W-:Y:S01]  /*89c0*/  IMAD.SHL.U32 R22, R22, 0x8, RZ ;  /* 0x0000000816167824 */ /* 0x000fe200078e00ff */
[----:B------:R-:W-:-:S04]  /*89d0*/  SHF.L.U32 R16, R16, 0x4, RZ ;  /* 0x0000000410107819 */ /* 0x000fc800000006ff */
[-C--:B------:R-:W-:Y:S02]  /*89e0*/  LEA.HI.X.SX32 R21, R22, R27.reuse, 0x1, P0 ;  /* 0x0000001b16157211 */ /* 0x080fe400000f0eff */
[----:B------:R-:W-:-:S03]  /*89f0*/  LEA.HI.X.SX32 R11, R16, R27, 0x1, P6 ;  /* 0x0000001b100b7211 */ /* 0x000fc600030f0eff */
[----:B------:R-:W-:Y:S04]  /*8a00*/  STL.64 [R1+0xfd0], R20 ;  /* 0x000fd01401007387 */ /* 0x000fe80000100a00 */
[----:B------:R0:W-:Y:S01]  /*8a10*/  STL.64 [R1+0xf90], R10 ;  /* 0x000f900a01007387 */ /* 0x0001e20000100a00 */
[CC--:B------:R-:W-:Y:S02]  /*8a20*/  LEA R6, P2, R2.reuse, R26.reuse, 0x7 ;  /* 0x0000001a02067211 */ /* 0x0c0fe400078438ff */
[----:B------:R-:W-:Y:S01]  /*8a30*/  MOV R22, c[0x0][0x1a4] ;  /* 0x0000690000167a02 */ /* 0x000fe20000000f00 */
[----:B------:R-:W-:Y:S01]  /*8a40*/  IMAD R14, R3, 0x82, RZ ;  /* 0x00000082030e7824 */ /* 0x000fe200078e02ff */
[----:B------:R-:W-:-:S03]  /*8a50*/  LEA R18, P5, R2, R26, 0x6 ;  /* 0x0000001a02127211 */ /* 0x000fc600078a30ff */
[----:B------:R-:W-:-:S05]  /*8a60*/  IMAD.SHL.U32 R22, R22, 0x20, RZ ;  /* 0x0000002016167824 */ /* 0x000fca00078e00ff */
[----:B------:R-:W-:Y:S01]  /*8a70*/  LEA.HI.X.SX32 R19, R22, R27, 0x1, P5 ;  /* 0x0000001b16137211 */ /* 0x000fe200028f0eff */
[C---:B------:R-:W-:Y:S02]  /*8a80*/  IMAD R16, R3.reuse, 0x42, RZ ;  /* 0x0000004203107824 */ /* 0x040fe400078e02ff */
[----:B------:R-:W-:Y:S01]  /*8a90*/  IMAD R17, R3, 0x86, RZ ;  /* 0x0000008603117824 */ /* 0x000fe200078e02ff */
[----:B---3--:R-:W-:Y:S01]  /*8aa0*/  IADD3 R12, P1, R5, R8, RZ ;  /* 0x00000008050c7210 */ /* 0x008fe20007f3e0ff */
[----:B------:R-:W-:-:S05]  /*8ab0*/  IMAD R5, R3, 0x88, RZ ;  /* 0x0000008803057824 */ /* 0x000fca00078e02ff */
[----:B0-----:R-:W-:Y:S02]  /*8ac0*/  IADD3 R10, P6, R5, R8, RZ ;  /* 0x00000008050a7210 */ /* 0x001fe40007fde0ff */
[----:B------:R-:W-:-:S04]  /*8ad0*/  MOV R5, c[0x0][0x1a4] ;  /* 0x0000690000057a02 */ /* 0x000fc80000000f00 */
[----:B------:R-:W-:-:S04]  /*8ae0*/  SHF.L.U32 R5, R5, 0x6, RZ ;  /* 0x0000000605057819 */ /* 0x000fc800000006ff */
[----:B------:R-:W-:-:S05]  /*8af0*/  LEA.HI.X.SX32 R7, R5, R27, 0x1, P2 ;  /* 0x0000001b05077211 */ /* 0x000fca00010f0eff */
[----:B------:R0:W-:Y:S01]  /*8b00*/  STL.64 [R1+0xe10], R6 ;  /* 0x000e100601007387 */ /* 0x0001e20000100a00 */
[----:B------:R-:W-:Y:S01]  /*8b10*/  IMAD R5, R3, 0x41, RZ ;  /* 0x0000004103057824 */ /* 0x000fe200078e02ff */
[----:B------:R-:W-:Y:S02]  /*8b20*/  IADD3 R14, P3, R14, R8, RZ ;  /* 0x000000080e0e7210 */ /* 0x000fe40007f7e0ff */
[----:B0-----:R-:W-:-:S05]  /*8b30*/  MOV R7, c[0x0][0x1a4] ;  /* 0x0000690000077a02 */ /* 0x001fca0000000f00 */
[----:B------:R-:W-:Y:S01]  /*8b40*/  IMAD R7, R7, 0x7f, RZ ;  /* 0x0000007f07077824 */ /* 0x000fe200078e02ff */
[----:B------:R-:W-:-:S04]  /*8b50*/  LEA.HI.X.SX32 R15, R5, R9, 0x1, P3 ;  /* 0x00000009050f7211 */ /* 0x000fc800018f0eff */
[----:B------:R-:W-:Y:S01]  /*8b60*/  LEA.HI.X.SX32 R25, R7, R27, 0x1, P4 ;  /* 0x0000001b07197211 */ /* 0x000fe200020f0eff */
[----:B------:R0:W-:Y:S04]  /*8b70*/  STL.64 [R1+0xf10], R18 ;  /* 0x000f101201007387 */ /* 0x0001e80000100a00 */
[----:B------:R-:W-:Y:S04]  /*8b80*/  STL.64 [R1+0xc18], R24 ;  /* 0x000c181801007387 */ /* 0x000fe80000100a00 */
[----:B------:R1:W-:Y:S01]  /*8b90*/  STL.64 [R1+0xa10], R14 ;  /* 0x000a100e01007387 */ /* 0x0003e20000100a00 */
[-C--:B0-----:R-:W-:Y:S01]  /*8ba0*/  IADD3 R18, P2, R16, R8.reuse, RZ ;  /* 0x0000000810127210 */ /* 0x081fe20007f5e0ff */
[----:B-1----:R-:W-:Y:S01]  /*8bb0*/  IMAD R15, R3, 0x21, RZ ;  /* 0x00000021030f7824 */ /* 0x002fe200078e02ff */
[----:B------:R-:W-:-:S04]  /*8bc0*/  IADD3 R20, P0, R17, R8, RZ ;  /* 0x0000000811147210 */ /* 0x000fc80007f1e0ff */
[-C--:B------:R-:W-:Y:S01]  /*8bd0*/  LEA.HI.X.SX32 R19, R15, R9.reuse, 0x1, P2 ;  /* 0x000000090f137211 */ /* 0x080fe200010f0eff */
[C---:B------:R-:W-:Y:S01]  /*8be0*/  IMAD R15, R3.reuse, 0x43, RZ ;  /* 0x00000043030f7824 */ /* 0x040fe200078e02ff */
[----:B------:R-:W-:Y:S01]  /*8bf0*/  LEA.HI.X.SX32 R13, R16, R9, 0x1, P1 ;  /* 0x00000009100d7211 */ /* 0x000fe200008f0eff */
[----:B------:R-:W-:-:S03]  /*8c00*/  IMAD R5, R3, 0x22, RZ ;  /* 0x0000002203057824 */ /* 0x000fc600078e02ff */
[----:B------:R-:W-:Y:S01]  /*8c10*/  LEA.HI.X.SX32 R21, R15, R9, 0x1, P0 ;  /* 0x000000090f157211 */ /* 0x000fe200000f0eff */
[----:B------:R-:W-:Y:S01]  /*8c20*/  IMAD R14, R3, 0x44, RZ ;  /* 0x00000044030e7824 */ /* 0x000fe200078e02ff */
[----:B------:R0:W-:Y:S04]  /*8c30*/  STL.64 [R1+0xb10], R18 ;  /* 0x000b101201007387 */ /* 0x0001e80000100a00 */
[----:B------:R1:W-:Y:S04]  /*8c40*/  STL.64 [R1+0xa08], R12 ;  /* 0x000a080c01007387 */ /* 0x0003e80000100a00 */
[----:B------:R3:W-:Y:S01]  /*8c50*/  STL.64 [R1+0xa00], R20 ;  /* 0x000a001401007387 */ /* 0x0007e20000100a00 */
[----:B0-----:R-:W-:-:S02]  /*8c60*/  IADD3 R18, P2, R5, R8, RZ ;  /* 0x0000000805127210 */ /* 0x001fc40007f5e0ff */
[----:B-1----:R-:W-:Y:S01]  /*8c70*/  IADD3 R12, P1, R14, R8, RZ ;  /* 0x000000080e0c7210 */ /* 0x002fe20007f3e0ff */
[----:B---3--:R-:W-:-:S03]  /*8c80*/  IMAD R20, R3, 0x11, RZ ;  /* 0x0000001103147824 */ /* 0x008fc600078e02ff */
[-C--:B------:R-:W-:Y:S02]  /*8c90*/  LEA.HI.X.SX32 R13, R5, R9.reuse, 0x1, P1 ;  /* 0x00000009050d7211 */ /* 0x080fe400008f0eff */
[-C--:B------:R-:W-:Y:S02]  /*8ca0*/  LEA.HI.X.SX32 R11, R14, R9.reuse, 0x1, P6 ;  /* 0x000000090e0b7211 */ /* 0x080fe400030f0eff */
[----:B------:R-:W-:Y:S01]  /*8cb0*/  LEA.HI.X.SX32 R19, R20, R9, 0x1, P2 ;  /* 0x0000000914137211 */ /* 0x000fe200010f0eff */
[C---:B------:R-:W-:Y:S02]  /*8cc0*/  IMAD R17, R3.reuse, 0x8a, RZ ;  /* 0x0000008a03117824 */ /* 0x040fe400078e02ff */
[C---:B------:R-:W-:Y:S02]  /*8cd0*/  IMAD R5, R3.reuse, 0x94, RZ ;  /* 0x0000009403057824 */ /* 0x040fe400078e02ff */
[----:B------:R-:W-:Y:S01]  /*8ce0*/  STL.64 [R1+0xb90], R18 ;  /* 0x000b901201007387 */ /* 0x000fe20000100a00 */
[----:B------:R-:W-:-:S02]  /*8cf0*/  IMAD R6, R3, 0x8c, RZ ;  /* 0x0000008c03067824 */ /* 0x000fc400078e02ff */
[----:B------:R-:W-:Y:S01]  /*8d00*/  IMAD R21, R3, 0x46, RZ ;  /* 0x0000004603157824 */ /* 0x000fe200078e02ff */
[----:B------:R0:W-:Y:S01]  /*8d10*/  STL.64 [R1+0xb08], R12 ;  /* 0x000b080c01007387 */ /* 0x0001e20000100a00 */
[----:B------:R-:W-:-:S03]  /*8d20*/  IADD3 R22, P5, R17, R8, RZ ;  /* 0x0000000811167210 */ /* 0x000fc60007fbe0ff */
[----:B------:R1:W-:Y:S01]  /*8d30*/  STL.64 [R1+0x9f8], R10 ;  /* 0x0009f80a01007387 */ /* 0x0003e20000100a00 */
[-C--:B------:R-:W-:Y:S01]  /*8d40*/  IADD3 R14, P6, R5, R8.reuse, RZ ;  /* 0x00000008050e7210 */ /* 0x080fe20007fde0ff */
[C---:B------:R-:W-:Y:S01]  /*8d50*/  IMAD R5, R3.reuse, 0x23, RZ ;  /* 0x0000002303057824 */ /* 0x040fe200078e02ff */
[-C--:B------:R-:W-:Y:S01]  /*8d60*/  IADD3 R24, P4, R6, R8.reuse, RZ ;  /* 0x0000000806187210 */ /* 0x080fe20007f9e0ff */
[----:B------:R-:W-:Y:S01]  /*8d70*/  IMAD R6, R3, 0x8e, RZ ;  /* 0x0000008e03067824 */ /* 0x000fe200078e02ff */
[----:B0-----:R-:W-:Y:S01]  /*8d80*/  IADD3 R12, P1, R21, R8, RZ ;  /* 0x00000008150c7210 */ /* 0x001fe20007f3e0ff */
[----:B-1----:R-:W-:-:S03]  /*8d90*/  IMAD R11, R3, 0x45, RZ ;  /* 0x00000045030b7824 */ /* 0x002fc600078e02ff */
[-C--:B------:R-:W-:Y:S02]  /*8da0*/  LEA.HI.X.SX32 R13, R5, R9.reuse, 0x1, P1 ;  /* 0x00000009050d7211 */ /* 0x080fe400008f0eff */
[----:B------:R-:W-:Y:S01]  /*8db0*/  LEA.HI.X.SX32 R23, R11, R9, 0x1, P5 ;  /* 0x000000090b177211 */ /* 0x000fe200028f0eff */
[----:B------:R-:W-:Y:S01]  /*8dc0*/  IMAD R5, R3, 0x47, RZ ;  /* 0x0000004703057824 */ /* 0x000fe200078e02ff */
[----:B------:R-:W-:-:S03]  /*8dd0*/  IADD3 R6, P3, R6, R8, RZ ;  /* 0x0000000806067210 */ /* 0x000fc60007f7e0ff */
[----:B------:R0:W-:Y:S01]  /*8de0*/  STL.64 [R1+0x9f0], R22 ;  /* 0x0009f01601007387 */ /* 0x0001e20000100a00 */
[-C--:B------:R-:W-:Y:S01]  /*8df0*/  LEA.HI.X.SX32 R25, R21, R9.reuse, 0x1, P4 ;  /* 0x0000000915197211 */ /* 0x080fe200020f0eff */
[----:B------:R-:W-:Y:S01]  /*8e00*/  IMAD R20, R3, 0x24, RZ ;  /* 0x0000002403147824 */ /* 0x000fe200078e02ff */
[-C--:B------:R-:W-:Y:S01]  /*8e10*/  LEA.HI.X.SX32 R7, R5, R9.reuse, 0x1, P3 ;  /* 0x0000000905077211 */ /* 0x080fe200018f0eff */
[----:B------:R1:W-:Y:S01]  /*8e20*/  STL.64 [R1+0xb00], R12 ;  /* 0x000b000c01007387 */ /* 0x0003e20000100a00 */
[C---:B------:R-:W-:Y:S02]  /*8e30*/  IMAD R21, R3.reuse, 0x9, RZ ;  /* 0x0000000903157824 */ /* 0x040fe400078e02ff */
[C---:B0-----:R-:W-:Y:S02]  /*8e40*/  IMAD R23, R3.reuse, 0x12, RZ ;  /* 0x0000001203177824 */ /* 0x041fe400078e02ff */
[----:B------:R-:W-:Y:S01]  /*8e50*/  IMAD R22, R3, 0x48, RZ ;  /* 0x0000004803167824 */ /* 0x000fe200078e02ff */
[----:B------:R0:W-:Y:S02]  /*8e60*/  STL.64 [R1+0x9e8], R24 ;  /* 0x0009e81801007387 */ /* 0x0001e40000100a00 */
[----:B-1----:R-:W-:Y:S01]  /*8e70*/  IADD3 R12, P1, R23, R8, RZ ;  /* 0x00000008170c7210 */ /* 0x002fe20007f3e0ff */
[C---:B------:R-:W-:Y:S01]  /*8e80*/  IMAD R16, R3.reuse, 0x90, RZ ;  /* 0x0000009003107824 */ /* 0x040fe200078e02ff */
[----:B------:R1:W-:Y:S01]  /*8e90*/  STL.64 [R1+0x9e0], R6 ;  /* 0x0009e00601007387 */ /* 0x0003e20000100a00 */
[----:B------:R-:W-:Y:S01]  /*8ea0*/  IMAD R5, R3, 0x98, RZ ;  /* 0x0000009803057824 */ /* 0x000fe200078e02ff */
[----:B------:R-:W-:-:S02]  /*8eb0*/  LEA.HI.X.SX32 R13, R21, R9, 0x1, P1 ;  /* 0x00000009150d7211 */ /* 0x000fc400008f0eff */
[-C--:B0-----:R-:W-:Y:S02]  /*8ec0*/  IADD3 R24, P4, R20, R8.reuse, RZ ;  /* 0x0000000814187210 */ /* 0x081fe40007f9e0ff */
[-C--:B-1----:R-:W-:Y:S02]  /*8ed0*/  IADD3 R6, P3, R22, R8.reuse, RZ ;  /* 0x0000000816067210 */ /* 0x082fe40007f7e0ff */
[-C--:B------:R-:W-:Y:S01]  /*8ee0*/  LEA.HI.X.SX32 R25, R23, R9.reuse, 0x1, P4 ;  /* 0x0000000917197211 */ /* 0x080fe200020f0eff */
[----:B------:R0:W-:Y:S01]  /*8ef0*/  STL.64 [R1+0xbd0], R12 ;  /* 0x000bd00c01007387 */ /* 0x0001e20000100a00 */
[----:B------:R-:W-:Y:S01]  /*8f00*/  LEA.HI.X.SX32 R7, R20, R9, 0x1, P3 ;  /* 0x0000000914077211 */ /* 0x000fe200018f0eff */
[C---:B------:R-:W-:Y:S01]  /*8f10*/  IMAD R15, R3.reuse, 0x92, RZ ;  /* 0x00000092030f7824 */ /* 0x040fe200078e02ff */
[----:B------:R-:W-:Y:S01]  /*8f20*/  IADD3 R16, P0, R16, R8, RZ ;  /* 0x0000000810107210 */ /* 0x000fe20007f1e0ff */
[----:B------:R-:W-:Y:S01]  /*8f30*/  STL.64 [R1+0xb88], R24 ;  /* 0x000b881801007387 */ /* 0x000fe20000100a00 */
[----:B------:R-:W-:-:S02]  /*8f40*/  IMAD R21, R3, 0x9a, RZ ;  /* 0x0000009a03157824 */ /* 0x000fc400078e02ff */
[----:B------:R-:W-:Y:S01]  /*8f50*/  LEA.HI.X.SX32 R17, R22, R9, 0x1, P0 ;  /* 0x0000000916117211 */ /* 0x000fe200000f0eff */
[----:B------:R1:W-:Y:S01]  /*8f60*/  STL.64 [R1+0xaf8], R6 ;  /* 0x000af80601007387 */ /* 0x0003e20000100a00 */
[-C--:B0-----:R-:W-:Y:S01]  /*8f70*/  IADD3 R12, P1, R5, R8.reuse, RZ ;  /* 0x00000008050c7210 */ /* 0x081fe20007f3e0ff */
[----:B------:R-:W-:Y:S01]  /*8f80*/  IMAD R5, R3, 0x4a, RZ ;  /* 0x0000004a03057824 */ /* 0x000fe200078e02ff */
[-C--:B------:R-:W-:Y:S01]  /*8f90*/  IADD3 R18, P2, R15, R8.reuse, RZ ;  /* 0x000000080f127210 */ /* 0x080fe20007f5e0ff */
[----:B------:R-:W-:Y:S01]  /*8fa0*/  IMAD R22, R3, 0x25, RZ ;  /* 0x0000002503167824 */ /* 0x000fe200078e02ff */
[----:B------:R0:W-:Y:S02]  /*8fb0*/  STL.64 [R1+0x9d8], R16 ;  /* 0x0009d81001007387 */ /* 0x0001e40000100a00 */
[-C--:B------:R-:W-:Y:S01]  /*8fc0*/  IADD3 R20, P3, R5, R8.reuse, RZ ;  /* 0x0000000805147210 */ /* 0x080fe20007f7e0ff */
[C---:B-1----:R-:W-:Y:S02]  /*8fd0*/  IMAD R7, R3.reuse, 0x9c, RZ ;  /* 0x0000009c03077824 */ /* 0x042fe400078e02ff */
[----:B------:R-:W-:Y:S01]  /*8fe0*/  IMAD R6, R3, 0x49, RZ ;  /* 0x0000004903067824 */ /* 0x000fe200078e02ff */
[----:B------:R-:W-:-:S02]  /*8ff0*/  IADD3 R24, P4, R21, R8, RZ ;  /* 0x0000000815187210 */ /* 0x000fc40007f9e0ff */
[-C--:B------:R-:W-:Y:S02]  /*9000*/  LEA.HI.X.SX32 R21, R22, R9.reuse, 0x1, P3 ;  /* 0x0000000916157211 */ /* 0x080fe400018f0eff */
[-C--:B------:R-:W-:Y:S02]  /*9010*/  LEA.HI.X.SX32 R19, R6, R9.reuse, 0x1, P2 ;  /* 0x0000000906137211 */ /* 0x080fe400010f0eff */
[----:B0-----:R-:W-:Y:S01]  /*9020*/  IADD3 R16, P0, R7, R8, RZ ;  /* 0x0000000807107210 */ /* 0x001fe20007f1e0ff */
[C---:B------:R-:W-:Y:S02]  /*9030*/  IMAD R7, R3.reuse, 0x9e, RZ ;  /* 0x0000009e03077824 */ /* 0x040fe400078e02ff */
[C---:B------:R-:W-:Y:S01]  /*9040*/  IMAD R10, R3.reuse, 0x96, RZ ;  /* 0x00000096030a7824 */ /* 0x040fe200078e02ff */
[----:B------:R0:W-:Y:S01]  /*9050*/  STL.64 [R1+0x9d0], R18 ;  /* 0x0009d01201007387 */ /* 0x0001e20000100a00 */
[----:B------:R-:W-:Y:S01]  /*9060*/  IMAD R6, R3, 0x26, RZ ;  /* 0x0000002603067824 */ /* 0x000fe200078e02ff */
[----:B------:R-:W-:-:S02]  /*9070*/  LEA.HI.X.SX32 R15, R5, R9, 0x1, P6 ;  /* 0x00000009050f7211 */ /* 0x000fc400030f0eff */
[----:B------:R1:W-:Y:S01]  /*9080*/  STL.64 [R1+0xaf0], R20 ;  /* 0x000af01401007387 */ /* 0x0003e20000100a00 */
[-C--:B------:R-:W-:Y:S02]  /*9090*/  IADD3 R10, P5, R10, R8.reuse, RZ ;  /* 0x000000080a0a7210 */ /* 0x080fe40007fbe0ff */
[-C--:B------:R-:W-:Y:S02]  /*90a0*/  IADD3 R22, P3, R6, R8.reuse, RZ ;  /* 0x0000000806167210 */ /* 0x080fe40007f7e0ff */
[----:B0-----:R-:W-:Y:S01]  /*90b0*/  IADD3 R18, P2, R7, R8, RZ ;  /* 0x0000000807127210 */ /* 0x001fe20007f5e0ff */
[C---:B------:R-:W-:Y:S02]  /*90c0*/  IMAD R7, R3.reuse, 0x4c, RZ ;  /* 0x0000004c03077824 */ /* 0x040fe400078e02ff */
[C---:B-1----:R-:W-:Y:S01]  /*90d0*/  IMAD R20, R3.reuse, 0x4b, RZ ;  /* 0x0000004b03147824 */ /* 0x042fe200078e02ff */
[----:B------:R0:W-:Y:S01]  /*90e0*/  STL.64 [R1+0x9c8], R14 ;  /* 0x0009c80e01007387 */ /* 0x0001e20000100a00 */
[----:B------:R-:W-:-:S02]  /*90f0*/  IMAD R21, R3, 0x13, RZ ;  /* 0x0000001303157824 */ /* 0x000fc400078e02ff */
[----:B------:R-:W-:Y:S01]  /*9100*/  IMAD R5, R3, 0xa0, RZ ;  /* 0x000000a003057824 */ /* 0x000fe200078e02ff */
[-C--:B------:R-:W-:Y:S02]  /*9110*/  LEA.HI.X.SX32 R11, R20, R9.reuse, 0x1, P5 ;  /* 0x00000009140b7211 */ /* 0x080fe400028f0eff */
[-C--:B------:R-:W-:Y:S02]  /*9120*/  LEA.HI.X.SX32 R23, R21, R9.reuse, 0x1, P3 ;  /* 0x0000000915177211 */ /* 0x080fe400018f0eff */
[----:B0-----:R-:W-:Y:S01]  /*9130*/  IADD3 R14, P6, R7, R8, RZ ;  /* 0x00000008070e7210 */ /* 0x001fe20007fde0ff */
[----:B------:R0:W-:Y:S01]  /*9140*/  STL.64 [R1+0x9c0], R10 ;  /* 0x0009c00a01007387 */ /* 0x0001e20000100a00 */
[C---:B------:R-:W-:Y:S02]  /*9150*/  IMAD R20, R3.reuse, 0xa2, RZ ;  /* 0x000000a203147824 */ /* 0x040fe400078e02ff */
[-C--:B------:R-:W-:Y:S01]  /*9160*/  LEA.HI.X.SX32 R15, R6, R9.reuse, 0x1, P6 ;  /* 0x00000009060f7211 */ /* 0x080fe200030f0eff */
[----:B------:R-:W-:Y:S01]  /*9170*/  IMAD R6, R3, 0xa4, RZ ;  /* 0x000000a403067824 */ /* 0x000fe200078e02ff */
[----:B------:R1:W-:Y:S01]  /*9180*/  STL.64 [R1+0xb80], R22 ;  /* 0x000b801601007387 */ /* 0x0003e20000100a00 */
[----:B------:R-:W-:Y:S01]  /*9190*/  LEA.HI.X.SX32 R13, R7, R9, 0x1, P1 ;  /* 0x00000009070d7211 */ /* 0x000fe200008f0eff */
[----:B------:R-:W-:-:S02]  /*91a0*/  IMAD R7, R3, 0x4d, RZ ;  /* 0x0000004d03077824 */ /* 0x000fc400078e02ff */
[----:B------:R3:W-:Y:S01]  /*91b0*/  STL.64 [R1+0xae8], R14 ;  /* 0x000ae80e01007387 */ /* 0x0007e20000100a00 */
[-C--:B0-----:R-:W-:Y:S01]  /*91c0*/  IADD3 R10, P5, R5, R8.reuse, RZ ;  /* 0x00000008050a7210 */ /* 0x081fe20007fbe0ff */
[----:B------:R-:W-:Y:S01]  /*91d0*/  IMAD R5, R3, 0x4e, RZ ;  /* 0x0000004e03057824 */ /* 0x000fe200078e02ff */
[----:B-1----:R-:W-:-:S04]  /*91e0*/  IADD3 R22, P3, R20, R8, RZ ;  /* 0x0000000814167210 */ /* 0x002fc80007f7e0ff */
[-C--:B------:R-:W-:Y:S02]  /*91f0*/  IADD3 R20, P6, R5, R8.reuse, RZ ;  /* 0x0000000805147210 */ /* 0x080fe40007fde0ff */
[----:B---3--:R-:W-:Y:S01]  /*9200*/  IADD3 R14, P1, R6, R8, RZ ;  /* 0x00000008060e7210 */ /* 0x008fe20007f3e0ff */
[----:B------:R-:W-:Y:S01]  /*9210*/  IMAD R6, R3, 0x27, RZ ;  /* 0x0000002703067824 */ /* 0x000fe200078e02ff */
[----:B------:R-:W-:Y:S01]  /*9220*/  LEA.HI.X.SX32 R25, R7, R9, 0x1, P4 ;  /* 0x0000000907197211 */ /* 0x000fe200020f0eff */
[----:B------:R-:W-:-:S03]  /*9230*/  IMAD R7, R3, 0xa, RZ ;  /* 0x0000000a03077824 */ /* 0x000fc600078e02ff */
[-C--:B------:R-:W-:Y:S01]  /*9240*/  LEA.HI.X.SX32 R21, R6, R9.reuse, 0x1, P6 ;  /* 0x0000000906157211 */ /* 0x080fe200030f0eff */
[----:B------:R-:W-:Y:S01]  /*9250*/  STL.64 [R1+0x9b8], R12 ;  /* 0x0009b80c01007387 */ /* 0x000fe20000100a00 */
[----:B------:R-:W-:Y:S01]  /*9260*/  LEA.HI.X.SX32 R17, R5, R9, 0x1, P0 ;  /* 0x0000000905117211 */ /* 0x000fe200000f0eff */
[C---:B------:R-:W-:Y:S02]  /*9270*/  IMAD R26, R3.reuse, 0x4f, RZ ;  /* 0x0000004f031a7824 */ /* 0x040fe400078e02ff */
[----:B------:R0:W-:Y:S01]  /*9280*/  STL.64 [R1+0x9b0], R24 ;  /* 0x0009b01801007387 */ /* 0x0001e20000100a00 */
[----:B------:R-:W-:-:S03]  /*9290*/  IMAD R6, R3, 0x5, RZ ;  /* 0x0000000503067824 */ /* 0x000fc600078e02ff */
[----:B------:R1:W-:Y:S01]  /*92a0*/  STL.64 [R1+0xae0], R20 ;  /* 0x000ae01401007387 */ /* 0x0003e20000100a00 */
[----:B------:R-:W-:Y:S01]  /*92b0*/  LEA.HI.X.SX32 R19, R26, R9, 0x1, P2 ;  /* 0x000000091a137211 */ /* 0x000fe200010f0eff */
[C---:B------:R-:W-:Y:S02]  /*92c0*/  IMAD R5, R3.reuse, 0x28, RZ ;  /* 0x0000002803057824 */ /* 0x040fe400078e02ff */
[----:B------:R3:W-:Y:S01]  /*92d0*/  STL.64 [R1+0x9a8], R16 ;  /* 0x0009a81001007387 */ /* 0x0007e20000100a00 */
[----:B0-----:R-:W-:Y:S01]  /*92e0*/  IMAD R25, R3, 0x14, RZ ;  /* 0x0000001403197824 */ /* 0x001fe200078e02ff */
[----:B-1----:R-:W-:Y:S01]  /*92f0*/  IADD3 R20, P6, R7, R8, RZ ;  /* 0x0000000807147210 */ /* 0x002fe20007fde0ff */
[----:B------:R-:W-:-:S03]  /*9300*/  IMAD R24, R3, 0x50, RZ ;  /* 0x0000005003187824 */ /* 0x000fc600078e02ff */
[-C--:B---3--:R-:W-:Y:S02]  /*9310*/  IADD3 R16, P0, R25, R8.reuse, RZ ;  /* 0x0000000819107210 */ /* 0x088fe40007f1e0ff */
[-C--:B------:R-:W-:Y:S01]  /*9320*/  LEA.HI.X.SX32 R21, R6, R9.reuse, 0x1, P6 ;  /* 0x0000000906157211 */ /* 0x080fe200030f0eff */
[----:B------:R0:W-:Y:S01]  /*9330*/  STL.64 [R1+0x9a0], R18 ;  /* 0x0009a01201007387 */ /* 0x0001e20000100a00 */
[----:B------:R-:W-:Y:S01]  /*9340*/  LEA.HI.X.SX32 R17, R7, R9, 0x1, P0 ;  /* 0x0000000907117211 */ /* 0x000fe200000f0eff */
[----:B------:R-:W-:Y:S02]  /*9350*/  IMAD R6, R3, 0xa8, RZ ;  /* 0x000000a803067824 */ /* 0x000fe400078e02ff */
[----:B------:R1:W-:Y:S04]  /*9360*/  STL.64 [R1+0xbf0], R20 ;  /* 0x000bf01401007387 */ /* 0x0003e80000100a00 */
[----:B------:R3:W-:Y:S01]  /*9370*/  STL.64 [R1+0xbc8], R16 ;  /* 0x000bc81001007387 */ /* 0x0007e20000100a00 */
[----:B0-----:R-:W-:-:S02]  /*9380*/  IADD3 R18, P2, R5, R8, RZ ;  /* 0x0000000805127210 */ /* 0x001fc40007f5e0ff */
[-C--:B-1----:R-:W-:Y:S02]  /*9390*/  IADD3 R20, P6, R24, R8.reuse, RZ ;  /* 0x0000000818147210 */ /* 0x082fe40007fde0ff */
[-C--:B------:R-:W-:Y:S02]  /*93a0*/  LEA.HI.X.SX32 R19, R25, R9.reuse, 0x1, P2 ;  /* 0x0000000919137211 */ /* 0x080fe400010f0eff */
[-C--:B---3--:R-:W-:Y:S01]  /*93b0*/  IADD3 R16, P0, R6, R8.reuse, RZ ;  /* 0x0000000806107210 */ /* 0x088fe20007f1e0ff */
[----:B------:R-:W-:Y:S01]  /*93c0*/  IMAD R6, R3, 0x52, RZ ;  /* 0x0000005203067824 */ /* 0x000fe200078e02ff */
[-C--:B------:R-:W-:Y:S01]  /*93d0*/  LEA.HI.X.SX32 R21, R5, R9.reuse, 0x1, P6 ;  /* 0x0000000905157211 */ /* 0x080fe200030f0eff */
[----:B------:R-:W-:Y:S01]  /*93e0*/  STL.64 [R1+0xb78], R18 ;  /* 0x000b781201007387 */ /* 0x000fe20000100a00 */
[C---:B------:R-:W-:Y:S01]  /*93f0*/  IMAD R5, R3.reuse, 0x51, RZ ;  /* 0x0000005103057824 */ /* 0x040fe200078e02ff */
[-C--:B------:R-:W-:Y:S01]  /*9400*/  LEA.HI.X.SX32 R11, R24, R9.reuse, 0x1, P5 ;  /* 0x00000009180b7211 */ /* 0x080fe200028f0eff */
[C---:B------:R-:W-:Y:S01]  /*9410*/  IMAD R24, R3.reuse, 0x29, RZ ;  /* 0x0000002903187824 */ /* 0x040fe200078e02ff */
[----:B------:R0:W-:Y:S01]  /*9420*/  STL.64 [R1+0xad8], R20 ;  /* 0x000ad81401007387 */ /* 0x0001e20000100a00 */
[----:B------:R-:W-:Y:S01]  /*9430*/  IMAD R7, R3, 0xaa, RZ ;  /* 0x000000aa03077824 */ /* 0x000fe200078e02ff */
[----:B------:R-:W-:Y:S01]  /*9440*/  LEA.HI.X.SX32 R23, R5, R9, 0x1, P3 ;  /* 0x0000000905177211 */ /* 0x000fe200018f0eff */
[----:B------:R-:W-:Y:S01]  /*9450*/  IMAD R12, R3, 0xa6, RZ ;  /* 0x000000a6030c7824 */ /* 0x000fe200078e02ff */
[----:B------:R1:W-:Y:S01]  /*9460*/  STL.64 [R1+0x998], R10 ;  /* 0x0009980a01007387 */ /* 0x0003e20000100a00 */
[----:B0-----:R-:W-:-:S04]  /*9470*/  IADD3 R20, P6, R6, R8, RZ ;  /* 0x0000000806147210 */ /* 0x001fc80007fde0ff */
[-C--:B------:R-:W-:Y:S01]  /*9480*/  LEA.HI.X.SX32 R21, R24, R9.reuse, 0x1, P6 ;  /* 0x0000000918157211 */ /* 0x080fe200030f0eff */
[----:B------:R-:W-:Y:S01]  /*9490*/  STL.64 [R1+0x990], R22 ;  /* 0x0009901601007387 */ /* 0x000fe20000100a00 */
[-C--:B------:R-:W-:Y:S01]  /*94a0*/  IADD3 R18, P2, R7, R8.reuse, RZ ;  /* 0x0000000807127210 */ /* 0x080fe20007f5e0ff */
[----:B------:R-:W-:Y:S02]  /*94b0*/  IMAD R7, R3, 0xac, RZ ;  /* 0x000000ac03077824 */ /* 0x000fe400078e02ff */
[----:B------:R0:W-:Y:S01]  /*94c0*/  STL.64 [R1+0xad0], R20 ;  /* 0x000ad01401007387 */ /* 0x0001e20000100a00 */
[-C--:B------:R-:W-:Y:S02]  /*94d0*/  IADD3 R12, P4, R12, R8.reuse, RZ ;  /* 0x000000080c0c7210 */ /* 0x080fe40007f9e0ff */
[----:B-1----:R-:W-:Y:S01]  /*94e0*/  IADD3 R10, P5, R7, R8, RZ ;  /* 0x00000008070a7210 */ /* 0x002fe20007fbe0ff */
[C---:B------:R-:W-:Y:S01]  /*94f0*/  IMAD R7, R3.reuse, 0xae, RZ ;  /* 0x000000ae03077824 */ /* 0x040fe200078e02ff */
[----:B------:R-:W-:Y:S01]  /*9500*/  LEA.HI.X.SX32 R15, R6, R9, 0x1, P1 ;  /* 0x00000009060f7211 */ /* 0x000fe200008f0eff */
[----:B0-----:R-:W-:-:S02]  /*9510*/  IMAD R20, R3, 0x53, RZ ;  /* 0x0000005303147824 */ /* 0x001fc400078e02ff */
[----:B------:R-:W-:-:S03]  /*9520*/  IMAD R5, R3, 0x2a, RZ ;  /* 0x0000002a03057824 */ /* 0x000fc600078e02ff */
[----:B------:R-:W-:Y:S01]  /*9530*/  LEA.HI.X.SX32 R13, R20, R9, 0x1, P4 ;  /* 0x00000009140d7211 */ /* 0x000fe200020f0eff */
[----:B------:R-:W-:Y:S01]  /*9540*/  STL.64 [R1+0x988], R14 ;  /* 0x0009880e01007387 */ /* 0x000fe20000100a00 */
[-C--:B------:R-:W-:Y:S01]  /*9550*/  IADD3 R22, P3, R7, R8.reuse, RZ ;  /* 0x0000000807167210 */ /* 0x080fe20007f7e0ff */
[----:B------:R-:W-:Y:S02]  /*9560*/  IMAD R7, R3, 0x54, RZ ;  /* 0x0000005403077824 */ /* 0x000fe400078e02ff */
[----:B------:R0:W-:Y:S01]  /*9570*/  STL.64 [R1+0x980], R12 ;  /* 0x0009800c01007387 */ /* 0x0001e20000100a00 */
[-C--:B------:R-:W-:Y:S01]  /*9580*/  IADD3 R24, P6, R5, R8.reuse, RZ ;  /* 0x0000000805187210 */ /* 0x080fe20007fde0ff */
[C---:B------:R-:W-:Y:S02]  /*9590*/  IMAD R6, R3.reuse, 0xb0, RZ ;  /* 0x000000b003067824 */ /* 0x040fe400078e02ff */
[----:B0-----:R-:W-:Y:S01]  /*95a0*/  IMAD R13, R3, 0x15, RZ ;  /* 0x00000015030d7824 */ /* 0x001fe200078e02ff */
[----:B------:R-:W-:-:S04]  /*95b0*/  IADD3 R14, P1, R7, R8, RZ ;  /* 0x00000008070e7210 */ /* 0x000fc80007f3e0ff */
[-C--:B------:R-:W-:Y:S02]  /*95c0*/  LEA.HI.X.SX32 R25, R13, R9.reuse, 0x1, P6 ;  /* 0x000000090d197211 */ /* 0x080fe400030f0eff */
[-C--:B------:R-:W-:Y:S01]  /*95d0*/  LEA.HI.X.SX32 R15, R5, R9.reuse, 0x1, P1 ;  /* 0x00000009050f7211 */ /* 0x080fe200008f0eff */
[----:B------:R-:W-:Y:S01]  /*95e0*/  IMAD R5, R3, 0xb4, RZ ;  /* 0x000000b403057824 */ /* 0x000fe200078e02ff */
[----:B------:R-:W-:Y:S01]  /*95f0*/  LEA.HI.X.SX32 R17, R7, R9, 0x1, P0 ;  /* 0x0000000907117211 */ /* 0x000fe200000f0eff */
[----:B------:R0:W-:Y:S01]  /*9600*/  STL.64 [R1+0xb70], R24 ;  /* 0x000b701801007387 */ /* 0x0001e20000100a00 */
[----:B------:R-:W-:Y:S01]  /*9610*/  IADD3 R20, P4, R6, R8, RZ ;  /* 0x0000000806147210 */ /* 0x000fe20007f9e0ff */
[C---:B------:R-:W-:Y:S02]  /*9620*/  IMAD R6, R3.reuse, 0x56, RZ ;  /* 0x0000005603067824 */ /* 0x040fe400078e02ff */
[----:B------:R-:W-:Y:S01]  /*9630*/  STL.64 [R1+0xac8], R14 ;  /* 0x000ac80e01007387 */ /* 0x000fe20000100a00 */
[----:B------:R-:W-:-:S03]  /*9640*/  IMAD R7, R3, 0xb6, RZ ;  /* 0x000000b603077824 */ /* 0x000fc600078e02ff */
[----:B------:R1:W-:Y:S01]  /*9650*/  STL.64 [R1+0x978], R16 ;  /* 0x0009781001007387 */ /* 0x0003e20000100a00 */
[----:B0-----:R-:W-:-:S05]  /*9660*/  IMAD R24, R3, 0x55, RZ ;  /* 0x0000005503187824 */ /* 0x001fca00078e02ff */
[-C--:B------:R-:W-:Y:S02]  /*9670*/  LEA.HI.X.SX32 R19, R24, R9.reuse, 0x1, P2 ;  /* 0x0000000918137211 */ /* 0x080fe400010f0eff */
[-C--:B-1----:R-:W-:Y:S01]  /*9680*/  IADD3 R16, P0, R5, R8.reuse, RZ ;  /* 0x0000000805107210 */ /* 0x082fe20007f1e0ff */
[C---:B------:R-:W-:Y:S01]  /*9690*/  IMAD R5, R3.reuse, 0x2b, RZ ;  /* 0x0000002b03057824 */ /* 0x040fe200078e02ff */
[CC--:B------:R-:W-:Y:S01]  /*96a0*/  IADD3 R14, P1, R6.reuse, R8.reuse, RZ ;  /* 0x00000008060e7210 */ /* 0x0c0fe20007f3e0ff */
[----:B------:R0:W-:Y:S01]  /*96b0*/  STL.64 [R1+0x970], R18 ;  /* 0x0009701201007387 */ /* 0x0001e20000100a00 */
[----:B------:R-:W-:Y:S02]  /*96c0*/  IMAD R25, R3, 0x16, RZ ;  /* 0x0000001603197824 */ /* 0x000fe400078e02ff */
[-C--:B------:R-:W-:Y:S02]  /*96d0*/  LEA.HI.X.SX32 R15, R5, R9.reuse, 0x1, P1 ;  /* 0x00000009050f7211 */ /* 0x080fe400008f0eff */
[----:B------:R-:W-:Y:S01]  /*96e0*/  LEA.HI.X.SX32 R11, R6, R9, 0x1, P5 ;  /* 0x00000009060b7211 */ /* 0x000fe200028f0eff */
[----:B------:R-:W-:Y:S01]  /*96f0*/  IMAD R6, R3, 0xb, RZ ;  /* 0x0000000b03067824 */ /* 0x000fe200078e02ff */
[----:B0-----:R-:W-:Y:S01]  /*9700*/  IADD3 R18, P2, R7, R8, RZ ;  /* 0x0000000807127210 */ /* 0x001fe20007f5e0ff */
[C---:B------:R-:W-:Y:S01]  /*9710*/  IMAD R7, R3.reuse, 0x57, RZ ;  /* 0x0000005703077824 */ /* 0x040fe200078e02ff */
[----:B------:R0:W-:Y:S01]  /*9720*/  STL.64 [R1+0xac0], R14 ;  /* 0x000ac00e01007387 */ /* 0x0001e20000100a00 */
[----:B------:R-:W-:-:S02]  /*9730*/  IMAD R5, R3, 0x2c, RZ ;  /* 0x0000002c03057824 */ /* 0x000fc400078e02ff */
[----:B------:R-:W-:Y:S01]  /*9740*/  IMAD R24, R3, 0x58, RZ ;  /* 0x0000005803187824 */ /* 0x000fe200078e02ff */
[-C--:B------:R-:W-:Y:S01]  /*9750*/  LEA.HI.X.SX32 R23, R7, R9.reuse, 0x1, P3 ;  /* 0x0000000907177211 */ /* 0x080fe200018f0eff */
[----:B------:R1:W-:Y:S01]  /*9760*/  STL.64 [R1+0x968], R10 ;  /* 0x0009680a01007387 */ /* 0x0003e20000100a00 */
[----:B------:R-:W-:Y:S01]  /*9770*/  IMAD R7, R3, 0xb8, RZ ;  /* 0x000000b803077824 */ /* 0x000fe200078e02ff */
[-C--:B0-----:R-:W-:Y:S02]  /*9780*/  IADD3 R14, P1, R25, R8.reuse, RZ ;  /* 0x00000008190e7210 */ /* 0x081fe40007f3e0ff */
[----:B------:R0:W-:Y:S02]  /*9790*/  STL.64 [R1+0x960], R22 ;  /* 0x0009601601007387 */ /* 0x0001e40000100a00 */
[----:B------:R-:W-:Y:S02]  /*97a0*/  LEA.HI.X.SX32 R15, R6, R9, 0x1, P1 ;  /* 0x00000009060f7211 */ /* 0x000fe400008f0eff */
[----:B-1----:R-:W-:Y:S01]  /*97b0*/  IADD3 R10, P5, R5, R8, RZ ;  /* 0x00000008050a7210 */ /* 0x002fe20007fbe0ff */
[----:B------:R-:W-:-:S02]  /*97c0*/  IMAD R6, R3, 0xba, RZ ;  /* 0x000000ba03067824 */ /* 0x000fc400078e02ff */
[----:B------:R1:W-:Y:S01]  /*97d0*/  STL.64 [R1+0xbc0], R14 ;  /* 0x000bc00e01007387 */ /* 0x0003e20000100a00 */
[----:B------:R-:W-:Y:S02]  /*97e0*/  LEA.HI.X.SX32 R11, R25, R9, 0x1, P5 ;  /* 0x00000009190b7211 */ /* 0x000fe400028f0eff */
[----:B0-----:R-:W-:Y:S01]  /*97f0*/  IADD3 R22, P3, R24, R8, RZ ;  /* 0x0000000818167210 */ /* 0x001fe20007f7e0ff */
[----:B------:R-:W-:-:S03]  /*9800*/  IMAD R12, R3, 0xb2, RZ ;  /* 0x000000b2030c7824 */ /* 0x000fc600078e02ff */
[-C--:B------:R-:W-:Y:S02]  /*9810*/  LEA.HI.X.SX32 R23, R5, R9.reuse, 0x1, P3 ;  /* 0x0000000905177211 */ /* 0x080fe400018f0eff */
[-C--:B-1----:R-:W-:Y:S01]  /*9820*/  IADD3 R14, P1, R7, R8.reuse, RZ ;  /* 0x00000008070e7210 */ /* 0x082fe20007f3e0ff */
[C---:B------:R-:W-:Y:S01]  /*9830*/  IMAD R7, R3.reuse, 0x5a, RZ ;  /* 0x0000005a03077824 */ /* 0x040fe200078e02ff */
[----:B------:R0:W-:Y:S01]  /*9840*/  STL.64 [R1+0xb68], R10 ;  /* 0x000b680a01007387 */ /* 0x0001e20000100a00 */
[----:B------:R-:W-:Y:S01]  /*9850*/  LEA.HI.X.SX32 R21, R24, R9, 0x1, P4 ;  /* 0x0000000918157211 */ /* 0x000fe200020f0eff */
[C---:B------:R-:W-:Y:S02]  /*9860*/  IMAD R24, R3.reuse, 0x2d, RZ ;  /* 0x0000002d03187824 */ /* 0x040fe400078e02ff */
[----:B------:R1:W-:Y:S01]  /*9870*/  STL.64 [R1+0xab8], R22 ;  /* 0x000ab81601007387 */ /* 0x0003e20000100a00 */
[----:B------:R-:W-:Y:S01]  /*9880*/  IMAD R5, R3, 0x59, RZ ;  /* 0x0000005903057824 */ /* 0x000fe200078e02ff */
[----:B------:R-:W-:-:S02]  /*9890*/  IADD3 R12, P6, R12, R8, RZ ;  /* 0x000000080c0c7210 */ /* 0x000fc40007fde0ff */
[-C--:B0-----:R-:W-:Y:S01]  /*98a0*/  IADD3 R10, P5, R6, R8.reuse, RZ ;  /* 0x00000008060a7210 */ /* 0x081fe20007fbe0ff */
[----:B------:R-:W-:Y:S01]  /*98b0*/  IMAD R6, R3, 0xbc, RZ ;  /* 0x000000bc03067824 */ /* 0x000fe200078e02ff */
[-C--:B-1----:R-:W-:Y:S01]  /*98c0*/  IADD3 R22, P3, R7, R8.reuse, RZ ;  /* 0x0000000807167210 */ /* 0x082fe20007f7e0ff */
[----:B------:R0:W-:Y:S01]  /*98d0*/  STL.64 [R1+0x958], R20 ;  /* 0x0009581401007387 */ /* 0x0001e20000100a00 */
[-C--:B------:R-:W-:Y:S02]  /*98e0*/  LEA.HI.X.SX32 R13, R5, R9.reuse, 0x1, P6 ;  /* 0x00000009050d7211 */ /* 0x080fe400030f0eff */
[-C--:B------:R-:W-:Y:S01]  /*98f0*/  LEA.HI.X.SX32 R23, R24, R9.reuse, 0x1, P3 ;  /* 0x0000000918177211 */ /* 0x080fe200018f0eff */
[----:B------:R-:W-:Y:S01]  /*9900*/  IMAD R24, R3, 0x5b, RZ ;  /* 0x0000005b03187824 */ /* 0x000fe200078e02ff */
[-C--:B------:R-:W-:Y:S01]  /*9910*/  LEA.HI.X.SX32 R17, R7, R9.reuse, 0x1, P0 ;  /* 0x0000000907117211 */ /* 0x080fe200000f0eff */
[----:B------:R1:W-:Y:S01]  /*9920*/  STL.64 [R1+0x950], R12 ;  /* 0x0009500c01007387 */ /* 0x0003e20000100a00 */
[-C--:B0-----:R-:W-:Y:S01]  /*9930*/  IADD3 R20, P4, R6, R8.reuse, RZ ;  /* 0x0000000806147210 */ /* 0x081fe20007f9e0ff */
[C---:B------:R-:W-:Y:S01]  /*9940*/  IMAD R6, R3.reuse, 0xbe, RZ ;  /* 0x000000be03067824 */ /* 0x040fe200078e02ff */
[----:B------:R-:W-:Y:S01]  /*9950*/  LEA.HI.X.SX32 R19, R24, R9, 0x1, P2 ;  /* 0x0000000918137211 */ /* 0x000fe200010f0eff */
[C---:B------:R-:W-:Y:S01]  /*9960*/  IMAD R5, R3.reuse, 0x2e, RZ ;  /* 0x0000002e03057824 */ /* 0x040fe200078e02ff */
[----:B------:R0:W-:Y:S02]  /*9970*/  STL.64 [R1+0xab0], R22 ;  /* 0x000ab01601007387 */ /* 0x0001e40000100a00 */
[-C--:B-1----:R-:W-:Y:S01]  /*9980*/  IADD3 R12, P6, R6, R8.reuse, RZ ;  /* 0x00000008060c7210 */ /* 0x082fe20007fde0ff */
[----:B------:R-:W-:Y:S01]  /*9990*/  IMAD R6, R3, 0x5c, RZ ;  /* 0x0000005c03067824 */ /* 0x000fe200078e02ff */
[----:B------:R1:W-:Y:S04]  /*99a0*/  STL.64 [R1+0x948], R16 ;  /* 0x0009481001007387 */ /* 0x0003e80000100a00 */
[----:B------:R3:W-:Y:S01]  /*99b0*/  STL.64 [R1+0x940], R18 ;  /* 0x0009401201007387 */ /* 0x0007e20000100a00 */
[----:B0-----:R-:W-:-:S02]  /*99c0*/  IADD3 R22, P3, R5, R8, RZ ;  /* 0x0000000805167210 */ /* 0x001fc40007f7e0ff */
[----:B-1----:R-:W-:Y:S01]  /*99d0*/  IADD3 R16, P0, R6, R8, RZ ;  /* 0x0000000806107210 */ /* 0x002fe20007f1e0ff */
[----:B---3--:R-:W-:-:S03]  /*99e0*/  IMAD R19, R3, 0x17, RZ ;  /* 0x0000001703137824 */ /* 0x008fc600078e02ff */
[-C--:B------:R-:W-:Y:S01]  /*99f0*/  LEA.HI.X.SX32 R17, R5, R9.reuse, 0x1, P0 ;  /* 0x0000000905117211 */ /* 0x080fe200000f0eff */
[----:B------:R-:W-:Y:S01]  /*9a00*/  IMAD R7, R3, 0xc0, RZ ;  /* 0x000000c003077824 */ /* 0x000fe200078e02ff */
[-C--:B------:R-:W-:Y:S01]  /*9a10*/  LEA.HI.X.SX32 R23, R19, R9.reuse, 0x1, P3 ;  /* 0x0000000913177211 */ /* 0x080fe200018f0eff */
[----:B------:R-:W-:Y:S01]  /*9a20*/  IMAD R5, R3, 0xc4, RZ ;  /* 0x000000c403057824 */ /* 0x000fe200078e02ff */
[----:B------:R-:W-:Y:S02]  /*9a30*/  LEA.HI.X.SX32 R15, R6, R9, 0x1, P1 ;  /* 0x00000009060f7211 */ /* 0x000fe400008f0eff */
[----:B------:R-:W-:Y:S01]  /*9a40*/  IADD3 R24, P2, R7, R8, RZ ;  /* 0x0000000807187210 */ /* 0x000fe20007f5e0ff */
[----:B------:R-:W-:Y:S01]  /*9a50*/  STL.64 [R1+0xb60], R22 ;  /* 0x000b601601007387 */ /* 0x000fe20000100a00 */
[----:B------:R-:W-:-:S03]  /*9a60*/  IMAD R7, R3, 0x5e, RZ ;  /* 0x0000005e03077824 */ /* 0x000fc600078e02ff */
[----:B------:R0:W-:Y:S04]  /*9a70*/  STL.64 [R1+0xaa8], R16 ;  /* 0x000aa81001007387 */ /* 0x0001e80000100a00 */
[----:B------:R1:W-:Y:S01]  /*9a80*/  STL.64 [R1+0x938], R14 ;  /* 0x0009380e01007387 */ /* 0x0003e20000100a00 */
[C---:B------:R-:W-:Y:S02]  /*9a90*/  IMAD R6, R3.reuse, 0xc6, RZ ;  /* 0x000000c603067824 */ /* 0x040fe400078e02ff */
[----:B0-----:R-:W-:Y:S01]  /*9aa0*/  IMAD R16, R3, 0x5d, RZ ;  /* 0x0000005d03107824 */ /* 0x001fe200078e02ff */
[-C--:B------:R-:W-:Y:S02]  /*9ab0*/  IADD3 R22, P0, R7, R8.reuse, RZ ;  /* 0x0000000807167210 */ /* 0x080fe40007f1e0ff */
[----:B-1----:R-:W-:Y:S01]  /*9ac0*/  IADD3 R14, P1, R5, R8, RZ ;  /* 0x00000008050e7210 */ /* 0x002fe20007f3e0ff */
[----:B------:R-:W-:Y:S01]  /*9ad0*/  IMAD R5, R3, 0x2f, RZ ;  /* 0x0000002f03057824 */ /* 0x000fe200078e02ff */
[----:B------:R-:W-:-:S02]  /*9ae0*/  LEA.HI.X.SX32 R11, R16, R9, 0x1, P5 ;  /* 0x00000009100b7211 */ /* 0x000fc400028f0eff */
[----:B------:R-:W-:Y:S02]  /*9af0*/  IADD3 R16, P5, R6, R8, RZ ;  /* 0x0000000806107210 */ /* 0x000fe40007fbe0ff */
[-C--:B------:R-:W-:Y:S01]  /*9b00*/  LEA.HI.X.SX32 R23, R5, R9.reuse, 0x1, P0 ;  /* 0x0000000905177211 */ /* 0x080fe200000f0eff */
[----:B------:R0:W-:Y:S01]  /*9b10*/  STL.64 [R1+0x930], R10 ;  /* 0x0009300a01007387 */ /* 0x0001e20000100a00 */
[----:B------:R-:W-:Y:S01]  /*9b20*/  IMAD R5, R3, 0x5f, RZ ;  /* 0x0000005f03057824 */ /* 0x000fe200078e02ff */
[-C--:B------:R-:W-:Y:S01]  /*9b30*/  LEA.HI.X.SX32 R21, R7, R9.reuse, 0x1, P4 ;  /* 0x0000000907157211 */ /* 0x080fe200020f0eff */
[C---:B------:R-:W-:Y:S01]  /*9b40*/  IMAD R6, R3.reuse, 0xc, RZ ;  /* 0x0000000c03067824 */ /* 0x040fe200078e02ff */
[----:B------:R1:W-:Y:S01]  /*9b50*/  STL.64 [R1+0xaa0], R22 ;  /* 0x000aa01601007387 */ /* 0x0003e20000100a00 */
[----:B------:R-:W-:Y:S01]  /*9b60*/  IMAD R26, R3, 0x3, RZ ;  /* 0x00000003031a7824 */ /* 0x000fe200078e02ff */
[----:B------:R-:W-:Y:S01]  /*9b70*/  LEA.HI.X.SX32 R13, R5, R9, 0x1, P6 ;  /* 0x00000009050d7211 */ /* 0x000fe200030f0eff */
[C---:B0-----:R-:W-:Y:S01]  /*9b80*/  IMAD R10, R3.reuse, 0x6, RZ ;  /* 0x00000006030a7824 */ /* 0x041fe200078e02ff */
[----:B------:R0:W-:Y:S01]  /*9b90*/  STL.64 [R1+0x928], R20 ;  /* 0x0009281401007387 */ /* 0x0001e20000100a00 */
[----:B------:R-:W-:-:S03]  /*9ba0*/  IMAD R11, R3, 0x18, RZ ;  /* 0x00000018030b7824 */ /* 0x000fc600078e02ff */
[-C--:B-1----:R-:W-:Y:S01]  /*9bb0*/  IADD3 R22, P0, R10, R8.reuse, RZ ;  /* 0x000000080a167210 */ /* 0x082fe20007f1e0ff */
[----:B------:R1:W-:Y:S01]  /*9bc0*/  STL.64 [R1+0x920], R12 ;  /* 0x0009200c01007387 */ /* 0x0003e20000100a00 */
[C---:B------:R-:W-:Y:S02]  /*9bd0*/  IMAD R5, R3.reuse, 0x30, RZ ;  /* 0x0000003003057824 */ /* 0x040fe400078e02ff */
[----:B------:R-:W-:Y:S02]  /*9be0*/  LEA.HI.X.SX32 R23, R26, R9, 0x1, P0 ;  /* 0x000000091a177211 */ /* 0x000fe400000f0eff */
[----:B0-----:R-:W-:Y:S01]  /*9bf0*/  IADD3 R20, P4, R6, R8, RZ ;  /* 0x0000000806147210 */ /* 0x001fe20007f9e0ff */
[----:B------:R-:W-:-:S03]  /*9c00*/  IMAD R7, R3, 0x60, RZ ;  /* 0x0000006003077824 */ /* 0x000fc600078e02ff */
[-C--:B------:R-:W-:Y:S02]  /*9c10*/  LEA.HI.X.SX32 R21, R10, R9.reuse, 0x1, P4 ;  /* 0x000000090a157211 */ /* 0x080fe400020f0eff */
[-C--:B-1----:R-:W-:Y:S01]  /*9c20*/  IADD3 R12, P6, R11, R8.reuse, RZ ;  /* 0x000000080b0c7210 */ /* 0x082fe20007fde0ff */
[----:B------:R0:W-:Y:S01]  /*9c30*/  STL.64 [R1+0xc00], R22 ;  /* 0x000c001601007387 */ /* 0x0001e20000100a00 */
[----:B------:R-:W-:Y:S02]  /*9c40*/  IMAD R10, R3, 0xc8, RZ ;  /* 0x000000c8030a7824 */ /* 0x000fe400078e02ff */
[----:B------:R-:W-:Y:S01]  /*9c50*/  LEA.HI.X.SX32 R13, R6, R9, 0x1, P6 ;  /* 0x00000009060d7211 */ /* 0x000fe200030f0eff */
[----:B------:R1:W-:Y:S04]  /*9c60*/  STL.64 [R1+0xbe8], R20 ;  /* 0x000be81401007387 */ /* 0x0003e80000100a00 */
[----:B------:R3:W-:Y:S01]  /*9c70*/  STL.64 [R1+0xbb8], R12 ;  /* 0x000bb80c01007387 */ /* 0x0007e20000100a00 */
[----:B0-----:R-:W-:-:S02]  /*9c80*/  IADD3 R22, P0, R5, R8, RZ ;  /* 0x0000000805167210 */ /* 0x001fc40007f1e0ff */
[-C--:B-1----:R-:W-:Y:S02]  /*9c90*/  IADD3 R20, P4, R7, R8.reuse, RZ ;  /* 0x0000000807147210 */ /* 0x082fe40007f9e0ff */
[-C--:B------:R-:W-:Y:S02]  /*9ca0*/  LEA.HI.X.SX32 R23, R11, R9.reuse, 0x1, P0 ;  /* 0x000000090b177211 */ /* 0x080fe400000f0eff */
[----:B---3--:R-:W-:Y:S01]  /*9cb0*/  IADD3 R12, P6, R10, R8, RZ ;  /* 0x000000080a0c7210 */ /* 0x008fe20007fde0ff */
[----:B------:R-:W-:Y:S01]  /*9cc0*/  IMAD R10, R3, 0x62, RZ ;  /* 0x00000062030a7824 */ /* 0x000fe200078e02ff */
[----:B------:R-:W-:Y:S01]  /*9cd0*/  LEA.HI.X.SX32 R21, R5, R9, 0x1, P4 ;  /* 0x0000000905157211 */ /* 0x000fe200020f0eff */
[C---:B------:R-:W-:Y:S01]  /*9ce0*/  IMAD R18, R3.reuse, 0xc2, RZ ;  /* 0x000000c203127824 */ /* 0x040fe200078e02ff */
[----:B------:R-:W-:Y:S01]  /*9cf0*/  STL.64 [R1+0xb58], R22 ;  /* 0x000b581601007387 */ /* 0x000fe20000100a00 */
[----:B------:R-:W-:-:S03]  /*9d00*/  IMAD R11, R3, 0x31, RZ ;  /* 0x00000031030b7824 */ /* 0x000fc600078e02ff */
[----:B------:R0:W-:Y:S01]  /*9d10*/  STL.64 [R1+0xa98], R20 ;  /* 0x000a981401007387 */ /* 0x0001e20000100a00 */
[----:B------:R-:W-:Y:S01]  /*9d20*/  IMAD R5, R3, 0x61, RZ ;  /* 0x0000006103057824 */ /* 0x000fe200078e02ff */
[-C--:B------:R-:W-:Y:S02]  /*9d30*/  IADD3 R18, P3, R18, R8.reuse, RZ ;  /* 0x0000000812127210 */ /* 0x080fe40007f7e0ff */
        /* <DEDUP_REMOVED lines=9> */
[----:B------:R0:W-:Y:S04]  /*9dd0*/  STL.64 [R1+0x910], R18 ;  /* 0x0009101201007387 */ /* 0x0001e80000100a00 */
[----:B------:R1:W-:Y:S04]  /*9de0*/  STL.64 [R1+0xa90], R20 ;  /* 0x000a901401007387 */ /* 0x0003e80000100a00 */
[----:B------:R3:W-:Y:S01]  /*9df0*/  STL.64 [R1+0x908], R14 ;  /* 0x0009080e01007387 */ /* 0x0007e20000100a00 */
[----:B0-----:R-:W-:-:S03]  /*9e00*/  IMAD R18, R3, 0x64, RZ ;  /* 0x0000006403127824 */ /* 0x001fc600078e02ff */
[----:B------:R0:W-:Y:S01]  /*9e10*/  STL.64 [R1+0x900], R16 ;  /* 0x0009001001007387 */ /* 0x0001e20000100a00 */
[-C--:B-1----:R-:W-:Y:S01]  /*9e20*/  IADD3 R20, P4, R5, R8.reuse, RZ ;  /* 0x0000000805147210 */ /* 0x082fe20007f9e0ff */
[C---:B------:R-:W-:Y:S01]  /*9e30*/  IMAD R6, R3.reuse, 0xca, RZ ;  /* 0x000000ca03067824 */ /* 0x040fe200078e02ff */
[----:B---3--:R-:W-:Y:S01]  /*9e40*/  IADD3 R14, P1, R18, R8, RZ ;  /* 0x00000008120e7210 */ /* 0x008fe20007f3e0ff */
[----:B0-----:R-:W-:-:S03]  /*9e50*/  IMAD R17, R3, 0x19, RZ ;  /* 0x0000001903117824 */ /* 0x001fc600078e02ff */
[-C--:B------:R-:W-:Y:S02]  /*9e60*/  LEA.HI.X.SX32 R15, R5, R9.reuse, 0x1, P1 ;  /* 0x00000009050f7211 */ /* 0x080fe400008f0eff */
[-C--:B------:R-:W-:Y:S02]  /*9e70*/  LEA.HI.X.SX32 R13, R18, R9.reuse, 0x1, P6 ;  /* 0x00000009120d7211 */ /* 0x080fe400030f0eff */
[----:B------:R-:W-:Y:S01]  /*9e80*/  LEA.HI.X.SX32 R21, R17, R9, 0x1, P4 ;  /* 0x0000000911157211 */ /* 0x000fe200020f0eff */
[C---:B------:R-:W-:Y:S01]  /*9e90*/  IMAD R5, R3.reuse, 0xd4, RZ ;  /* 0x000000d403057824 */ /* 0x040fe200078e02ff */
[----:B------:R-:W-:Y:S01]  /*9ea0*/  IADD3 R22, P0, R6, R8, RZ ;  /* 0x0000000806167210 */ /* 0x000fe20007f1e0ff */
[C---:B------:R-:W-:Y:S02]  /*9eb0*/  IMAD R6, R3.reuse, 0xcc, RZ ;  /* 0x000000cc03067824 */ /* 0x040fe400078e02ff */
[----:B------:R0:W-:Y:S01]  /*9ec0*/  STL.64 [R1+0xb50], R20 ;  /* 0x000b501401007387 */ /* 0x0001e20000100a00 */
[----:B------:R-:W-:-:S03]  /*9ed0*/  IMAD R19, R3, 0x66, RZ ;  /* 0x0000006603137824 */ /* 0x000fc600078e02ff */
[----:B------:R1:W-:Y:S04]  /*9ee0*/  STL.64 [R1+0xa88], R14 ;  /* 0x000a880e01007387 */ /* 0x0003e80000100a00 */
[----:B------:R3:W-:Y:S01]  /*9ef0*/  STL.64 [R1+0x8f8], R12 ;  /* 0x0008f80c01007387 */ /* 0x0007e20000100a00 */
[-C--:B------:R-:W-:Y:S02]  /*9f00*/  IADD3 R24, P2, R6, R8.reuse, RZ ;  /* 0x0000000806187210 */ /* 0x080fe40007f5e0ff */
[-C--:B0-----:R-:W-:Y:S01]  /*9f10*/  IADD3 R20, P6, R5, R8.reuse, RZ ;  /* 0x0000000805147210 */ /* 0x081fe20007fde0ff */
[C---:B------:R-:W-:Y:S02]  /*9f20*/  IMAD R5, R3.reuse, 0x33, RZ ;  /* 0x0000003303057824 */ /* 0x040fe400078e02ff */
[----:B------:R-:W-:Y:S01]  /*9f30*/  IMAD R6, R3, 0xce, RZ ;  /* 0x000000ce03067824 */ /* 0x000fe200078e02ff */
[----:B-1----:R-:W-:Y:S01]  /*9f40*/  IADD3 R14, P1, R19, R8, RZ ;  /* 0x00000008130e7210 */ /* 0x002fe20007f3e0ff */
[----:B---3--:R-:W-:-:S03]  /*9f50*/  IMAD R13, R3, 0x65, RZ ;  /* 0x00000065030d7824 */ /* 0x008fc600078e02ff */
[-C--:B------:R-:W-:Y:S01]  /*9f60*/  LEA.HI.X.SX32 R15, R5, R9.reuse, 0x1, P1 ;  /* 0x00000009050f7211 */ /* 0x080fe200008f0eff */
[----:B------:R-:W-:Y:S01]  /*9f70*/  IMAD R5, R3, 0x67, RZ ;  /* 0x0000006703057824 */ /* 0x000fe200078e02ff */
[----:B------:R-:W-:Y:S02]  /*9f80*/  LEA.HI.X.SX32 R23, R13, R9, 0x1, P0 ;  /* 0x000000090d177211 */ /* 0x000fe400000f0eff */
        /* <DEDUP_REMOVED lines=17> */
[-C--:B------:R-:W-:Y:S02]  /*a0a0*/  LEA.HI.X.SX32 R25, R23, R9.reuse, 0x1, P2 ;  /* 0x0000000917197211 */ /* 0x080fe400010f0eff */
[----:B------:R-:W-:Y:S01]  /*a0b0*/  LEA.HI.X.SX32 R7, R18, R9, 0x1, P3 ;  /* 0x0000000912077211 */ /* 0x000fe200018f0eff */
[C---:B------:R-:W-:Y:S01]  /*a0c0*/  IMAD R16, R3.reuse, 0xd2, RZ ;  /* 0x000000d203107824 */ /* 0x040fe200078e02ff */
[----:B------:R-:W-:Y:S01]  /*a0d0*/  IADD3 R10, P5, R10, R8, RZ ;  /* 0x000000080a0a7210 */ /* 0x000fe20007fbe0ff */
[----:B------:R0:W-:Y:S01]  /*a0e0*/  STL.64 [R1+0xbb0], R14 ;  /* 0x000bb00e01007387 */ /* 0x0001e20000100a00 */
[----:B------:R-:W-:-:S02]  /*a0f0*/  IMAD R19, R3, 0xda, RZ ;  /* 0x000000da03137824 */ /* 0x000fc400078e02ff */
[----:B------:R-:W-:Y:S01]  /*a100*/  LEA.HI.X.SX32 R11, R22, R9, 0x1, P5 ;  /* 0x00000009160b7211 */ /* 0x000fe200028f0eff */
[----:B------:R-:W-:Y:S01]  /*a110*/  STL.64 [R1+0xb48], R24 ;  /* 0x000b481801007387 */ /* 0x000fe20000100a00 */
[----:B------:R-:W-:-:S03]  /*a120*/  IADD3 R16, P4, R16, R8, RZ ;  /* 0x0000000810107210 */ /* 0x000fc60007f9e0ff */
[----:B------:R1:W-:Y:S01]  /*a130*/  STL.64 [R1+0xa78], R6 ;  /* 0x000a780601007387 */ /* 0x0003e20000100a00 */
[-C--:B0-----:R-:W-:Y:S01]  /*a140*/  IADD3 R14, P1, R5, R8.reuse, RZ ;  /* 0x00000008050e7210 */ /* 0x081fe20007f3e0ff */
[C---:B------:R-:W-:Y:S02]  /*a150*/  IMAD R5, R3.reuse, 0x6a, RZ ;  /* 0x0000006a03057824 */ /* 0x040fe400078e02ff */
[C---:B------:R-:W-:Y:S01]  /*a160*/  IMAD R22, R3.reuse, 0x35, RZ ;  /* 0x0000003503167824 */ /* 0x040fe200078e02ff */
[----:B------:R0:W-:Y:S01]  /*a170*/  STL.64 [R1+0x8d8], R10 ;  /* 0x0008d80a01007387 */ /* 0x0001e20000100a00 */
[C---:B-1----:R-:W-:Y:S02]  /*a180*/  IMAD R7, R3.reuse, 0xdc, RZ ;  /* 0x000000dc03077824 */ /* 0x042fe400078e02ff */
[----:B------:R-:W-:Y:S01]  /*a190*/  IMAD R6, R3, 0x69, RZ ;  /* 0x0000006903067824 */ /* 0x000fe200078e02ff */
[-C--:B------:R-:W-:Y:S02]  /*a1a0*/  IADD3 R18, P3, R5, R8.reuse, RZ ;  /* 0x0000000805127210 */ /* 0x080fe40007f7e0ff */
[----:B------:R-:W-:-:S02]  /*a1b0*/  IADD3 R24, P2, R19, R8, RZ ;  /* 0x0000000813187210 */ /* 0x000fc40007f5e0ff */
[-C--:B------:R-:W-:Y:S02]  /*a1c0*/  LEA.HI.X.SX32 R17, R6, R9.reuse, 0x1, P4 ;  /* 0x0000000906117211 */ /* 0x080fe400020f0eff */
[-C--:B0-----:R-:W-:Y:S01]  /*a1d0*/  IADD3 R10, P5, R7, R8.reuse, RZ ;  /* 0x00000008070a7210 */ /* 0x081fe20007fbe0ff */
[C---:B------:R-:W-:Y:S01]  /*a1e0*/  IMAD R7, R3.reuse, 0xde, RZ ;  /* 0x000000de03077824 */ /* 0x040fe200078e02ff */
[-C--:B------:R-:W-:Y:S01]  /*a1f0*/  LEA.HI.X.SX32 R19, R22, R9.reuse, 0x1, P3 ;  /* 0x0000000916137211 */ /* 0x080fe200018f0eff */
[C---:B------:R-:W-:Y:S01]  /*a200*/  IMAD R12, R3.reuse, 0xd6, RZ ;  /* 0x000000d6030c7824 */ /* 0x040fe200078e02ff */
[----:B------:R0:W-:Y:S01]  /*a210*/  STL.64 [R1+0x8d0], R16 ;  /* 0x0008d01001007387 */ /* 0x0001e20000100a00 */
[----:B------:R-:W-:Y:S01]  /*a220*/  IMAD R6, R3, 0x36, RZ ;  /* 0x0000003603067824 */ /* 0x000fe200078e02ff */
[----:B------:R-:W-:Y:S02]  /*a230*/  LEA.HI.X.SX32 R21, R5, R9, 0x1, P6 ;  /* 0x0000000905157211 */ /* 0x000fe400030f0eff */
[----:B------:R1:W-:Y:S01]  /*a240*/  STL.64 [R1+0xa70], R18 ;  /* 0x000a701201007387 */ /* 0x0003e20000100a00 */
[----:B------:R-:W-:-:S02]  /*a250*/  IADD3 R12, P0, R12, R8, RZ ;  /* 0x000000080c0c7210 */ /* 0x000fc40007f1e0ff */
[-C--:B------:R-:W-:Y:S02]  /*a260*/  IADD3 R22, P3, R6, R8.reuse, RZ ;  /* 0x0000000806167210 */ /* 0x080fe40007f7e0ff */
[----:B0-----:R-:W-:Y:S01]  /*a270*/  IADD3 R16, P4, R7, R8, RZ ;  /* 0x0000000807107210 */ /* 0x001fe20007f9e0ff */
[C---:B------:R-:W-:Y:S02]  /*a280*/  IMAD R7, R3.reuse, 0x6c, RZ ;  /* 0x0000006c03077824 */ /* 0x040fe400078e02ff */
[C---:B-1----:R-:W-:Y:S01]  /*a290*/  IMAD R18, R3.reuse, 0x6b, RZ ;  /* 0x0000006b03127824 */ /* 0x042fe200078e02ff */
[----:B------:R0:W-:Y:S01]  /*a2a0*/  STL.64 [R1+0x8c8], R20 ;  /* 0x0008c81401007387 */ /* 0x0001e20000100a00 */
[C---:B------:R-:W-:Y:S02]  /*a2b0*/  IMAD R19, R3.reuse, 0x1b, RZ ;  /* 0x0000001b03137824 */ /* 0x040fe400078e02ff */
[----:B------:R-:W-:Y:S01]  /*a2c0*/  IMAD R5, R3, 0xe0, RZ ;  /* 0x000000e003057824 */ /* 0x000fe200078e02ff */
[----:B------:R-:W-:-:S02]  /*a2d0*/  LEA.HI.X.SX32 R13, R18, R9, 0x1, P0 ;  /* 0x00000009120d7211 */ /* 0x000fc400000f0eff */
[-C--:B------:R-:W-:Y:S02]  /*a2e0*/  LEA.HI.X.SX32 R23, R19, R9.reuse, 0x1, P3 ;  /* 0x0000000913177211 */ /* 0x080fe400018f0eff */
[C---:B0-----:R-:W-:Y:S01]  /*a2f0*/  IADD3 R20, P6, R7.reuse, R8, RZ ;  /* 0x0000000807147210 */ /* 0x041fe20007fde0ff */
[----:B------:R0:W-:Y:S01]  /*a300*/  STL.64 [R1+0x8c0], R12 ;  /* 0x0008c00c01007387 */ /* 0x0001e20000100a00 */
[-C--:B------:R-:W-:Y:S02]  /*a310*/  LEA.HI.X.SX32 R15, R7, R9.reuse, 0x1, P1 ;  /* 0x00000009070f7211 */ /* 0x080fe400008f0eff */
[----:B------:R-:W-:Y:S01]  /*a320*/  LEA.HI.X.SX32 R21, R6, R9, 0x1, P6 ;  /* 0x0000000906157211 */ /* 0x000fe200030f0eff */
[C---:B------:R-:W-:Y:S01]  /*a330*/  IMAD R6, R3.reuse, 0xe4, RZ ;  /* 0x000000e403067824 */ /* 0x040fe200078e02ff */
[----:B------:R1:W-:Y:S01]  /*a340*/  STL.64 [R1+0xb40], R22 ;  /* 0x000b401601007387 */ /* 0x0003e20000100a00 */
[----:B------:R-:W-:-:S03]  /*a350*/  IMAD R7, R3, 0x6d, RZ ;  /* 0x0000006d03077824 */ /* 0x000fc600078e02ff */
[----:B------:R-:W-:Y:S01]  /*a360*/  STL.64 [R1+0xa68], R20 ;  /* 0x000a681401007387 */ /* 0x000fe20000100a00 */
[-C--:B0-----:R-:W-:Y:S01]  /*a370*/  IADD3 R12, P0, R5, R8.reuse, RZ ;  /* 0x00000008050c7210 */ /* 0x081fe20007f1e0ff */
[----:B------:R-:W-:Y:S02]  /*a380*/  IMAD R5, R3, 0x6e, RZ ;  /* 0x0000006e03057824 */ /* 0x000fe400078e02ff */
[----:B------:R0:W-:Y:S01]  /*a390*/  STL.64 [R1+0x8b8], R14 ;  /* 0x0008b80e01007387 */ /* 0x0001e20000100a00 */
[-C--:B------:R-:W-:Y:S02]  /*a3a0*/  LEA.HI.X.SX32 R25, R7, R9.reuse, 0x1, P2 ;  /* 0x0000000907197211 */ /* 0x080fe400010f0eff */
[-C--:B-1----:R-:W-:Y:S01]  /*a3b0*/  IADD3 R22, P6, R5, R8.reuse, RZ ;  /* 0x0000000805167210 */ /* 0x082fe20007fde0ff */
[C---:B------:R-:W-:Y:S01]  /*a3c0*/  IMAD R7, R3.reuse, 0xe, RZ ;  /* 0x0000000e03077824 */ /* 0x040fe200078e02ff */
[----:B0-----:R-:W-:Y:S01]  /*a3d0*/  IADD3 R14, P1, R6, R8, RZ ;  /* 0x00000008060e7210 */ /* 0x001fe20007f3e0ff */
[----:B------:R-:W-:Y:S01]  /*a3e0*/  IMAD R6, R3, 0x37, RZ ;  /* 0x0000003703067824 */ /* 0x000fe200078e02ff */
[----:B------:R0:W-:Y:S01]  /*a3f0*/  STL.64 [R1+0x8b0], R24 ;  /* 0x0008b01801007387 */ /* 0x0001e20000100a00 */
[----:B------:R-:W-:Y:S01]  /*a400*/  LEA.HI.X.SX32 R11, R5, R9, 0x1, P5 ;  /* 0x00000009050b7211 */ /* 0x000fe200028f0eff */
[----:B------:R-:W-:-:S02]  /*a410*/  IMAD R26, R3, 0x6f, RZ ;  /* 0x0000006f031a7824 */ /* 0x000fc400078e02ff */
[-C--:B------:R-:W-:Y:S01]  /*a420*/  LEA.HI.X.SX32 R23, R6, R9.reuse, 0x1, P6 ;  /* 0x0000000906177211 */ /* 0x080fe200030f0eff */
[C---:B------:R-:W-:Y:S02]  /*a430*/  IMAD R6, R3.reuse, 0x7, RZ ;  /* 0x0000000703067824 */ /* 0x040fe400078e02ff */
[----:B------:R-:W-:Y:S02]  /*a440*/  LEA.HI.X.SX32 R17, R26, R9, 0x1, P4 ;  /* 0x000000091a117211 */ /* 0x000fe400020f0eff */
[----:B------:R1:W-:Y:S01]  /*a450*/  STL.64 [R1+0xa60], R22 ;  /* 0x000a601601007387 */ /* 0x0003e20000100a00 */
[----:B0-----:R-:W-:-:S03]  /*a460*/  IMAD R25, R3, 0x1c, RZ ;  /* 0x0000001c03197824 */ /* 0x001fc600078e02ff */
[----:B------:R0:W-:Y:S01]  /*a470*/  STL.64 [R1+0x8a8], R10 ;  /* 0x0008a80a01007387 */ /* 0x0001e20000100a00 */
[----:B------:R-:W-:Y:S01]  /*a480*/  IMAD R5, R3, 0x38, RZ ;  /* 0x0000003803057824 */ /* 0x000fe200078e02ff */
[-C--:B-1----:R-:W-:Y:S02]  /*a490*/  IADD3 R22, P6, R7, R8.reuse, RZ ;  /* 0x0000000807167210 */ /* 0x082fe40007fde0ff */
[-C--:B0-----:R-:W-:Y:S01]  /*a4a0*/  IADD3 R10, P5, R25, R8.reuse, RZ ;  /* 0x00000008190a7210 */ /* 0x081fe20007fbe0ff */
[----:B------:R0:W-:Y:S01]  /*a4b0*/  STL.64 [R1+0x8a0], R16 ;  /* 0x0008a01001007387 */ /* 0x0001e20000100a00 */
[-C--:B------:R-:W-:Y:S02]  /*a4c0*/  LEA.HI.X.SX32 R23, R6, R9.reuse, 0x1, P6 ;  /* 0x0000000906177211 */ /* 0x080fe400030f0eff */
[----:B------:R-:W-:Y:S01]  /*a4d0*/  LEA.HI.X.SX32 R11, R7, R9, 0x1, P5 ;  /* 0x00000009070b7211 */ /* 0x000fe200028f0eff */
[----:B------:R-:W-:Y:S02]  /*a4e0*/  IMAD R24, R3, 0x70, RZ ;  /* 0x0000007003187824 */ /* 0x000fe400078e02ff */
[----:B------:R1:W-:Y:S01]  /*a4f0*/  STL.64 [R1+0xbe0], R22 ;  /* 0x000be01601007387 */ /* 0x0003e20000100a00 */
[----:B0-----:R-:W-:-:S03]  /*a500*/  IADD3 R16, P4, R5, R8, RZ ;  /* 0x0000000805107210 */ /* 0x001fc60007f9e0ff */
[----:B------:R0:W-:Y:S01]  /*a510*/  STL.64 [R1+0xba8], R10 ;  /* 0x000ba80a01007387 */ /* 0x0001e20000100a00 */
[----:B------:R-:W-:Y:S02]  /*a520*/  LEA.HI.X.SX32 R17, R25, R9, 0x1, P4 ;  /* 0x0000000919117211 */ /* 0x000fe400020f0eff */
[----:B-1----:R-:W-:-:S03]  /*a530*/  IADD3 R22, P6, R24, R8, RZ ;  /* 0x0000000818167210 */ /* 0x002fc60007fde0ff */
[----:B------:R1:W-:Y:S01]  /*a540*/  STL.64 [R1+0xb38], R16 ;  /* 0x000b381001007387 */ /* 0x0003e20000100a00 */
[----:B0-----:R-:W-:Y:S01]  /*a550*/  IMAD R11, R3, 0xea, RZ ;  /* 0x000000ea030b7824 */ /* 0x001fe200078e02ff */
[-C--:B------:R-:W-:Y:S01]  /*a560*/  LEA.HI.X.SX32 R23, R5, R9.reuse, 0x1, P6 ;  /* 0x0000000905177211 */ /* 0x080fe200030f0eff */
[----:B------:R-:W-:Y:S01]  /*a570*/  IMAD R10, R3, 0x72, RZ ;  /* 0x00000072030a7824 */ /* 0x000fe200078e02ff */
[----:B------:R-:W-:Y:S02]  /*a580*/  LEA.HI.X.SX32 R13, R24, R9, 0x1, P0 ;  /* 0x00000009180d7211 */ /* 0x000fe400000f0eff */
[-C--:B-1----:R-:W-:Y:S01]  /*a590*/  IADD3 R16, P4, R11, R8.reuse, RZ ;  /* 0x000000080b107210 */ /* 0x082fe20007f9e0ff */
[C---:B------:R-:W-:Y:S02]  /*a5a0*/  IMAD R11, R3.reuse, 0xec, RZ ;  /* 0x000000ec030b7824 */ /* 0x040fe400078e02ff */
[----:B------:R-:W-:Y:S01]  /*a5b0*/  IMAD R18, R3, 0xe2, RZ ;  /* 0x000000e203127824 */ /* 0x000fe200078e02ff */
[----:B------:R0:W-:Y:S02]  /*a5c0*/  STL.64 [R1+0xa58], R22 ;  /* 0x000a581601007387 */ /* 0x0001e40000100a00 */
[-C--:B------:R-:W-:Y:S01]  /*a5d0*/  IADD3 R26, P0, R11, R8.reuse, RZ ;  /* 0x000000080b1a7210 */ /* 0x080fe20007f1e0ff */
[C---:B------:R-:W-:Y:S01]  /*a5e0*/  IMAD R11, R3.reuse, 0x39, RZ ;  /* 0x00000039030b7824 */ /* 0x040fe200078e02ff */
[----:B------:R-:W-:Y:S01]  /*a5f0*/  IADD3 R18, P3, R18, R8, RZ ;  /* 0x0000000812127210 */ /* 0x000fe20007f7e0ff */
[----:B------:R-:W-:-:S02]  /*a600*/  IMAD R20, R3, 0xe6, RZ ;  /* 0x000000e603147824 */ /* 0x000fc400078e02ff */
[----:B------:R-:W-:Y:S01]  /*a610*/  IMAD R5, R3, 0x71, RZ ;  /* 0x0000007103057824 */ /* 0x000fe200078e02ff */
[-C--:B0-----:R-:W-:Y:S01]  /*a620*/  IADD3 R22, P6, R10, R8.reuse, RZ ;  /* 0x000000080a167210 */ /* 0x081fe20007fde0ff */
[----:B------:R0:W-:Y:S01]  /*a630*/  STL.64 [R1+0x898], R12 ;  /* 0x0008980c01007387 */ /* 0x0001e20000100a00 */
[----:B------:R-:W-:Y:S02]  /*a640*/  IADD3 R20, P2, R20, R8, RZ ;  /* 0x0000000814147210 */ /* 0x000fe40007f5e0ff */
[-C--:B------:R-:W-:Y:S01]  /*a650*/  LEA.HI.X.SX32 R23, R11, R9.reuse, 0x1, P6 ;  /* 0x000000090b177211 */ /* 0x080fe200030f0eff */
[----:B------:R-:W-:Y:S01]  /*a660*/  IMAD R11, R3, 0x73, RZ ;  /* 0x00000073030b7824 */ /* 0x000fe200078e02ff */
[-C--:B------:R-:W-:Y:S02]  /*a670*/  LEA.HI.X.SX32 R19, R5, R9.reuse, 0x1, P3 ;  /* 0x0000000905137211 */ /* 0x080fe400018f0eff */
[-C--:B------:R-:W-:Y:S02]  /*a680*/  LEA.HI.X.SX32 R15, R10, R9.reuse, 0x1, P1 ;  /* 0x000000090a0f7211 */ /* 0x080fe400008f0eff */
[----:B------:R-:W-:Y:S01]  /*a690*/  LEA.HI.X.SX32 R21, R11, R9, 0x1, P2 ;  /* 0x000000090b157211 */ /* 0x000fe200010f0eff */
[C---:B0-----:R-:W-:Y:S01]  /*a6a0*/  IMAD R12, R3.reuse, 0xee, RZ ;  /* 0x000000ee030c7824 */ /* 0x041fe200078e02ff */
[----:B------:R0:W-:Y:S01]  /*a6b0*/  STL.64 [R1+0x890], R18 ;  /* 0x0008901201007387 */ /* 0x0001e20000100a00 */
[----:B------:R-:W-:-:S02]  /*a6c0*/  IMAD R5, R3, 0x3a, RZ ;  /* 0x0000003a03057824 */ /* 0x000fc400078e02ff */
[C---:B------:R-:W-:Y:S01]  /*a6d0*/  IMAD R6, R3.reuse, 0xe8, RZ ;  /* 0x000000e803067824 */ /* 0x040fe200078e02ff */
[----:B------:R1:W-:Y:S04]  /*a6e0*/  STL.64 [R1+0xa50], R22 ;  /* 0x000a501601007387 */ /* 0x0003e80000100a00 */
[----:B------:R3:W-:Y:S01]  /*a6f0*/  STL.64 [R1+0x888], R14 ;  /* 0x0008880e01007387 */ /* 0x0007e20000100a00 */
[-C--:B0-----:R-:W-:Y:S01]  /*a700*/  IADD3 R18, P3, R12, R8.reuse, RZ ;  /* 0x000000080c127210 */ /* 0x081fe20007f7e0ff */
[----:B------:R-:W-:Y:S02]  /*a710*/  IMAD R12, R3, 0x74, RZ ;  /* 0x00000074030c7824 */ /* 0x000fe400078e02ff */
[----:B------:R0:W-:Y:S01]  /*a720*/  STL.64 [R1+0x880], R20 ;  /* 0x0008801401007387 */ /* 0x0001e20000100a00 */
[----:B-1----:R-:W-:-:S02]  /*a730*/  IADD3 R22, P6, R5, R8, RZ ;  /* 0x0000000805167210 */ /* 0x002fc40007fde0ff */
[-C--:B------:R-:W-:Y:S02]  /*a740*/  IADD3 R6, P5, R6, R8.reuse, RZ ;  /* 0x0000000806067210 */ /* 0x080fe40007fbe0ff */
[----:B---3--:R-:W-:Y:S01]  /*a750*/  IADD3 R14, P1, R12, R8, RZ ;  /* 0x000000080c0e7210 */ /* 0x008fe20007f3e0ff */
[----:B0-----:R-:W-:-:S03]  /*a760*/  IMAD R21, R3, 0x1d, RZ ;  /* 0x0000001d03157824 */ /* 0x001fc600078e02ff */
[-C--:B------:R-:W-:Y:S01]  /*a770*/  LEA.HI.X.SX32 R15, R5, R9.reuse, 0x1, P1 ;  /* 0x00000009050f7211 */ /* 0x080fe200008f0eff */
[----:B------:R-:W-:Y:S01]  /*a780*/  IMAD R5, R3, 0xf4, RZ ;  /* 0x000000f403057824 */ /* 0x000fe200078e02ff */
[-C--:B------:R-:W-:Y:S02]  /*a790*/  LEA.HI.X.SX32 R7, R12, R9.reuse, 0x1, P5 ;  /* 0x000000090c077211 */ /* 0x080fe400028f0eff */
[----:B------:R-:W-:Y:S01]  /*a7a0*/  LEA.HI.X.SX32 R23, R21, R9, 0x1, P6 ;  /* 0x0000000915177211 */ /* 0x000fe200030f0eff */
[----:B------:R-:W-:-:S04]  /*a7b0*/  IMAD R13, R3, 0x76, RZ ;  /* 0x00000076030d7824 */ /* 0x000fc800078e02ff */
[----:B------:R0:W-:Y:S04]  /*a7c0*/  STL.64 [R1+0xb30], R22 ;  /* 0x000b301601007387 */ /* 0x0001e80000100a00 */
[----:B------:R1:W-:Y:S04]  /*a7d0*/  STL.64 [R1+0xa48], R14 ;  /* 0x000a480e01007387 */ /* 0x0003e80000100a00 */
[----:B------:R3:W-:Y:S01]  /*a7e0*/  STL.64 [R1+0x878], R6 ;  /* 0x0008780601007387 */ /* 0x0007e20000100a00 */
[-C--:B0-----:R-:W-:Y:S02]  /*a7f0*/  IADD3 R22, P1, R13, R8.reuse, RZ ;  /* 0x000000080d167210 */ /* 0x081fe40007f3e0ff */
[----:B-1----:R-:W-:Y:S01]  /*a800*/  IADD3 R14, P5, R5, R8, RZ ;  /* 0x00000008050e7210 */ /* 0x002fe20007fbe0ff */
[----:B------:R-:W-:-:S02]  /*a810*/  IMAD R5, R3, 0x3b, RZ ;  /* 0x0000003b03057824 */ /* 0x000fc400078e02ff */
[----:B---3--:R-:W-:-:S03]  /*a820*/  IMAD R7, R3, 0x75, RZ ;  /* 0x0000007503077824 */ /* 0x008fc600078e02ff */
[-C--:B------:R-:W-:Y:S01]  /*a830*/  LEA.HI.X.SX32 R23, R5, R9.reuse, 0x1, P1 ;  /* 0x0000000905177211 */ /* 0x080fe200008f0eff */
[----:B------:R-:W-:Y:S01]  /*a840*/  IMAD R12, R3, 0x77, RZ ;  /* 0x00000077030c7824 */ /* 0x000fe200078e02ff */
[-C--:B------:R-:W-:Y:S02]  /*a850*/  LEA.HI.X.SX32 R17, R7, R9.reuse, 0x1, P4 ;  /* 0x0000000907117211 */ /* 0x080fe400020f0eff */
[-C--:B------:R-:W-:Y:S02]  /*a860*/  LEA.HI.X.SX32 R27, R13, R9.reuse, 0x1, P0 ;  /* 0x000000090d1b7211 */ /* 0x080fe400000f0eff */
[----:B------:R-:W-:Y:S01]  /*a870*/  LEA.HI.X.SX32 R19, R12, R9, 0x1, P3 ;  /* 0x000000090c137211 */ /* 0x000fe200018f0eff */
[----:B------:R0:W-:Y:S01]  /*a880*/  STL.64 [R1+0x870], R16 ;  /* 0x0008701001007387 */ /* 0x0001e20000100a00 */
[----:B------:R-:W-:-:S03]  /*a890*/  IMAD R5, R3, 0x3c, RZ ;  /* 0x0000003c03057824 */ /* 0x000fc600078e02ff */
[----:B------:R1:W-:Y:S01]  /*a8a0*/  STL.64 [R1+0xa40], R22 ;  /* 0x000a401601007387 */ /* 0x0003e20000100a00 */
[C---:B------:R-:W-:Y:S02]  /*a8b0*/  IMAD R10, R3.reuse, 0xf0, RZ ;  /* 0x000000f0030a7824 */ /* 0x040fe400078e02ff */
[C---:B------:R-:W-:Y:S01]  /*a8c0*/  IMAD R13, R3.reuse, 0xf, RZ ;  /* 0x0000000f030d7824 */ /* 0x040fe200078e02ff */
[----:B------:R3:W-:Y:S01]  /*a8d0*/  STL.64 [R1+0x868], R26 ;  /* 0x0008681a01007387 */ /* 0x0007e20000100a00 */
[C---:B0-----:R-:W-:Y:S02]  /*a8e0*/  IMAD R17, R3.reuse, 0x1e, RZ ;  /* 0x0000001e03117824 */ /* 0x041fe400078e02ff */
[----:B-1----:R-:W-:-:S03]  /*a8f0*/  IMAD R22, R3, 0x78, RZ ;  /* 0x0000007803167824 */ /* 0x002fc600078e02ff */
[-C--:B------:R-:W-:Y:S01]  /*a900*/  IADD3 R24, P1, R17, R8.reuse, RZ ;  /* 0x0000000811187210 */ /* 0x080fe20007f3e0ff */
[----:B------:R0:W-:Y:S01]  /*a910*/  STL.64 [R1+0x860], R18 ;  /* 0x0008601201007387 */ /* 0x0001e20000100a00 */
[-C--:B------:R-:W-:Y:S02]  /*a920*/  IADD3 R10, P2, R10, R8.reuse, RZ ;  /* 0x000000080a0a7210 */ /* 0x080fe40007f5e0ff */
[-C--:B---3--:R-:W-:Y:S01]  /*a930*/  IADD3 R26, P0, R5, R8.reuse, RZ ;  /* 0x00000008051a7210 */ /* 0x088fe20007f1e0ff */
[----:B------:R-:W-:Y:S01]  /*a940*/  IMAD R20, R3, 0xf2, RZ ;  /* 0x000000f203147824 */ /* 0x000fe200078e02ff */
[-C--:B------:R-:W-:Y:S02]  /*a950*/  LEA.HI.X.SX32 R25, R13, R9.reuse, 0x1, P1 ;  /* 0x000000090d197211 */ /* 0x080fe400008f0eff */
[----:B------:R-:W-:Y:S02]  /*a960*/  LEA.HI.X.SX32 R27, R17, R9, 0x1, P0 ;  /* 0x00000009111b7211 */ /* 0x000fe400000f0eff */
[----:B0-----:R-:W-:-:S02]  /*a970*/  IADD3 R18, P3, R22, R8, RZ ;  /* 0x0000000816127210 */ /* 0x001fc40007f7e0ff */
[-C--:B------:R-:W-:Y:S02]  /*a980*/  LEA.HI.X.SX32 R11, R22, R9.reuse, 0x1, P2 ;  /* 0x00000009160b7211 */ /* 0x080fe400010f0eff */
[----:B------:R-:W-:Y:S01]  /*a990*/  LEA.HI.X.SX32 R19, R5, R9, 0x1, P3 ;  /* 0x0000000905137211 */ /* 0x000fe200018f0eff */
[C---:B------:R-:W-:Y:S01]  /*a9a0*/  IMAD R5, R3.reuse, 0xfc, RZ ;  /* 0x000000fc03057824 */ /* 0x040fe200078e02ff */
[----:B------:R0:W-:Y:S01]  /*a9b0*/  STL.64 [R1+0xba0], R24 ;  /* 0x000ba01801007387 */ /* 0x0001e20000100a00 */
[C---:B------:R-:W-:Y:S01]  /*a9c0*/  IMAD R22, R3.reuse, 0x79, RZ ;  /* 0x0000007903167824 */ /* 0x040fe200078e02ff */
[----:B------:R-:W-:Y:S02]  /*a9d0*/  IADD3 R20, P6, R20, R8, RZ ;  /* 0x0000000814147210 */ /* 0x000fe40007fde0ff */
[----:B------:R1:W-:Y:S04]  /*a9e0*/  STL.64 [R1+0xa38], R18 ;  /* 0x000a381201007387 */ /* 0x0003e80000100a00 */
[----:B------:R-:W-:Y:S01]  /*a9f0*/  STL.64 [R1+0xb28], R26 ;  /* 0x000b281a01007387 */ /* 0x000fe20000100a00 */
[----:B0-----:R-:W-:-:S03]  /*aa00*/  IMAD R25, R3, 0x7a, RZ ;  /* 0x0000007a03197824 */ /* 0x001fc600078e02ff */
[----:B------:R0:W-:Y:S01]  /*aa10*/  STL.64 [R1+0x858], R10 ;  /* 0x0008580a01007387 */ /* 0x0001e20000100a00 */
[----:B------:R-:W-:Y:S01]  /*aa20*/  LEA.HI.X.SX32 R21, R22, R9, 0x1, P6 ;  /* 0x0000000916157211 */ /* 0x000fe200030f0eff */
[----:B------:R-:W-:Y:S01]  /*aa30*/  IMAD R12, R3, 0xf8, RZ ;  /* 0x000000f8030c7824 */ /* 0x000fe200078e02ff */
[-C--:B-1----:R-:W-:Y:S01]  /*aa40*/  IADD3 R18, P3, R25, R8.reuse, RZ ;  /* 0x0000000819127210 */ /* 0x082fe20007f7e0ff */
[----:B------:R-:W-:Y:S02]  /*aa50*/  IMAD R6, R3, 0xf6, RZ ;  /* 0x000000f603067824 */ /* 0x000fe400078e02ff */
[----:B------:R1:W-:Y:S01]  /*aa60*/  STL.64 [R1+0x850], R20 ;  /* 0x0008501401007387 */ /* 0x0003e20000100a00 */
[----:B0-----:R-:W-:Y:S01]  /*aa70*/  IADD3 R10, P2, R5, R8, RZ ;  /* 0x00000008050a7210 */ /* 0x001fe20007f5e0ff */
[C---:B------:R-:W-:Y:S02]  /*aa80*/  IMAD R5, R3.reuse, 0x3d, RZ ;  /* 0x0000003d03057824 */ /* 0x040fe400078e02ff */
[----:B------:R-:W-:-:S03]  /*aa90*/  IMAD R24, R3, 0x3e, RZ ;  /* 0x0000003e03187824 */ /* 0x000fc600078e02ff */
[-C--:B------:R-:W-:Y:S01]  /*aaa0*/  LEA.HI.X.SX32 R19, R5, R9.reuse, 0x1, P3 ;  /* 0x0000000905137211 */ /* 0x080fe200018f0eff */
[C---:B-1----:R-:W-:Y:S01]  /*aab0*/  IMAD R20, R3.reuse, 0x7c, RZ ;  /* 0x0000007c03147824 */ /* 0x042fe200078e02ff */
[-C--:B------:R-:W-:Y:S01]  /*aac0*/  IADD3 R12, P1, R12, R8.reuse, RZ ;  /* 0x000000080c0c7210 */ /* 0x080fe20007f3e0ff */
[----:B------:R-:W-:Y:S01]  /*aad0*/  IMAD R26, R3, 0x7b, RZ ;  /* 0x0000007b031a7824 */ /* 0x000fe200078e02ff */
[-C--:B------:R-:W-:Y:S01]  /*aae0*/  LEA.HI.X.SX32 R15, R25, R9.reuse, 0x1, P5 ;  /* 0x00000009190f7211 */ /* 0x080fe200028f0eff */
[C---:B------:R-:W-:Y:S01]  /*aaf0*/  IMAD R5, R3.reuse, 0x7e, RZ ;  /* 0x0000007e03057824 */ /* 0x040fe200078e02ff */
[-C--:B------:R-:W-:Y:S01]  /*ab00*/  IADD3 R6, P4, R6, R8.reuse, RZ ;  /* 0x0000000806067210 */ /* 0x080fe20007f9e0ff */
[C---:B------:R-:W-:Y:S01]  /*ab10*/  IMAD R25, R3.reuse, 0x1f, RZ ;  /* 0x0000001f03197824 */ /* 0x040fe200078e02ff */
[----:B------:R-:W-:Y:S01]  /*ab20*/  IADD3 R22, P6, R24, R8, RZ ;  /* 0x0000000818167210 */ /* 0x000fe20007fde0ff */
[----:B------:R0:W-:Y:S01]  /*ab30*/  STL.64 [R1+0xa30], R18 ;  /* 0x000a301201007387 */ /* 0x0001e20000100a00 */
[----:B------:R-:W-:Y:S01]  /*ab40*/  IMAD R16, R3, 0xfa, RZ ;  /* 0x000000fa03107824 */ /* 0x000fe200078e02ff */
[----:B------:R-:W-:-:S02]  /*ab50*/  LEA.HI.X.SX32 R13, R20, R9, 0x1, P1 ;  /* 0x00000009140d7211 */ /* 0x000fc400008f0eff */
[----:B------:R1:W-:Y:S01]  /*ab60*/  STL.64 [R1+0x848], R14 ;  /* 0x0008480e01007387 */ /* 0x0003e20000100a00 */
[-C--:B------:R-:W-:Y:S02]  /*ab70*/  LEA.HI.X.SX32 R7, R26, R9.reuse, 0x1, P4 ;  /* 0x000000091a077211 */ /* 0x080fe400020f0eff */
[-C--:B------:R-:W-:Y:S02]  /*ab80*/  LEA.HI.X.SX32 R23, R25, R9.reuse, 0x1, P6 ;  /* 0x0000000919177211 */ /* 0x080fe400030f0eff */
[-C--:B0-----:R-:W-:Y:S01]  /*ab90*/  IADD3 R18, P3, R20, R8.reuse, RZ ;  /* 0x0000000814127210 */ /* 0x081fe20007f7e0ff */
[C---:B------:R-:W-:Y:S01]  /*aba0*/  IMAD R20, R3.reuse, 0x3f, RZ ;  /* 0x0000003f03147824 */ /* 0x040fe200078e02ff */
[----:B------:R-:W-:Y:S02]  /*abb0*/  SHF.L.U32 R21, R3, 0x1, RZ ;  /* 0x0000000103157819 */ /* 0x000fe400000006ff */
[-C--:B-1----:R-:W-:Y:S02]  /*abc0*/  IADD3 R14, P5, R5, R8.reuse, RZ ;  /* 0x00000008050e7210 */ /* 0x082fe40007fbe0ff */
[-C--:B------:R-:W-:Y:S01]  /*abd0*/  LEA.HI.X.SX32 R19, R24, R9.reuse, 0x1, P3 ;  /* 0x0000000918137211 */ /* 0x080fe200018f0eff */
[----:B------:R-:W-:Y:S01]  /*abe0*/  IMAD R24, R3, 0x7d, RZ ;  /* 0x0000007d03187824 */ /* 0x000fe200078e02ff */
[-C--:B------:R-:W-:Y:S01]  /*abf0*/  LEA.HI.X.SX32 R11, R5, R9.reuse, 0x1, P2 ;  /* 0x00000009050b7211 */ /* 0x080fe200010f0eff */
[----:B------:R-:W-:Y:S01]  /*ac00*/  IMAD.MOV.U32 R5, RZ, RZ, c[0x0][0x1b8] ;  /* 0x00006e00ff057624 */ /* 0x000fe200078e00ff */
[----:B------:R-:W-:Y:S01]  /*ac10*/  IADD3 R16, P0, R16, R8, RZ ;  /* 0x0000000810107210 */ /* 0x000fe20007f1e0ff */
[----:B------:R0:W-:Y:S01]  /*ac20*/  STL.64 [R1+0x840], R6 ;  /* 0x0008400601007387 */ /* 0x0001e20000100a00 */
[----:B------:R-:W-:-:S02]  /*ac30*/  LEA.HI.X.SX32 R15, R20, R9, 0x1, P5 ;  /* 0x00000009140f7211 */ /* 0x000fc400028f0eff */
[----:B------:R-:W-:Y:S01]  /*ac40*/  MOV R20, c[0x0][0x1b8] ;  /* 0x00006e0000147a02 */ /* 0x000fe20000000f00 */
[----:B------:R1:W-:Y:S01]  /*ac50*/  STL.64 [R1+0xb20], R22 ;  /* 0x000b201601007387 */ /* 0x0003e20000100a00 */
[----:B------:R-:W-:Y:S01]  /*ac60*/  LEA.HI.X.SX32 R17, R24, R9, 0x1, P0 ;  /* 0x0000000918117211 */ /* 0x000fe200000f0eff */
[----:B------:R-:W-:Y:S02]  /*ac70*/  IMAD.SHL.U32 R5, R5, 0x8, RZ ;  /* 0x0000000805057824 */ /* 0x000fe400078e00ff */
[----:B------:R3:W-:Y:S01]  /*ac80*/  STL.64 [R1+0xa28], R18 ;  /* 0x000a281201007387 */ /* 0x0007e20000100a00 */
[----:B------:R-:W-:Y:S02]  /*ac90*/  SHF.L.U32 R20, R20, 0x2, RZ ;  /* 0x0000000214147819 */ /* 0x000fe400000006ff */
[-C--:B0-----:R-:W-:Y:S01]  /*aca0*/  IADD3 R6, P4, R21, R8.reuse, RZ ;  /* 0x0000000815067210 */ /* 0x081fe20007f9e0ff */
[----:B------:R0:W-:Y:S01]  /*acb0*/  STL.64 [R1+0x838], R12 ;  /* 0x0008380c01007387 */ /* 0x0001e20000100a00 */
[----:B-1----:R-:W-:-:S02]  /*acc0*/  LEA R22, P6, R3, R8, 0x2 ;  /* 0x0000000803167211 */ /* 0x002fc400078c10ff */
[CC--:B------:R-:W-:Y:S02]  /*acd0*/  LEA.HI.X.SX32 R7, R3.reuse, R9.reuse, 0x1, P4 ;  /* 0x0000000903077211 */ /* 0x0c0fe400020f0eff */
[-C--:B---3--:R-:W-:Y:S01]  /*ace0*/  LEA R18, P3, R3, R8.reuse, 0x3 ;  /* 0x0000000803127211 */ /* 0x088fe200078618ff */
[----:B------:R-:W-:Y:S01]  /*acf0*/  STL.64 [R1+0x830], R16 ;  /* 0x0008301001007387 */ /* 0x000fe20000100a00 */
[-C--:B------:R-:W-:Y:S02]  /*ad00*/  LEA.HI.X.SX32 R23, R21, R9.reuse, 0x1, P6 ;  /* 0x0000000915177211 */ /* 0x080fe400030f0eff */
[----:B0-----:R-:W-:Y:S01]  /*ad10*/  LEA R12, P1, R3, R8, 0x4 ;  /* 0x00000008030c7211 */ /* 0x001fe200078220ff */
[----:B------:R-:W-:Y:S01]  /*ad20*/  STL.64 [R1+0xa20], R14 ;  /* 0x000a200e01007387 */ /* 0x000fe20000100a00 */
[-C--:B------:R-:W-:Y:S02]  /*ad30*/  LEA.HI.X.SX32 R19, R20, R9.reuse, 0x1, P3 ;  /* 0x0000000914137211 */ /* 0x080fe400018f0eff */
[----:B------:R-:W-:Y:S01]  /*ad40*/  LEA.HI.X.SX32 R13, R5, R9, 0x1, P1 ;  /* 0x00000009050d7211 */ /* 0x000fe200008f0eff */
[----:B------:R-:W-:Y:S04]  /*ad50*/  STL.64 [R1+0x828], R10 ;  /* 0x0008280a01007387 */ /* 0x000fe80000100a00 */
[----:B------:R0:W-:Y:S04]  /*ad60*/  STL.64 [R1+0xc10], R6 ;  /* 0x000c100601007387 */ /* 0x0001e80000100a00 */
[----:B------:R-:W-:Y:S04]  /*ad70*/  STL.64 [R1+0xc08], R22 ;  /* 0x000c081601007387 */ /* 0x000fe80000100a00 */
[----:B------:R1:W-:Y:S01]  /*ad80*/  STL.64 [R1+0xbd8], R12 ;  /* 0x000bd80c01007387 */ /* 0x0003e20000100a00 */
[----:B0-----:R-:W-:-:S03]  /*ad90*/  MOV R6, c[0x0][0x1b8] ;  /* 0x00006e0000067a02 */ /* 0x001fc60000000f00 */
[----:B------:R0:W-:Y:S01]  /*ada0*/  STL.64 [R1+0xbf8], R18 ;  /* 0x000bf81201007387 */ /* 0x0001e20000100a00 */
[----:B------:R-:W-:Y:S02]  /*adb0*/  MOV R5, c[0x0][0x1b8] ;  /* 0x00006e0000057a02 */ /* 0x000fe40000000f00 */
[CC--:B------:R-:W-:Y:S01]  /*adc0*/  LEA R16, P0, R3.reuse, R8.reuse, 0x5 ;  /* 0x0000000803107211 */ /* 0x0c0fe200078028ff */
[----:B------:R-:W-:Y:S01]  /*add0*/  IMAD R6, R6, 0xfe, RZ ;  /* 0x000000fe06067824 */ /* 0x000fe200078e02ff */
[----:B-1----:R-:W-:Y:S01]  /*ade0*/  MOV R13, c[0x0][0x1b8] ;  /* 0x00006e00000d7a02 */ /* 0x002fe20000000f00 */
[----:B0-----:R-:W-:Y:S01]  /*adf0*/  IMAD.MOV.U32 R18, RZ, RZ, c[0x0][0x1b8] ;  /* 0x00006e00ff127624 */ /* 0x001fe200078e00ff */
[----:B------:R-:W-:Y:S02]  /*ae00*/  MOV R12, c[0x0][0x1b8] ;  /* 0x00006e00000c7a02 */ /* 0x000fe40000000f00 */
[----:B------:R-:W-:Y:S02]  /*ae10*/  LEA R14, P5, R3, R8, 0x6 ;  /* 0x00000008030e7211 */ /* 0x000fe400078a30ff */
[----:B------:R-:W-:-:S02]  /*ae20*/  SHF.L.U32 R18, R18, 0x4, RZ ;  /* 0x0000000412127819 */ /* 0x000fc400000006ff */
[----:B------:R-:W-:Y:S01]  /*ae30*/  SHF.L.U32 R13, R13, 0x5, RZ ;  /* 0x000000050d0d7819 */ /* 0x000fe200000006ff */
[----:B------:R-:W-:Y:S01]  /*ae40*/  IMAD R5, R5, 0x7f, RZ ;  /* 0x0000007f05057824 */ /* 0x000fe200078e02ff */
[-C--:B------:R-:W-:Y:S02]  /*ae50*/  LEA R10, P2, R3, R8.reuse, 0x7 ;  /* 0x00000008030a7211 */ /* 0x080fe400078438ff */
[----:B------:R-:W-:Y:S02]  /*ae60*/  SHF.L.U32 R12, R12, 0x6, RZ ;  /* 0x000000060c0c7819 */ /* 0x000fe400000006ff */
[----:B------:R-:W-:Y:S02]  /*ae70*/  IADD3 R6, P4, R6, R8, RZ ;  /* 0x0000000806067210 */ /* 0x000fe40007f9e0ff */
[-C--:B------:R-:W-:Y:S02]  /*ae80*/  LEA.HI.X.SX32 R17, R18, R9.reuse, 0x1, P0 ;  /* 0x0000000912117211 */ /* 0x080fe400000f0eff */
[----:B------:R-:W-:-:S02]  /*ae90*/  LEA.HI.X.SX32 R15, R13, R9, 0x1, P5 ;  /* 0x000000090d0f7211 */ /* 0x000fc400028f0eff */
[-C--:B------:R-:W-:Y:S01]  /*aea0*/  LEA.HI.X.SX32 R11, R12, R9.reuse, 0x1, P2 ;  /* 0x000000090c0b7211 */ /* 0x080fe200010f0eff */
[----:B------:R0:W-:Y:S01]  /*aeb0*/  STL.64 [R1+0xb98], R16 ;  /* 0x000b981001007387 */ /* 0x0001e20000100a00 */
[----:B------:R-:W-:-:S03]  /*aec0*/  LEA.HI.X.SX32 R7, R5, R9, 0x1, P4 ;  /* 0x0000000905077211 */ /* 0x000fc600020f0eff */
[----:B------:R0:W-:Y:S04]  /*aed0*/  STL.64 [R1+0xb18], R14 ;  /* 0x000b180e01007387 */ /* 0x0001e80000100a00 */
[----:B------:R0:W-:Y:S04]  /*aee0*/  STL [R1+0x664], RZ ;  /* 0x000664ff01007387 */ /* 0x0001e80000100800 */
[----:B------:R0:W-:Y:S04]  /*aef0*/  STL.64 [R1+0xa18], R10 ;  /* 0x000a180a01007387 */ /* 0x0001e80000100a00 */
[----:B------:R0:W-:Y:S04]  /*af00*/  STL.64 [R1+0x820], R6 ;  /* 0x0008200601007387 */ /* 0x0001e80000100a00 */
        /* <DEDUP_REMOVED lines=37> */
[----:B------:R0:W-:Y:S01]  /*b160*/  STL [R1+0x77c], RZ ;  /* 0x00077cff01007387 */ /* 0x0001e20000100800 */
[----:B--2---:R-:W-:-:S03]  /*b170*/  LOP3.LUT R2, R4, 0x40, RZ, 0x3c, !PT ;  /* 0x0000004004027812 */ /* 0x004fc600078e3cff */
.L_x_2:
[----:B0-----:R-:W2:Y:S04]  /*b180*/  LDL.64 R6, [R1+0x520] ;  /* 0x0005200001067983 */ /* 0x001ea80000100a00 */
[----:B------:R-:W3:Y:S04]  /*b190*/  LDL.64 R4, [R1+0x1008] ;  /* 0x0010080001047983 */ /* 0x000ee80000100a00 */
[----:B------:R-:W4:Y:S04]  /*b1a0*/  LDL.64 R2, [R1+0x1000] ;  /* 0x0010000001027983 */ /* 0x000f280000100a00 */
[----:B------:R-:W5:Y:S04]  /*b1b0*/  LDL.64 R10, [R1+0xff8] ;  /* 0x000ff800010a7983 */ /* 0x000f680000100a00 */
[----:B------:R-:W2:Y:S04]  /*b1c0*/  LDL.64 R8, [R1+0xff0] ;  /* 0x000ff00001087983 */ /* 0x000ea80000100a00 */
[----:B------:R-:W2:Y:S04]  /*b1d0*/  LDL.64 R16, [R1+0xfe8] ;  /* 0x000fe80001107983 */ /* 0x000ea80000100a00 */
[----:B------:R-:W2:Y:S04]  /*b1e0*/  LDL.64 R22, [R1+0xfe0] ;  /* 0x000fe00001167983 */ /* 0x000ea80000100a00 */
[----:B------:R-:W2:Y:S04]  /*b1f0*/  LDL.64 R14, [R1+0xfd8] ;  /* 0x000fd800010e7983 */ /* 0x000ea80000100a00 */
[----:B------:R0:W-:Y:S04]  /*b200*/  STL [R1+0x2688], R0 ;  /* 0x0026880001007387 */ /* 0x0001e80000100800 */
[----:B------:R-:W2:Y:S04]  /*b210*/  LDL.64 R18, [R1+0xfd0] ;  /* 0x000fd00001127983 */ /* 0x000ea80000100a00 */
[----:B------:R-:W2:Y:S04]  /*b220*/  LDL.64 R20, [R1+0xfc8] ;  /* 0x000fc80001147983 */ /* 0x000ea80000100a00 */
[----:B0-----:R-:W2:Y:S04]  /*b230*/  LDL R0, [R1+0x2c0] ;  /* 0x0002c00001007983 */ /* 0x001ea80000100800 */
[----:B------:R-:W3:Y:S04]  /*b240*/  LDL.64 R24, [R1+0xfb8] ;  /* 0x000fb80001187983 */ /* 0x000ee80000100a00 */
[----:B------:R-:W4:Y:S01]  /*b250*/  LDL.64 R12, [R1+0xfc0] ;  /* 0x000fc000010c7983 */ /* 0x000f220000100a00 */
[----:B--2---:R-:W-:-:S04]  /*b260*/  IMAD.WIDE R6, R0, 0x2, R6 ;  /* 0x0000000200067825 */ /* 0x004fc800078e0206 */
[C---:B---3--:R-:W-:Y:S01]  /*b270*/  IMAD.WIDE R4, R0.reuse, 0x2, R4 ;  /* 0x0000000200047825 */ /* 0x048fe200078e0204 */
[----:B------:R0:W2:Y:S03]  /*b280*/  LDG.E.U16 R29, [R6.64] ;  /* 0x00000004061d7981 */ /* 0x0000a6000c1e1500 */
[C---:B----4-:R-:W-:Y:S01]  /*b290*/  IMAD.WIDE R2, R0.reuse, 0x2, R2 ;  /* 0x0000000200027825 */ /* 0x050fe200078e0202 */
[----:B------:R1:W3:Y:S03]  /*b2a0*/  LDG.E.U16 R26, [R4.64] ;  /* 0x00000004041a7981 */ /* 0x0002e6000c1e1500 */
[C---:B-----5:R-:W-:Y:S01]  /*b2b0*/  IMAD.WIDE R10, R0.reuse, 0x2, R10 ;  /* 0x00000002000a7825 */ /* 0x060fe200078e020a */
[----:B------:R4:W5:Y:S03]  /*b2c0*/  LDG.E.U16 R27, [R2.64] ;  /* 0x00000004021b7981 */ /* 0x000966000c1e1500 */
[----:B-1----:R-:W-:-:S02]  /*b2d0*/  IMAD.WIDE R4, R0, 0x2, R22 ;  /* 0x0000000200047825 */ /* 0x002fc400078e0216 */
[----:B------:R1:W5:Y:S02]  /*b2e0*/  LDG.E.U16 R23, [R10.64] ;  /* 0x000000040a177981 */ /* 0x000364000c1e1500 */
[----:B------:R-:W-:-:S04]  /*b2f0*/  IMAD.WIDE R8, R0, 0x2, R8 ;  /* 0x0000000200087825 */ /* 0x000fc800078e0208 */
[C---:B0-----:R-:W-:Y:S01]  /*b300*/  IMAD.WIDE R6, R0.reuse, 0x2, R16 ;  /* 0x0000000200067825 */ /* 0x041fe200078e0210 */
[----:B------:R0:W5:Y:S04]  /*b310*/  LDG.E.U16 R28, [R8.64] ;  /* 0x00000004081c7981 */ /* 0x000168000c1e1500 */
[----:B------:R-:W5:Y:S04]  /*b320*/  LDL.64 R16, [R1+0xfb0] ;  /* 0x000fb00001107983 */ /* 0x000f680000100a00 */
[----:B--2---:R2:W-:Y:S04]  /*b330*/  STL [R1+0x1a0], R29 ;  /* 0x0001a01d01007387 */ /* 0x0045e80000100800 */
[----:B--2---:R5:W2:Y:S01]  /*b340*/  LDG.E.U16 R29, [R6.64] ;  /* 0x00000004061d7981 */ /* 0x004aa2000c1e1500 */
[----:B----4-:R-:W-:-:S03]  /*b350*/  IMAD.WIDE R2, R0, 0x2, R14 ;  /* 0x0000000200027825 */ /* 0x010fc600078e020e */
[----:B---3--:R3:W-:Y:S01]  /*b360*/  STL [R1+0x19c], R26 ;  /* 0x00019c1a01007387 */ /* 0x0087e20000100800 */
[----:B-1----:R-:W-:-:S03]  /*b370*/  IMAD.WIDE R10, R0, 0x2, R18 ;  /* 0x00000002000a7825 */ /* 0x002fc600078e0212 */
[----:B------:R-:W4:Y:S04]  /*b380*/  LDL.64 R14, [R1+0xfa8] ;  /* 0x000fa800010e7983 */ /* 0x000f280000100a00 */
[----:B---3--:R1:W3:Y:S04]  /*b390*/  LDG.E.U16 R26, [R4.64] ;  /* 0x00000004041a7981 */ /* 0x0082e8000c1e1500 */
[----:B-----5:R5:W-:Y:S01]  /*b3a0*/  STL [R1+0x198], R27 ;  /* 0x0001981b01007387 */ /* 0x020be20000100800 */
[----:B0-----:R-:W-:-:S03]  /*b3b0*/  IMAD.WIDE R8, R0, 0x2, R20 ;  /* 0x0000000200087825 */ /* 0x001fc600078e0214 */
[----:B------:R0:W-:Y:S01]  /*b3c0*/  STL [R1+0x194], R23 ;  /* 0x0001941701007387 */ /* 0x0001e20000100800 */
[----:B-1----:R-:W-:-:S03]  /*b3d0*/  IMAD.WIDE R4, R0, 0x2, R24 ;  /* 0x0000000200047825 */ /* 0x002fc600078e0218 */
[----:B------:R-:W4:Y:S04]  /*b3e0*/  LDL.64 R20, [R1+0xf90] ;  /* 0x000f900001147983 */ /* 0x000f280000100a00 */
[----:B-----5:R1:W2:Y:S04]  /*b3f0*/  LDG.E.U16 R27, [R2.64] ;  /* 0x00000004021b7981 */ /* 0x0202a8000c1e1500 */
[----:B0-----:R-:W2:Y:S04]  /*b400*/  LDL.64 R22, [R1+0xfa0] ;  /* 0x000fa00001167983 */ /* 0x001ea80000100a00 */
[----:B------:R4:W2:Y:S01]  /*b410*/  LDG.E.U16 R25, [R10.64] ;  /* 0x000000040a197981 */ /* 0x0008a2000c1e1500 */
[----:B------:R-:W-:-:S03]  /*b420*/  IMAD.WIDE R6, R0, 0x2, R12 ;  /* 0x0000000200067825 */ /* 0x000fc600078e020c */
[----:B------:R-:W2:Y:S04]  /*b430*/  LDL.64 R18, [R1+0xf98] ;  /* 0x000f980001127983 */ /* 0x000ea80000100a00 */
[----:B------:R-:W2:Y:S04]  /*b440*/  LDL.64 R12, [R1+0xf88] ;  /* 0x000f8800010c7983 */ /* 0x000ea80000100a00 */
[----:B------:R0:W-:Y:S04]  /*b450*/  STL [R1+0x190], R28 ;  /* 0x0001901c01007387 */ /* 0x0001e80000100800 */
[----:B0-----:R0:W2:Y:S04]  /*b460*/  LDG.E.U16 R28, [R8.64] ;  /* 0x00000004081c7981 */ /* 0x0010a8000c1e1500 */
[----:B--2---:R2:W-:Y:S04]  /*b470*/  STL [R1+0x18c], R29 ;  /* 0x00018c1d01007387 */ /* 0x0045e80000100800 */
[----:B--2---:R2:W5:Y:S01]  /*b480*/  LDG.E.U16 R29, [R6.64] ;  /* 0x00000004061d7981 */ /* 0x004562000c1e1500 */
[----:B-1----:R-:W-:-:S03]  /*b490*/  IMAD.WIDE R2, R0, 0x2, R16 ;  /* 0x0000000200027825 */ /* 0x002fc600078e0210 */
[----:B---3--:R1:W-:Y:S01]  /*b4a0*/  STL [R1+0x188], R26 ;  /* 0x0001881a01007387 */ /* 0x0083e20000100800 */
[----:B----4-:R-:W-:-:S03]  /*b4b0*/  IMAD.WIDE R10, R0, 0x2, R14 ;  /* 0x00000002000a7825 */ /* 0x010fc600078e020e */
[----:B------:R-:W3:Y:S04]  /*b4c0*/  LDL.64 R16, [R1+0xf80] ;  /* 0x000f800001107983 */ /* 0x000ee80000100a00 */
[----:B-1----:R1:W4:Y:S04]  /*b4d0*/  LDG.E.U16 R26, [R4.64] ;  /* 0x00000004041a7981 */ /* 0x002328000c1e1500 */
[----:B--2---:R2:W-:Y:S01]  /*b4e0*/  STL [R1+0x184], R27 ;  /* 0x0001841b01007387 */ /* 0x0045e20000100800 */
[----:B0-----:R-:W-:-:S03]  /*b4f0*/  IMAD.WIDE R8, R0, 0x2, R22 ;  /* 0x0000000200087825 */ /* 0x001fc600078e0216 */
[----:B--2---:R0:W3:Y:S01]  /*b500*/  LDG.E.U16 R27, [R2.64] ;  /* 0x00000004021b7981 */ /* 0x0040e2000c1e1500 */
[----:B-1----:R-:W-:-:S03]  /*b510*/  IMAD.WIDE R4, R0, 0x2, R20 ;  /* 0x0000000200047825 */ /* 0x002fc600078e0214 */
[----:B------:R1:W-:Y:S04]  /*b520*/  STL [R1+0x180], R25 ;  /* 0x0001801901007387 */ /* 0x0003e80000100800 */
[----:B------:R-:W3:Y:S04]  /*b530*/  LDL.64 R22, [R1+0xf68] ;  /* 0x000f680001167983 */ /* 0x000ee80000100a00 */
[----:B------:R3:W3:Y:S04]  /*b540*/  LDG.E.U16 R21, [R10.64] ;  /* 0x000000040a157981 */ /* 0x0006e8000c1e1500 */
[----:B-1----:R-:W3:Y:S01]  /*b550*/  LDL.64 R24, [R1+0xf78] ;  /* 0x000f780001187983 */ /* 0x002ee20000100a00 */
[----:B------:R-:W-:-:S03]  /*b560*/  IMAD.WIDE R6, R0, 0x2, R18 ;  /* 0x0000000200067825 */ /* 0x000fc600078e0212 */
[----:B------:R-:W3:Y:S04]  /*b570*/  LDL.64 R14, [R1+0xf70] ;  /* 0x000f7000010e7983 */ /* 0x000ee80000100a00 */
[----:B------:R-:W3:Y:S04]  /*b580*/  LDL.64 R18, [R1+0xf60] ;  /* 0x000f600001127983 */ /* 0x000ee80000100a00 */
[----:B------:R1:W-:Y:S04]  /*b590*/  STL [R1+0x17c], R28 ;  /* 0x00017c1c01007387 */ /* 0x0003e80000100800 */
[----:B-1----:R1:W3:Y:S04]  /*b5a0*/  LDG.E.U16 R28, [R8.64] ;  /* 0x00000004081c7981 */ /* 0x0022e8000c1e1500 */
[----:B-----5:R5:W-:Y:S04]  /*b5b0*/  STL [R1+0x178], R29 ;  /* 0x0001781d01007387 */ /* 0x020be80000100800 */
[----:B-----5:R5:W2:Y:S01]  /*b5c0*/  LDG.E.U16 R29, [R6.64] ;  /* 0x00000004061d7981 */ /* 0x020aa2000c1e1500 */
[----:B0-----:R-:W-:-:S03]  /*b5d0*/  IMAD.WIDE R2, R0, 0x2, R12 ;  /* 0x0000000200027825 */ /* 0x001fc600078e020c */
[----:B----4-:R0:W-:Y:S01]  /*b5e0*/  STL [R1+0x174], R26 ;  /* 0x0001741a01007387 */ /* 0x0101e20000100800 */
[----:B---3--:R-:W-:-:S03]  /*b5f0*/  IMAD.WIDE R10, R0, 0x2, R16 ;  /* 0x00000002000a7825 */ /* 0x008fc600078e0210 */
[----:B------:R-:W3:Y:S04]  /*b600*/  LDL.64 R12, [R1+0xf58] ;  /* 0x000f5800010c7983 */ /* 0x000ee80000100a00 */
[----:B0-----:R0:W4:Y:S04]  /*b610*/  LDG.E.U16 R26, [R4.64] ;  /* 0x00000004041a7981 */ /* 0x001128000c1e1500 */
[----:B------:R0:W-:Y:S04]  /*b620*/  STL [R1+0x170], R27 ;  /* 0x0001701b01007387 */ /* 0x0001e80000100800 */
[----:B0-----:R0:W3:Y:S01]  /*b630*/  LDG.E.U16 R27, [R2.64] ;  /* 0x00000004021b7981 */ /* 0x0010e2000c1e1500 */
[----:B------:R-:W-:-:S03]  /*b640*/  IMAD.WIDE R4, R0, 0x2, R22 ;  /* 0x0000000200047825 */ /* 0x000fc600078e0216 */
[----:B------:R0:W-:Y:S01]  /*b650*/  STL [R1+0x16c], R21 ;  /* 0x00016c1501007387 */ /* 0x0001e20000100800 */
[----:B-1----:R-:W-:-:S03]  /*b660*/  IMAD.WIDE R8, R0, 0x2, R24 ;  /* 0x0000000200087825 */ /* 0x002fc600078e0218 */
[----:B------:R-:W3:Y:S04]  /*b670*/  LDL.64 R24, [R1+0xf40] ;  /* 0x000f400001187983 */ /* 0x000ee80000100a00 */
[----:B------:R3:W3:Y:S04]  /*b680*/  LDG.E.U16 R23, [R10.64] ;  /* 0x000000040a177981 */ /* 0x0006e8000c1e1500 */
[----:B0-----:R-:W3:Y:S01]  /*b690*/  LDL.64 R20, [R1+0xf50] ;  /* 0x000f500001147983 */ /* 0x001ee20000100a00 */
[----:B-----5:R-:W-:-:S03]  /*b6a0*/  IMAD.WIDE R6, R0, 0x2, R14 ;  /* 0x0000000200067825 */ /* 0x020fc600078e020e */
[----:B------:R-:W5:Y:S04]  /*b6b0*/  LDL.64 R16, [R1+0xf48] ;  /* 0x000f480001107983 */ /* 0x000f680000100a00 */
[----:B------:R-:W5:Y:S04]  /*b6c0*/  LDL.64 R14, [R1+0xf38] ;  /* 0x000f3800010e7983 */ /* 0x000f680000100a00 */
[----:B------:R0:W-:Y:S04]  /*b6d0*/  STL [R1+0x168], R28 ;  /* 0x0001681c01007387 */ /* 0x0001e80000100800 */
[----:B0-----:R0:W5:Y:S04]  /*b6e0*/  LDG.E.U16 R28, [R8.64] ;  /* 0x00000004081c7981 */ /* 0x001168000c1e1500 */
[----:B--2---:R1:W-:Y:S04]  /*b6f0*/  STL [R1+0x164], R29 ;  /* 0x0001641d01007387 */ /* 0x0043e80000100800 */
[----:B-1----:R5:W2:Y:S01]  /*b700*/  LDG.E.U16 R29, [R6.64] ;  /* 0x00000004061d7981 */ /* 0x002aa2000c1e1500 */
[----:B------:R-:W-:-:S03]  /*b710*/  IMAD.WIDE R2, R0, 0x2, R18 ;  /* 0x0000000200027825 */ /* 0x000fc600078e0212 */
[----:B----4-:R1:W-:Y:S01]  /*b720*/  STL [R1+0x160], R26 ;  /* 0x0001601a01007387 */ /* 0x0103e20000100800 */
[----:B---3--:R-:W-:-:S03]  /*b730*/  IMAD.WIDE R10, R0, 0x2, R12 ;  /* 0x00000002000a7825 */ /* 0x008fc600078e020c */
[----:B------:R-:W3:Y:S04]  /*b740*/  LDL.64 R18, [R1+0xf30] ;  /* 0x000f300001127983 */ /* 0x000ee80000100a00 */
[----:B-1----:R1:W4:Y:S04]  /*b750*/  LDG.E.U16 R26, [R4.64] ;  /* 0x00000004041a7981 */ /* 0x002328000c1e1500 */
[----:B------:R0:W-:Y:S04]  /*b760*/  STL [R1+0x15c], R27 ;  /* 0x00015c1b01007387 */ /* 0x0001e80000100800 */
[----:B0-----:R0:W3:Y:S01]  /*b770*/  LDG.E.U16 R27, [R2.64] ;  /* 0x00000004021b7981 */ /* 0x0010e2000c1e1500 */
[----:B-1----:R-:W-:-:S03]  /*b780*/  IMAD.WIDE R4, R0, 0x2, R24 ;  /* 0x0000000200047825 */ /* 0x002fc600078e0218 */
[----:B------:R1:W-:Y:S01]  /*b790*/  STL [R1+0x158], R23 ;  /* 0x0001581701007387 */ /* 0x0003e20000100800 */
[----:B------:R-:W-:-:S03]  /*b7a0*/  IMAD.WIDE R8, R0, 0x2, R20 ;  /* 0x0000000200087825 */ /* 0x000fc600078e0214 */
[----:B------:R-:W3:Y:S04]  /*b7b0*/  LDL.64 R20, [R1+0xf18] ;  /* 0x000f180001147983 */ /* 0x000ee80000100a00 */
[----:B------:R3:W3:Y:S04]  /*b7c0*/  LDG.E.U16 R25, [R10.64] ;  /* 0x000000040a197981 */ /* 0x0006e8000c1e1500 */
[----:B-1----:R-:W3:Y:S01]  /*b7d0*/  LDL.64 R22, [R1+0xf28] ;  /* 0x000f280001167983 */ /* 0x002ee20000100a00 */
[----:B-----5:R-:W-:-:S03]  /*b7e0*/  IMAD.WIDE R6, R0, 0x2, R16 ;  /* 0x0000000200067825 */ /* 0x020fc600078e0210 */
[----:B------:R-:W5:Y:S04]  /*b7f0*/  LDL.64 R12, [R1+0xf20] ;  /* 0x000f2000010c7983 */ /* 0x000f680000100a00 */
[----:B------:R-:W5:Y:S04]  /*b800*/  LDL.64 R16, [R1+0xf10] ;  /* 0x000f100001107983 */ /* 0x000f680000100a00 */
[----:B------:R1:W-:Y:S04]  /*b810*/  STL [R1+0x154], R28 ;  /* 0x0001541c01007387 */ /* 0x0003e80000100800 */
[----:B-1----:R1:W5:Y:S04]  /*b820*/  LDG.E.U16 R28, [R8.64] ;  /* 0x00000004081c7981 */ /* 0x002368000c1e1500 */
[----:B--2---:R2:W-:Y:S04]  /*b830*/  STL [R1+0x150], R29 ;  /* 0x0001501d01007387 */ /* 0x0045e80000100800 */
[----:B--2---:R5:W2:Y:S01]  /*b840*/  LDG.E.U16 R29, [R6.64] ;  /* 0x00000004061d7981 */ /* 0x004aa2000c1e1500 */
        /* <DEDUP_REMOVED lines=51> */
[----:B------:R-:W3:Y:S04]  /*bb80*/  LDL.64 R20, [R1+0xea0] ;  /* 0x000ea00001147983 */ /* 0x000ee80000100a00 */
[----:B------:R3:W3:Y:S01]  /*bb90*/  LDG.E.U16 R25, [R10.64] ;  /* 0x000000040a197981 */ /* 0x0006e2000c1e1500 */
[----:B-----5:R-:W-:-:S03]  /*bba0*/  IMAD.WIDE R6, R0, 0x2, R14 ;  /* 0x0000000200067825 */ /* 0x020fc600078e020e */
[----:B0-----:R-:W5:Y:S04]  /*bbb0*/  LDL.64 R22, [R1+0xeb0] ;  /* 0x000eb00001167983 */ /* 0x001f680000100a00 */
[----:B------:R-:W5:Y:S04]  /*bbc0*/  LDL.64 R14, [R1+0xe98] ;  /* 0x000e9800010e7983 */ /* 0x000f680000100a00 */
[----:B------:R0:W-:Y:S04]  /*bbd0*/  STL [R1+0x118], R28 ;  /* 0x0001181c01007387 */ /* 0x0001e80000100800 */
[----:B0-----:R5:W5:Y:S04]  /*bbe0*/  LDG.E.U16 R28, [R8.64] ;  /* 0x00000004081c7981 */ /* 0x001b68000c1e1500 */
[----:B--2---:R0:W-:Y:S04]  /*bbf0*/  STL [R1+0x114], R29 ;  /* 0x0001141d01007387 */ /* 0x0041e80000100800 */
[----:B0-----:R0:W2:Y:S01]  /*bc00*/  LDG.E.U16 R29, [R6.64] ;  /* 0x00000004061d7981 */ /* 0x0010a2000c1e1500 */
[----:B------:R-:W-:-:S03]  /*bc10*/  IMAD.WIDE R2, R0, 0x2, R18 ;  /* 0x0000000200027825 */ /* 0x000fc600078e0212 */
[----:B----4-:R1:W-:Y:S01]  /*bc20*/  STL [R1+0x110], R26 ;  /* 0x0001101a01007387 */ /* 0x0103e20000100800 */
[----:B---3--:R-:W-:-:S03]  /*bc30*/  IMAD.WIDE R10, R0, 0x2, R12 ;  /* 0x00000002000a7825 */ /* 0x008fc600078e020c */
[----:B------:R-:W3:Y:S04]  /*bc40*/  LDL.64 R18, [R1+0xe90] ;  /* 0x000e900001127983 */ /* 0x000ee80000100a00 */
[----:B-1----:R1:W4:Y:S04]  /*bc50*/  LDG.E.U16 R26, [R4.64] ;  /* 0x00000004041a7981 */ /* 0x002328000c1e1500 */
[----:B------:R0:W-:Y:S04]  /*bc60*/  STL [R1+0x10c], R27 ;  /* 0x00010c1b01007387 */ /* 0x0001e80000100800 */
[----:B0-----:R0:W3:Y:S01]  /*bc70*/  LDG.E.U16 R27, [R2.64] ;  /* 0x00000004021b7981 */ /* 0x0010e2000c1e1500 */
[----:B------:R-:W-:-:S04]  /*bc80*/  IMAD.WIDE R6, R0, 0x2, R16 ;  /* 0x0000000200067825 */ /* 0x000fc800078e0210 */
[C---:B-1----:R-:W-:Y:S01]  /*bc90*/  IMAD.WIDE R4, R0.reuse, 0x2, R20 ;  /* 0x0000000200047825 */ /* 0x042fe200078e0214 */
[----:B------:R1:W-:Y:S04]  /*bca0*/  STL [R1+0x108], R25 ;  /* 0x0001081901007387 */ /* 0x0003e80000100800 */
        /* <DEDUP_REMOVED lines=16> */
[----:B0-----:R0:W3:Y:S04]  /*bdb0*/  LDG.E.U16 R27, [R2.64] ;  /* 0x00000004021b7981 */ /* 0x0010e8000c1e1500 */
[----:B------:R5:W-:Y:S01]  /*bdc0*/  STL [R1+0xf4], R21 ;  /* 0x0000f41501007387 */ /* 0x000be20000100800 */
[----:B-1----:R-:W-:-:S03]  /*bdd0*/  IMAD.WIDE R8, R0, 0x2, R24 ;  /* 0x0000000200087825 */ /* 0x002fc600078e0218 */
[----:B------:R-:W3:Y:S01]  /*bde0*/  LDL.64 R18, [R1+0xe58] ;  /* 0x000e580001127983 */ /* 0x000ee20000100a00 */
[----:B0-----:R-:W-:-:S03]  /*bdf0*/  IMAD.WIDE R2, R0, 0x2, R16 ;  /* 0x0000000200027825 */ /* 0x001fc600078e0210 */
[----:B------:R-:W3:Y:S04]  /*be00*/  LDL.64 R24, [R1+0xe50] ;  /* 0x000e500001187983 */ /* 0x000ee80000100a00 */
[----:B------:R3:W3:Y:S01]  /*be10*/  LDG.E.U16 R17, [R10.64] ;  /* 0x000000040a117981 */ /* 0x0006e2000c1e1500 */
[----:B-----5:R-:W-:-:S03]  /*be20*/  IMAD.WIDE R6, R0, 0x2, R12 ;  /* 0x0000000200067825 */ /* 0x020fc600078e020c */
[----:B------:R-:W5:Y:S04]  /*be30*/  LDL.64 R20, [R1+0xe60] ;  /* 0x000e600001147983 */ /* 0x000f680000100a00 */
        /* <DEDUP_REMOVED lines=16> */
[----:B------:R3:W3:Y:S01]  /*bf40*/  LDG.E.U16 R25, [R10.64] ;  /* 0x000000040a197981 */ /* 0x0006e2000c1e1500 */
[----:B-----5:R-:W-:-:S03]  /*bf50*/  IMAD.WIDE R8, R0, 0x2, R20 ;  /* 0x0000000200087825 */ /* 0x020fc600078e0214 */
[----:B-1----:R-:W5:Y:S04]  /*bf60*/  LDL.64 R16, [R1+0xe38] ;  /* 0x000e380001107983 */ /* 0x002f680000100a00 */
[----:B------:R-:W5:Y:S04]  /*bf70*/  LDL.64 R14, [R1+0xe30] ;  /* 0x000e3000010e7983 */ /* 0x000f680000100a00 */
[----:B------:R-:W5:Y:S04]  /*bf80*/  LDL.64 R20, [R1+0xe28] ;  /* 0x000e280001147983 */ /* 0x000f680000100a00 */
[----:B------:R1:W-:Y:S04]  /*bf90*/  STL [R1+0xdc], R28 ;  /* 0x0000dc1c01007387 */ /* 0x0003e80000100800 */
[----:B-1----:R5:W5:Y:S04]  /*bfa0*/  LDG.E.U16 R28, [R8.64] ;  /* 0x00000004081c7981 */ /* 0x002b68000c1e1500 */
[----:B--2---:R1:W-:Y:S04]  /*bfb0*/  STL [R1+0xd8], R29 ;  /* 0x0000d81d01007387 */ /* 0x0043e80000100800 */
[----:B-1----:R1:W2:Y:S01]  /*bfc0*/  LDG.E.U16 R29, [R6.64] ;  /* 0x00000004061d7981 */ /* 0x0022a2000c1e1500 */
[----:B0-----:R-:W-:-:S03]  /*bfd0*/  IMAD.WIDE R2, R0, 0x2, R12 ;  /* 0x0000000200027825 */ /* 0x001fc600078e020c */
[----:B----4-:R0:W-:Y:S04]  /*bfe0*/  STL [R1+0xd4], R26 ;  /* 0x0000d41a01007387 */ /* 0x0101e80000100800 */
[----:B------:R-:W4:Y:S01]  /*bff0*/  LDL.64 R12, [R1+0xe18] ;  /* 0x000e1800010c7983 */ /* 0x000f220000100a00 */
[----:B---3--:R-:W-:-:S03]  /*c000*/  IMAD.WIDE R10, R0, 0x2, R22 ;  /* 0x00000002000a7825 */ /* 0x008fc600078e0216 */
[----:B0-----:R0:W3:Y:S04]  /*c010*/  LDG.E.U16 R26, [R4.64] ;  /* 0x00000004041a7981 */ /* 0x0010e8000c1e1500 */
[----:B------:R0:W-:Y:S04]  /*c020*/  STL [R1+0xd0], R27 ;  /* 0x0000d01b01007387 */ /* 0x0001e80000100800 */
[----:B0-----:R0:W3:Y:S04]  /*c030*/  LDG.E.U16 R27, [R2.64] ;  /* 0x00000004021b7981 */ /* 0x0010e8000c1e1500 */
[----:B------:R1:W-:Y:S01]  /*c040*/  STL [R1+0xcc], R25 ;  /* 0x0000cc1901007387 */ /* 0x0003e20000100800 */
[----:B-----5:R-:W-:-:S03]  /*c050*/  IMAD.WIDE R8, R0, 0x2, R16 ;  /* 0x0000000200087825 */ /* 0x020fc600078e0210 */
[----:B------:R-:W5:Y:S01]  /*c060*/  LDL.64 R22, [R1+0xe08] ;  /* 0x000e080001167983 */ /* 0x000f620000100a00 */
[----:B0-----:R-:W-:-:S03]  /*c070*/  IMAD.WIDE R2, R0, 0x2, R18 ;  /* 0x0000000200027825 */ /* 0x001fc600078e0212 */
[----:B------:R-:W5:Y:S04]  /*c080*/  LDL.64 R16, [R1+0xe00] ;  /* 0x000e000001107983 */ /* 0x000f680000100a00 */
[----:B-1----:R-:W5:Y:S04]  /*c090*/  LDL.64 R24, [R1+0xe10] ;  /* 0x000e100001187983 */ /* 0x002f680000100a00 */
[----:B------:R4:W5:Y:S01]  /*c0a0*/  LDG.E.U16 R19, [R10.64] ;  /* 0x000000040a137981 */ /* 0x000962000c1e1500 */
[----:B------:R-:W-:-:S03]  /*c0b0*/  IMAD.WIDE R6, R0, 0x2, R14 ;  /* 0x0000000200067825 */ /* 0x000fc600078e020e */
[----:B------:R-:W5:Y:S04]  /*c0c0*/  LDL.64 R14, [R1+0xdf8] ;  /* 0x000df800010e7983 */ /* 0x000f680000100a00 */
[----:B------:R0:W-:Y:S04]  /*c0d0*/  STL [R1+0xc8], R28 ;  /* 0x0000c81c01007387 */ /* 0x0001e80000100800 */
[----:B0-----:R0:W5:Y:S04]  /*c0e0*/  LDG.E.U16 R28, [R8.64] ;  /* 0x00000004081c7981 */ /* 0x001168000c1e1500 */
[----:B--2---:R1:W-:Y:S04]  /*c0f0*/  STL [R1+0xc4], R29 ;  /* 0x0000c41d01007387 */ /* 0x0043e80000100800 */
[----:B-1----:R5:W2:Y:S01]  /*c100*/  LDG.E.U16 R29, [R6.64] ;  /* 0x00000004061d7981 */ /* 0x002aa2000c1e1500 */
[----:B------:R-:W-:-:S04]  /*c110*/  IMAD.WIDE R4, R0, 0x2, R20 ;  /* 0x0000000200047825 */ /* 0x000fc800078e0214 */
[C---:B----4-:R-:W-:Y:S01]  /*c120*/  IMAD.WIDE R10, R0.reuse, 0x2, R12 ;  /* 0x00000002000a7825 */ /* 0x050fe200078e020c */
[----:B---3--:R1:W-:Y:S05]  /*c130*/  STL [R1+0xc0], R26 ;  /* 0x0000c01a01007387 */ /* 0x0083ea0000100800 */
[----:B------:R-:W3:Y:S04]  /*c140*/  LDG.E.U16 R11, [R10.64] ;  /* 0x000000040a0b7981 */ /* 0x000ee8000c1e1500 */
[----:B-1----:R1:W4:Y:S04]  /*c150*/  LDG.E.U16 R26, [R4.64] ;  /* 0x00000004041a7981 */ /* 0x002328000c1e1500 */
[----:B------:R0:W-:Y:S04]  /*c160*/  STL [R1+0xbc], R27 ;  /* 0x0000bc1b01007387 */ /* 0x0001e80000100800 */
[----:B------:R-:W3:Y:S04]  /*c170*/  LDL.64 R20, [R1+0xdf0] ;  /* 0x000df00001147983 */ /* 0x000ee80000100a00 */
[----:B0-----:R0:W3:Y:S01]  /*c180*/  LDG.E.U16 R27, [R2.64] ;  /* 0x00000004021b7981 */ /* 0x0010e2000c1e1500 */
[----:B-----5:R-:W-:-:S04]  /*c190*/  IMAD.WIDE R6, R0, 0x2, R22 ;  /* 0x0000000200067825 */ /* 0x020fc800078e0216 */
[C---:B------:R-:W-:Y:S01]  /*c1a0*/  IMAD.WIDE R8, R0.reuse, 0x2, R24 ;  /* 0x0000000200087825 */ /* 0x040fe200078e0218 */
[----:B------:R5:W-:Y:S04]  /*c1b0*/  STL [R1+0xb8], R19 ;  /* 0x0000b81301007387 */ /* 0x000be80000100800 */
[----:B------:R-:W3:Y:S04]  /*c1c0*/  LDL.64 R24, [R1+0xdd8] ;  /* 0x000dd80001187983 */ /* 0x000ee80000100a00 */
[----:B------:R-:W3:Y:S04]  /*c1d0*/  LDL.64 R12, [R1+0xde0] ;  /* 0x000de000010c7983 */ /* 0x000ee80000100a00 */
[----:B-----5:R-:W5:Y:S04]  /*c1e0*/  LDL.64 R18, [R1+0xde8] ;  /* 0x000de80001127983 */ /* 0x020f680000100a00 */
[----:B------:R-:W5:Y:S04]  /*c1f0*/  LDL.64 R22, [R1+0xdd0] ;  /* 0x000dd00001167983 */ /* 0x000f680000100a00 */
[----:B------:R0:W-:Y:S04]  /*c200*/  STL [R1+0xb4], R28 ;  /* 0x0000b41c01007387 */ /* 0x0001e80000100800 */
[----:B0-----:R5:W5:Y:S04]  /*c210*/  LDG.E.U16 R28, [R8.64] ;  /* 0x00000004081c7981 */ /* 0x001b68000c1e1500 */
[----:B--2---:R0:W-:Y:S04]  /*c220*/  STL [R1+0xb0], R29 ;  /* 0x0000b01d01007387 */ /* 0x0041e80000100800 */
[----:B0-----:R0:W2:Y:S01]  /*c230*/  LDG.E.U16 R29, [R6.64] ;  /* 0x00000004061d7981 */ /* 0x0010a2000c1e1500 */
[----:B-1----:R-:W-:-:S03]  /*c240*/  IMAD.WIDE R4, R0, 0x2, R16 ;  /* 0x0000000200047825 */ /* 0x002fc600078e0210 */
[----:B------:R-:W2:Y:S01]  /*c250*/  LDL.64 R16, [R1+0xdc8] ;  /* 0x000dc80001107983 */ /* 0x000ea20000100a00 */
[----:B------:R-:W-:-:S03]  /*c260*/  IMAD.WIDE R2, R0, 0x2, R14 ;  /* 0x0000000200027825 */ /* 0x000fc600078e020e */
[----:B----4-:R1:W-:Y:S04]  /*c270*/  STL [R1+0xac], R26 ;  /* 0x0000ac1a01007387 */ /* 0x0103e80000100800 */
[----:B------:R-:W4:Y:S04]  /*c280*/  LDL.64 R14, [R1+0xdc0] ;  /* 0x000dc000010e7983 */ /* 0x000f280000100a00 */
[----:B-1----:R1:W4:Y:S04]  /*c290*/  LDG.E.U16 R26, [R4.64] ;  /* 0x00000004041a7981 */ /* 0x002328000c1e1500 */
[----:B---3--:R3:W-:Y:S04]  /*c2a0*/  STL [R1+0xa8], R27 ;  /* 0x0000a81b01007387 */ /* 0x0087e80000100800 */
[----:B------:R0:W-:Y:S04]  /*c2b0*/  STL [R1+0xa4], R11 ;  /* 0x0000a40b01007387 */ /* 0x0001e80000100800 */
[----:B---3--:R3:W4:Y:S01]  /*c2c0*/  LDG.E.U16 R27, [R2.64] ;  /* 0x00000004021b7981 */ /* 0x008722000c1e1500 */
[----:B0-----:R-:W-:-:S03]  /*c2d0*/  IMAD.WIDE R10, R0, 0x2, R20 ;  /* 0x00000002000a7825 */ /* 0x001fc600078e0214 */
[----:B------:R-:W4:Y:S01]  /*c2e0*/  LDL.64 R20, [R1+0xdb8] ;  /* 0x000db80001147983 */ /* 0x000f220000100a00 */
[----:B-1----:R-:W-:-:S03]  /*c2f0*/  IMAD.WIDE R4, R0, 0x2, R24 ;  /* 0x0000000200047825 */ /* 0x002fc600078e0218 */
[----:B------:R0:W4:Y:S01]  /*c300*/  LDG.E.U16 R25, [R10.64] ;  /* 0x000000040a197981 */ /* 0x000122000c1e1500 */
[----:B-----5:R-:W-:-:S03]  /*c310*/  IMAD.WIDE R8, R0, 0x2, R18 ;  /* 0x0000000200087825 */ /* 0x020fc600078e0212 */
[----:B------:R-:W5:Y:S01]  /*c320*/  LDL.64 R18, [R1+0xdb0] ;  /* 0x000db00001127983 */ /* 0x000f620000100a00 */
[----:B------:R-:W-:-:S03]  /*c330*/  IMAD.WIDE R6, R0, 0x2, R12 ;  /* 0x0000000200067825 */ /* 0x000fc600078e020c */
[----:B------:R-:W5:Y:S04]  /*c340*/  LDL.64 R12, [R1+0xda8] ;  /* 0x000da800010c7983 */ /* 0x000f680000100a00 */
[----:B------:R1:W-:Y:S04]  /*c350*/  STL [R1+0xa0], R28 ;  /* 0x0000a01c01007387 */ /* 0x0003e80000100800 */
[----:B-1----:R4:W5:Y:S04]  /*c360*/  LDG.E.U16 R28, [R8.64] ;  /* 0x00000004081c7981 */ /* 0x002968000c1e1500 */
[----:B--2---:R1:W-:Y:S04]  /*c370*/  STL [R1+0x9c], R29 ;  /* 0x00009c1d01007387 */ /* 0x0043e80000100800 */
[----:B-1----:R1:W2:Y:S01]  /*c380*/  LDG.E.U16 R29, [R6.64] ;  /* 0x00000004061d7981 */ /* 0x0022a2000c1e1500 */
[----:B---3--:R-:W-:-:S03]  /*c390*/  IMAD.WIDE R2, R0, 0x2, R22 ;  /* 0x0000000200027825 */ /* 0x008fc600078e0216 */
[----:B------:R5:W3:Y:S01]  /*c3a0*/  LDG.E.U16 R22, [R4.64] ;  /* 0x0000000404167981 */ /* 0x000ae2000c1e1500 */
[----:B0-----:R-:W-:-:S03]  /*c3b0*/  IMAD.WIDE R10, R0, 0x2, R16 ;  /* 0x00000002000a7825 */ /* 0x001fc600078e0210 */
[----:B------:R0:W3:Y:S01]  /*c3c0*/  LDG.E.U16 R23, [R2.64] ;  /* 0x0000000402177981 */ /* 0x0000e2000c1e1500 */
[----:B----4-:R-:W-:-:S03]  /*c3d0*/  IMAD.WIDE R8, R0, 0x2, R14 ;  /* 0x0000000200087825 */ /* 0x010fc600078e020e */
[----:B------:R-:W4:Y:S04]  /*c3e0*/  LDL.64 R16, [R1+0xda0] ;  /* 0x000da00001107983 */ /* 0x000f280000100a00 */
[----:B------:R-:W4:Y:S04]  /*c3f0*/  LDG.E.U16 R11, [R10.64] ;  /* 0x000000040a0b7981 */ /* 0x000f28000c1e1500 */
[----:B------:R-:W4:Y:S04]  /*c400*/  LDG.E.U16 R9, [R8.64] ;  /* 0x0000000408097981 */ /* 0x000f28000c1e1500 */
[----:B------:R-:W-:Y:S01]  /*c410*/  STL [R1+0x94], R27 ;  /* 0x0000941b01007387 */ /* 0x000fe20000100800 */
[----:B-1----:R-:W-:-:S03]  /*c420*/  IMAD.WIDE R6, R0, 0x2, R20 ;  /* 0x0000000200067825 */ /* 0x002fc600078e0214 */
[----:B------:R1:W-:Y:S04]  /*c430*/  STL [R1+0x98], R26 ;  /* 0x0000981a01007387 */ /* 0x0003e80000100800 */
[----:B------:R-:W4:Y:S04]  /*c440*/  LDL.64 R14, [R1+0xd90] ;  /* 0x000d9000010e7983 */ /* 0x000f280000100a00 */
[----:B------:R-:W4:Y:S04]  /*c450*/  LDG.E.U16 R7, [R6.64] ;  /* 0x0000000406077981 */ /* 0x000f28000c1e1500 */
[----:B-1----:R-:W4:Y:S04]  /*c460*/  LDL.64 R26, [R1+0xd98] ;  /* 0x000d9800011a7983 */ /* 0x002f280000100a00 */
[----:B------:R1:W-:Y:S01]  /*c470*/  STL [R1+0x90], R25 ;  /* 0x0000901901007387 */ /* 0x0003e20000100800 */
[----:B-----5:R-:W-:-:S03]  /*c480*/  IMAD.WIDE R4, R0, 0x2, R18 ;  /* 0x0000000200047825 */ /* 0x020fc600078e0212 */
[----:B------:R-:W5:Y:S04]  /*c490*/  LDL.64 R20, [R1+0xd80] ;  /* 0x000d800001147983 */ /* 0x000f680000100a00 */
[----:B-1----:R-:W5:Y:S01]  /*c4a0*/  LDL.64 R24, [R1+0xd88] ;  /* 0x000d880001187983 */ /* 0x002f620000100a00 */
[----:B0-----:R-:W-:-:S03]  /*c4b0*/  IMAD.WIDE R2, R0, 0x2, R12 ;  /* 0x0000000200027825 */ /* 0x001fc600078e020c */
[----:B------:R-:W5:Y:S04]  /*c4c0*/  LDL.64 R12, [R1+0xd50] ;  /* 0x000d5000010c7983 */ /* 0x000f680000100a00 */
[----:B------:R0:W-:Y:S04]  /*c4d0*/  STL [R1+0x8c], R28 ;  /* 0x00008c1c01007387 */ /* 0x0001e80000100800 */
[----:B0-----:R5:W5:Y:S04]  /*c4e0*/  LDG.E.U16 R28, [R4.64] ;  /* 0x00000004041c7981 */ /* 0x001b68000c1e1500 */
[----:B--2---:R0:W-:Y:S04]  /*c4f0*/  STL [R1+0x88], R29 ;  /* 0x0000881d01007387 */ /* 0x0041e80000100800 */
[----:B0-----:R-:W2:Y:S04]  /*c500*/  LDG.E.U16 R29, [R2.64] ;  /* 0x00000004021d7981 */ /* 0x001ea8000c1e1500 */
[----:B---3--:R-:W-:Y:S04]  /*c510*/  STL [R1+0x80], R23 ;  /* 0x0000801701007387 */ /* 0x008fe80000100800 */
[----:B------:R0:W-:Y:S04]  /*c520*/  STL [R1+0x84], R22 ;  /* 0x0000841601007387 */ /* 0x0001e80000100800 */
[----:B------:R-:W3:Y:S04]  /*c530*/  LDL.64 R18, [R1+0xcd0] ;  /* 0x000cd00001127983 */ /* 0x000ee80000100a00 */
[----:B0-----:R-:W3:Y:S04]  /*c540*/  LDL.64 R22, [R1+0xd10] ;  /* 0x000d100001167983 */ /* 0x001ee80000100a00 */
[----:B----4-:R0:W-:Y:S02]  /*c550*/  STL [R1+0x7c], R11 ;  /* 0x00007c0b01007387 */ /* 0x0101e40000100800 */
[----:B0-----:R-:W-:-:S02]  /*c560*/  IMAD.WIDE R10, R0, 0x2, R16 ;  /* 0x00000002000a7825 */ /* 0x001fc400078e0210 */
[----:B------:R-:W4:Y:S04]  /*c570*/  LDL.64 R16, [R1+0xc90] ;  /* 0x000c900001107983 */ /* 0x000f280000100a00 */
[----:B------:R0:W-:Y:S04]  /*c580*/  STL [R1+0x78], R9 ;  /* 0x0000780901007387 */ /* 0x0001e80000100800 */
[----:B------:R1:W-:Y:S01]  /*c590*/  STL [R1+0x74], R7 ;  /* 0x0000740701007387 */ /* 0x0003e20000100800 */
[----:B-----5:R-:W-:-:S03]  /*c5a0*/  IMAD.WIDE R4, R0, 0x2, R24 ;  /* 0x0000000200047825 */ /* 0x020fc600078e0218 */
[----:B------:R5:W4:Y:S01]  /*c5b0*/  LDG.E.U16 R25, [R10.64] ;  /* 0x000000040a197981 */ /* 0x000b22000c1e1500 */
[----:B0-----:R-:W-:-:S03]  /*c5c0*/  IMAD.WIDE R8, R0, 0x2, R26 ;  /* 0x0000000200087825 */ /* 0x001fc600078e021a */
[----:B------:R0:W4:Y:S01]  /*c5d0*/  LDG.E.U16 R26, [R4.64] ;  /* 0x00000004041a7981 */ /* 0x000122000c1e1500 */
[----:B-1----:R-:W-:-:S03]  /*c5e0*/  IMAD.WIDE R6, R0, 0x2, R14 ;  /* 0x0000000200067825 */ /* 0x002fc600078e020e */
[----:B------:R-:W4:Y:S04]  /*c5f0*/  LDL.64 R14, [R1+0xc50] ;  /* 0x000c5000010e7983 */ /* 0x000f280000100a00 */
[----:B------:R1:W-:Y:S04]  /*c600*/  STL [R1+0x70], R28 ;  /* 0x0000701c01007387 */ /* 0x0003e80000100800 */
[----:B-1----:R1:W4:Y:S04]  /*c610*/  LDG.E.U16 R28, [R8.64] ;  /* 0x00000004081c7981 */ /* 0x002328000c1e1500 */
[----:B--2---:R2:W-:Y:S04]  /*c620*/  STL [R1+0x6c], R29 ;  /* 0x00006c1d01007387 */ /* 0x0045e80000100800 */
[----:B--2---:R3:W2:Y:S01]  /*c630*/  LDG.E.U16 R29, [R6.64] ;  /* 0x00000004061d7981 */ /* 0x0046a2000c1e1500 */
[----:B------:R-:W-:-:S03]  /*c640*/  IMAD.WIDE R2, R0, 0x2, R20 ;  /* 0x0000000200027825 */ /* 0x000fc600078e0214 */
[----:B------:R-:W2:Y:S01]  /*c650*/  LDL.64 R20, [R1+0xd08] ;  /* 0x000d080001147983 */ /* 0x000ea20000100a00 */
[----:B-----5:R-:W-:-:S03]  /*c660*/  IMAD.WIDE R10, R0, 0x2, R12 ;  /* 0x00000002000a7825 */ /* 0x020fc600078e020c */
[----:B------:R5:W2:Y:S01]  /*c670*/  LDG.E.U16 R27, [R2.64] ;  /* 0x00000004021b7981 */ /* 0x000aa2000c1e1500 */
[----:B---3--:R-:W-:-:S03]  /*c680*/  IMAD.WIDE R6, R0, 0x2, R18 ;  /* 0x0000000200067825 */ /* 0x008fc600078e0212 */
[----:B------:R-:W3:Y:S01]  /*c690*/  LDL.64 R12, [R1+0xd48] ;  /* 0x000d4800010c7983 */ /* 0x000ee20000100a00 */
[----:B-1----:R-:W-:-:S03]  /*c6a0*/  IMAD.WIDE R8, R0, 0x2, R22 ;  /* 0x0000000200087825 */ /* 0x002fc600078e0216 */
[----:B------:R-:W3:Y:S04]  /*c6b0*/  LDL.64 R18, [R1+0xcc8] ;  /* 0x000cc80001127983 */ /* 0x000ee80000100a00 */
[----:B----4-:R1:W-:Y:S04]  /*c6c0*/  STL [R1+0x68], R25 ;  /* 0x0000681901007387 */ /* 0x0103e80000100800 */
[----:B------:R-:W4:Y:S01]  /*c6d0*/  LDL.64 R22, [R1+0xc48] ;  /* 0x000c480001167983 */ /* 0x000f220000100a00 */
[----:B-----5:R-:W-:-:S03]  /*c6e0*/  IMAD.WIDE R2, R0, 0x2, R14 ;  /* 0x0000000200027825 */ /* 0x020fc600078e020e */
[----:B-1----:R-:W4:Y:S04]  /*c6f0*/  LDL.64 R24, [R1+0xc88] ;  /* 0x000c880001187983 */ /* 0x002f280000100a00 */
[----:B------:R-:W4:Y:S04]  /*c700*/  LDG.E.U16 R2, [R2.64] ;  /* 0x0000000402027981 */ /* 0x000f28000c1e1500 */
[----:B------:R1:W-:Y:S04]  /*c710*/  STL [R1+0x64], R28 ;  /* 0x0000641c01007387 */ /* 0x0003e80000100800 */
[----:B-1----:R1:W4:Y:S04]  /*c720*/  LDG.E.U16 R28, [R10.64] ;  /* 0x000000040a1c7981 */ /* 0x002328000c1e1500 */
[----:B--2---:R2:W-:Y:S04]  /*c730*/  STL [R1+0x60], R29 ;  /* 0x0000601d01007387 */ /* 0x0045e80000100800 */
[----:B--2---:R2:W5:Y:S01]  /*c740*/  LDG.E.U16 R29, [R8.64] ;  /* 0x00000004081d7981 */ /* 0x004562000c1e1500 */
[----:B0-----:R-:W-:-:S03]  /*c750*/  IMAD.WIDE R4, R0, 0x2, R16 ;  /* 0x0000000200047825 */ /* 0x001fc600078e0210 */
[----:B------:R-:W-:Y:S04]  /*c760*/  STL [R1+0x5c], R26 ;  /* 0x00005c1a01007387 */ /* 0x000fe80000100800 */
[----:B------:R0:W-:Y:S01]  /*c770*/  STL [R1+0x58], R27 ;  /* 0x0000581b01007387 */ /* 0x0001e20000100800 */
[----:B---3--:R-:W-:-:S03]  /*c780*/  IMAD.WIDE R12, R0, 0x2, R12 ;  /* 0x00000002000c7825 */ /* 0x008fc600078e020c */
[----:B------:R-:W3:Y:S01]  /*c790*/  LDL.64 R14, [R1+0xd40] ;  /* 0x000d4000010e7983 */ /* 0x000ee20000100a00 */
[----:B--2---:R-:W-:-:S03]  /*c7a0*/  IMAD.WIDE R8, R0, 0x2, R18 ;  /* 0x0000000200087825 */ /* 0x004fc600078e0212 */
[----:B------:R-:W2:Y:S04]  /*c7b0*/  LDL.64 R16, [R1+0xd00] ;  /* 0x000d000001107983 */ /* 0x000ea80000100a00 */
[----:B0-----:R4:W2:Y:S01]  /*c7c0*/  LDG.E.U16 R27, [R4.64] ;  /* 0x00000004041b7981 */ /* 0x0018a2000c1e1500 */
[----:B-1----:R-:W-:-:S03]  /*c7d0*/  IMAD.WIDE R10, R0, 0x2, R20 ;  /* 0x00000002000a7825 */ /* 0x002fc600078e0214 */
[----:B------:R0:W2:Y:S01]  /*c7e0*/  LDG.E.U16 R26, [R6.64] ;  /* 0x00000004061a7981 */ /* 0x0000a2000c1e1500 */
[----:B----4-:R-:W-:-:S03]  /*c7f0*/  IMAD.WIDE R4, R0, 0x2, R22 ;  /* 0x0000000200047825 */ /* 0x010fc600078e0216 */
[----:B------:R1:W4:Y:S04]  /*c800*/  LDG.E.U16 R23, [R8.64] ;  /* 0x0000000408177981 */ /* 0x000328000c1e1500 */
[----:B------:R-:W4:Y:S01]  /*c810*/  LDG.E.U16 R5, [R4.64] ;  /* 0x0000000404057981 */ /* 0x000f22000c1e1500 */
[----:B0-----:R-:W-:-:S03]  /*c820*/  IMAD.WIDE R6, R0, 0x2, R24 ;  /* 0x0000000200067825 */ /* 0x001fc600078e0218 */
[----:B------:R0:W-:Y:S04]  /*c830*/  STL [R1+0x376c], R2 ;  /* 0x00376c0201007387 */ /* 0x0001e80000100800 */
[----:B------:R-:W4:Y:S04]  /*c840*/  LDL.64 R20, [R1+0xcc0] ;  /* 0x000cc00001147983 */ /* 0x000f280000100a00 */
[----:B------:R-:W4:Y:S04]  /*c850*/  LDL.64 R18, [R1+0xc40] ;  /* 0x000c400001127983 */ /* 0x000f280000100a00 */
[----:B0-----:R-:W1:Y:S04]  /*c860*/  LDL.64 R2, [R1+0xc80] ;  /* 0x000c800001027983 */ /* 0x001e680000100a00 */
[----:B------:R0:W4:Y:S04]  /*c870*/  LDG.E.U16 R22, [R10.64] ;  /* 0x000000040a167981 */ /* 0x000128000c1e1500 */
[----:B------:R0:W-:Y:S04]  /*c880*/  STL [R1+0x54], R28 ;  /* 0x0000541c01007387 */ /* 0x0001e80000100800 */
[----:B0-----:R2:W4:Y:S04]  /*c890*/  LDG.E.U16 R28, [R12.64] ;  /* 0x000000040c1c7981 */ /* 0x001528000c1e1500 */
[----:B-----5:R0:W-:Y:S04]  /*c8a0*/  STL [R1+0x4c], R29 ;  /* 0x00004c1d01007387 */ /* 0x0201e80000100800 */
[----:B0-----:R0:W5:Y:S01]  /*c8b0*/  LDG.E.U16 R29, [R6.64] ;  /* 0x00000004061d7981 */ /* 0x001162000c1e1500 */
[----:B---3--:R-:W-:-:S04]  /*c8c0*/  IMAD.WIDE R14, R0, 0x2, R14 ;  /* 0x00000002000e7825 */ /* 0x008fc800078e020e */
[C---:B--2---:R-:W-:Y:S02]  /*c8d0*/  IMAD.WIDE R12, R0.reuse, 0x2, R16 ;  /* 0x00000002000c7825 */ /* 0x044fe400078e0210 */
[----:B------:R-:W2:Y:S04]  /*c8e0*/  LDG.E.U16 R15, [R14.64] ;  /* 0x000000040e0f7981 */ /* 0x000ea8000c1e1500 */
[----:B----4-:R-:W-:Y:S04]  /*c8f0*/  STL [R1+0x3770], R5 ;  /* 0x0037700501007387 */ /* 0x010fe80000100800 */
[----:B------:R-:W-:Y:S04]  /*c900*/  STL [R1+0x20], R27 ;  /* 0x0000201b01007387 */ /* 0x000fe80000100800 */
[----:B------:R3:W-:Y:S01]  /*c910*/  STL [R1+0x3c], R26 ;  /* 0x00003c1a01007387 */ /* 0x0007e20000100800 */
[----:B------:R-:W-:-:S03]  /*c920*/  IMAD.WIDE R10, R0, 0x2, R20 ;  /* 0x00000002000a7825 */ /* 0x000fc600078e0214 */
[----:B------:R-:W4:Y:S01]  /*c930*/  LDL.64 R24, [R1+0xd38] ;  /* 0x000d380001187983 */ /* 0x000f220000100a00 */
[----:B0-----:R-:W-:-:S03]  /*c940*/  IMAD.WIDE R6, R0, 0x2, R18 ;  /* 0x0000000200067825 */ /* 0x001fc600078e0212 */
[----:B------:R-:W2:Y:S01]  /*c950*/  LDL.64 R16, [R1+0xcf8] ;  /* 0x000cf80001107983 */ /* 0x000ea20000100a00 */
[----:B-1----:R-:W-:-:S03]  /*c960*/  IMAD.WIDE R8, R0, 0x2, R2 ;  /* 0x0000000200087825 */ /* 0x002fc600078e0202 */
[----:B---3--:R-:W3:Y:S04]  /*c970*/  LDL.64 R26, [R1+0xd78] ;  /* 0x000d7800011a7983 */ /* 0x008ee80000100a00 */
[----:B------:R-:W3:Y:S04]  /*c980*/  LDL.64 R2, [R1+0xcb8] ;  /* 0x000cb80001027983 */ /* 0x000ee80000100a00 */
[----:B------:R-:W3:Y:S04]  /*c990*/  LDL.64 R20, [R1+0xc78] ;  /* 0x000c780001147983 */ /* 0x000ee80000100a00 */
[----:B------:R0:W3:Y:S04]  /*c9a0*/  LDG.E.U16 R4, [R6.64] ;  /* 0x0000000406047981 */ /* 0x0000e8000c1e1500 */
[----:B------:R-:W-:Y:S04]  /*c9b0*/  STL [R1+0x50], R28 ;  /* 0x0000501c01007387 */ /* 0x000fe80000100800 */
[----:B------:R-:W-:Y:S04]  /*c9c0*/  STL [R1+0x38], R23 ;  /* 0x0000381701007387 */ /* 0x000fe80000100800 */
[----:B------:R1:W-:Y:S04]  /*c9d0*/  STL [R1+0x48], R22 ;  /* 0x0000481601007387 */ /* 0x0003e80000100800 */
[----:B------:R-:W3:Y:S04]  /*c9e0*/  LDL.64 R18, [R1+0xd70] ;  /* 0x000d700001127983 */ /* 0x000ee80000100a00 */
[----:B------:R4:W3:Y:S04]  /*c9f0*/  LDG.E.U16 R5, [R12.64] ;  /* 0x000000040c057981 */ /* 0x0008e8000c1e1500 */
[----:B-1----:R-:W3:Y:S04]  /*ca00*/  LDL.64 R22, [R1+0xc38] ;  /* 0x000c380001167983 */ /* 0x002ee80000100a00 */
[----:B------:R2:W3:Y:S04]  /*ca10*/  LDG.E.U16 R28, [R10.64] ;  /* 0x000000040a1c7981 */ /* 0x0004e8000c1e1500 */
[----:B-----5:R1:W-:Y:S04]  /*ca20*/  STL [R1], R29 ;  /* 0x0000001d01007387 */ /* 0x0203e80000100800 */
[----:B-1----:R3:W5:Y:S01]  /*ca30*/  LDG.E.U16 R29, [R8.64] ;  /* 0x00000004081d7981 */ /* 0x002762000c1e1500 */
[----:B--2---:R-:W-:-:S04]  /*ca40*/  IMAD.WIDE R10, R0, 0x2, R16 ;  /* 0x00000002000a7825 */ /* 0x004fc800078e0210 */
[----:B----4-:R-:W-:-:S04]  /*ca50*/  IMAD.WIDE R12, R0, 0x2, R24 ;  /* 0x00000002000c7825 */ /* 0x010fc800078e0218 */
[----:B---3--:R-:W-:-:S04]  /*ca60*/  IMAD.WIDE R8, R0, 0x2, R2 ;  /* 0x0000000200087825 */ /* 0x008fc800078e0202 */
[C---:B0-----:R-:W-:Y:S02]  /*ca70*/  IMAD.WIDE R6, R0.reuse, 0x2, R20 ;  /* 0x0000000200067825 */ /* 0x041fe400078e0214 */
[----:B------:R0:W2:Y:S04]  /*ca80*/  LDG.E.U16 R20, [R12.64] ;  /* 0x000000040c147981 */ /* 0x0000a8000c1e1500 */
[----:B------:R-:W3:Y:S04]  /*ca90*/  LDG.E.U16 R21, [R6.64] ;  /* 0x0000000406157981 */ /* 0x000ee8000c1e1500 */
[----:B-----5:R-:W-:Y:S04]  /*caa0*/  STL [R1+0x3758], R29 ;  /* 0x0037581d01007387 */ /* 0x020fe80000100800 */
[----:B------:R-:W-:Y:S04]  /*cab0*/  STL [R1+0x375c], R4 ;  /* 0x00375c0401007387 */ /* 0x000fe80000100800 */
[----:B------:R1:W-:Y:S04]  /*cac0*/  STL [R1+0x44], R15 ;  /* 0x0000440f01007387 */ /* 0x0003e80000100800 */
[----:B------:R-:W4:Y:S04]  /*cad0*/  LDL.64 R16, [R1+0xd30] ;  /* 0x000d300001107983 */ /* 0x000f280000100a00 */
[----:B------:R5:W-:Y:S01]  /*cae0*/  STL [R1+0x40], R5 ;  /* 0x0000400501007387 */ /* 0x000be20000100800 */
[----:B-1----:R-:W-:-:S03]  /*caf0*/  IMAD.WIDE R14, R0, 0x2, R26 ;  /* 0x00000002000e7825 */ /* 0x002fc600078e021a */
[----:B------:R-:W2:Y:S04]  /*cb00*/  LDL.64 R2, [R1+0xcb0] ;  /* 0x000cb00001027983 */ /* 0x000ea80000100a00 */
[----:B------:R1:W4:Y:S04]  /*cb10*/  LDG.E.U16 R25, [R14.64] ;  /* 0x000000040e197981 */ /* 0x000328000c1e1500 */
[----:B-----5:R-:W5:Y:S01]  /*cb20*/  LDL.64 R4, [R1+0xcf0] ;  /* 0x000cf00001047983 */ /* 0x020f620000100a00 */
[----:B0-----:R-:W-:-:S03]  /*cb30*/  IMAD.WIDE R12, R0, 0x2, R18 ;  /* 0x00000002000c7825 */ /* 0x001fc600078e0212 */
[----:B------:R5:W5:Y:S01]  /*cb40*/  LDG.E.U16 R29, [R8.64] ;  /* 0x00000004081d7981 */ /* 0x000b62000c1e1500 */
[----:B-1----:R-:W-:-:S03]  /*cb50*/  IMAD.WIDE R14, R0, 0x2, R22 ;  /* 0x00000002000e7825 */ /* 0x002fc600078e0216 */
[----:B------:R0:W-:Y:S04]  /*cb60*/  STL [R1+0x34], R28 ;  /* 0x0000341c01007387 */ /* 0x0001e80000100800 */
[----:B------:R-:W5:Y:S04]  /*cb70*/  LDG.E.U16 R13, [R12.64] ;  /* 0x000000040c0d7981 */ /* 0x000f68000c1e1500 */
[----:B0-----:R0:W5:Y:S04]  /*cb80*/  LDG.E.U16 R28, [R10.64] ;  /* 0x000000040a1c7981 */ /* 0x001168000c1e1500 */
[----:B---3--:R-:W-:Y:S04]  /*cb90*/  STL [R1+0x3760], R21 ;  /* 0x0037601501007387 */ /* 0x008fe80000100800 */
[----:B------:R-:W3:Y:S01]  /*cba0*/  LDL.64 R26, [R1+0xc70] ;  /* 0x000c7000011a7983 */ /* 0x000ee20000100a00 */
[----:B--2---:R-:W-:-:S03]  /*cbb0*/  IMAD.WIDE R6, R0, 0x2, R2 ;  /* 0x0000000200067825 */ /* 0x004fc600078e0202 */
[----:B------:R-:W2:Y:S04]  /*cbc0*/  LDG.E.U16 R3, [R14.64] ;  /* 0x000000040e037981 */ /* 0x000ea8000c1e1500 */
[----:B----4-:R1:W-:Y:S04]  /*cbd0*/  STL [R1+0x30], R25 ;  /* 0x0000301901007387 */ /* 0x0103e80000100800 */
[----:B------:R-:W4:Y:S04]  /*cbe0*/  LDL.64 R22, [R1+0xd68] ;  /* 0x000d680001167983 */ /* 0x000f280000100a00 */
[----:B-1----:R-:W3:Y:S01]  /*cbf0*/  LDL.64 R24, [R1+0xc30] ;  /* 0x000c300001187983 */ /* 0x002ee20000100a00 */
[----:B-----5:R-:W-:-:S03]  /*cc00*/  IMAD.WIDE R8, R0, 0x2, R4 ;  /* 0x0000000200087825 */ /* 0x020fc600078e0204 */
[----:B------:R1:W-:Y:S01]  /*cc10*/  STL [R1+0x2c], R20 ;  /* 0x00002c1401007387 */ /* 0x0003e20000100800 */
[----:B0-----:R-:W-:-:S03]  /*cc20*/  IMAD.WIDE R10, R0, 0x2, R16 ;  /* 0x00000002000a7825 */ /* 0x001fc600078e0210 */
[----:B------:R-:W5:Y:S04]  /*cc30*/  LDL.64 R18, [R1+0xce8] ;  /* 0x000ce80001127983 */ /* 0x000f680000100a00 */
[----:B------:R-:W3:Y:S04]  /*cc40*/  LDG.E.U16 R11, [R10.64] ;  /* 0x000000040a0b7981 */ /* 0x000ee8000c1e1500 */
[----:B-1----:R-:W5:Y:S04]  /*cc50*/  LDL.64 R20, [R1+0xd28] ;  /* 0x000d280001147983 */ /* 0x002f680000100a00 */
[----:B--2---:R-:W-:Y:S04]  /*cc60*/  STL [R1+0x3764], R3 ;  /* 0x0037640301007387 */ /* 0x004fe80000100800 */
[----:B------:R0:W-:Y:S04]  /*cc70*/  STL [R1+0x28], R28 ;  /* 0x0000281c01007387 */ /* 0x0001e80000100800 */
[----:B------:R1:W-:Y:S01]  /*cc80*/  STL [R1+0x24], R29 ;  /* 0x0000241d01007387 */ /* 0x0003e20000100800 */
[----:B----4-:R-:W-:-:S03]  /*cc90*/  IMAD.WIDE R14, R0, 0x2, R22 ;  /* 0x00000002000e7825 */ /* 0x010fc600078e0216 */
[----:B------:R-:W2:Y:S04]  /*cca0*/  LDL.64 R16, [R1+0xca8] ;  /* 0x000ca80001107983 */ /* 0x000ea80000100a00 */
[----:B0-----:R3:W4:Y:S04]  /*ccb0*/  LDG.E.U16 R28, [R8.64] ;  /* 0x00000004081c7981 */ /* 0x001728000c1e1500 */
[----:B-1----:R0:W4:Y:S04]  /*ccc0*/  LDG.E.U16 R29, [R6.64] ;  /* 0x00000004061d7981 */ /* 0x002128000c1e1500 */
[----:B------:R-:W4:Y:S01]  /*ccd0*/  LDL.64 R4, [R1+0xc68] ;  /* 0x000c680001047983 */ /* 0x000f220000100a00 */
[----:B---3--:R-:W-:-:S03]  /*cce0*/  IMAD.WIDE R8, R0, 0x2, R26 ;  /* 0x0000000200087825 */ /* 0x008fc600078e021a */
[----:B------:R-:W3:Y:S01]  /*ccf0*/  LDL.64 R2, [R1+0xc28] ;  /* 0x000c280001027983 */ /* 0x000ee20000100a00 */
[----:B0-----:R-:W-:-:S03]  /*cd00*/  IMAD.WIDE R6, R0, 0x2, R24 ;  /* 0x0000000200067825 */ /* 0x001fc600078e0218 */
[----:B------:R-:W3:Y:S04]  /*cd10*/  LDG.E.U16 R9, [R8.64] ;  /* 0x0000000408097981 */ /* 0x000ee8000c1e1500 */
[----:B------:R-:W-:Y:S04]  /*cd20*/  STL [R1+0x1c], R13 ;  /* 0x00001c0d01007387 */ /* 0x000fe80000100800 */
[----:B------:R-:W4:Y:S04]  /*cd30*/  LDG.E.U16 R6, [R6.64] ;  /* 0x0000000406067981 */ /* 0x000f28000c1e1500 */
[----:B------:R-:W4:Y:S04]  /*cd40*/  LDL.64 R22, [R1+0xd20] ;  /* 0x000d200001167983 */ /* 0x000f280000100a00 */
[----:B------:R-:W4:Y:S04]  /*cd50*/  LDL.64 R24, [R1+0xd60] ;  /* 0x000d600001187983 */ /* 0x000f280000100a00 */
[----:B------:R5:W-:Y:S02]  /*cd60*/  STL [R1+0x18], R11 ;  /* 0x0000180b01007387 */ /* 0x000be40000100800 */
[----:B-----5:R-:W-:-:S05]  /*cd70*/  IMAD.WIDE R10, R0, 0x2, R18 ;  /* 0x00000002000a7825 */ /* 0x020fca00078e0212 */
[----:B------:R0:W5:Y:S01]  /*cd80*/  LDG.E.U16 R26, [R10.64] ;  /* 0x000000040a1a7981 */ /* 0x000162000c1e1500 */
[----:B------:R-:W-:-:S04]  /*cd90*/  IMAD.WIDE R12, R0, 0x2, R20 ;  /* 0x00000002000c7825 */ /* 0x000fc800078e0214 */
[C---:B--2---:R-:W-:Y:S01]  /*cda0*/  IMAD.WIDE R18, R0.reuse, 0x2, R16 ;  /* 0x0000000200127825 */ /* 0x044fe200078e0210 */
[----:B---3--:R1:W-:Y:S04]  /*cdb0*/  STL [R1+0x3740], R9 ;  /* 0x0037400901007387 */ /* 0x0083e80000100800 */
[----:B----4-:R2:W-:Y:S04]  /*cdc0*/  STL [R1+0x3744], R6 ;  /* 0x0037440601007387 */ /* 0x0105e80000100800 */
[----:B------:R-:W-:Y:S01]  /*cdd0*/  STL [R1+0x10], R29 ;  /* 0x0000101d01007387 */ /* 0x000fe20000100800 */
[----:B0-----:R-:W-:-:S03]  /*cde0*/  IMAD.WIDE R10, R0, 0x2, R22 ;  /* 0x00000002000a7825 */ /* 0x001fc600078e0216 */
[----:B------:R0:W-:Y:S04]  /*cdf0*/  STL [R1+0x14], R28 ;  /* 0x0000141c01007387 */ /* 0x0001e80000100800 */
[----:B------:R3:W4:Y:S04]  /*ce00*/  LDG.E.U16 R23, [R18.64] ;  /* 0x0000000412177981 */ /* 0x000728000c1e1500 */
[----:B------:R-:W4:Y:S01]  /*ce10*/  LDL.64 R20, [R1+0xc60] ;  /* 0x000c600001147983 */ /* 0x000f220000100a00 */
[----:B------:R-:W-:-:S03]  /*ce20*/  IMAD.WIDE R16, R0, 0x2, R4 ;  /* 0x0000000200107825 */ /* 0x000fc600078e0204 */
[----:B-1----:R1:W5:Y:S04]  /*ce30*/  LDG.E.U16 R9, [R14.64] ;  /* 0x000000040e097981 */ /* 0x002368000c1e1500 */
[----:B---3--:R-:W3:Y:S04]  /*ce40*/  LDL.64 R18, [R1+0xce0] ;  /* 0x000ce00001127983 */ /* 0x008ee80000100a00 */
[----:B--2---:R2:W5:Y:S01]  /*ce50*/  LDG.E.U16 R6, [R12.64] ;  /* 0x000000040c067981 */ /* 0x004562000c1e1500 */
[----:B-1----:R-:W-:-:S03]  /*ce60*/  IMAD.WIDE R14, R0, 0x2, R2 ;  /* 0x00000002000e7825 */ /* 0x002fc600078e0202 */
[----:B------:R-:W5:Y:S04]  /*ce70*/  LDG.E.U16 R7, [R16.64] ;  /* 0x0000000410077981 */ /* 0x000f68000c1e1500 */
[----:B------:R4:W5:Y:S01]  /*ce80*/  LDG.E.U16 R8, [R14.64] ;  /* 0x000000040e087981 */ /* 0x000962000c1e1500 */
[----:B--2---:R-:W-:-:S03]  /*ce90*/  IMAD.WIDE R12, R0, 0x2, R24 ;  /* 0x00000002000c7825 */ /* 0x004fc600078e0218 */
[----:B0-----:R-:W2:Y:S04]  /*cea0*/  LDL.64 R28, [R1+0xca0] ;  /* 0x000ca000011c7983 */ /* 0x001ea80000100a00 */
[----:B------:R2:W2:Y:S04]  /*ceb0*/  LDG.E.U16 R27, [R12.64] ;  /* 0x000000040c1b7981 */ /* 0x0004a8000c1e1500 */
[----:B------:R3:W2:Y:S04]  /*cec0*/  LDG.E.U16 R25, [R10.64] ;  /* 0x000000040a197981 */ /* 0x0006a8000c1e1500 */
[----:B------:R-:W2:Y:S04]  /*ced0*/  LDL.64 R4, [R1+0xc20] ;  /* 0x000c200001047983 */ /* 0x000ea80000100a00 */
[----:B------:R-:W2:Y:S01]  /*cee0*/  LDL.64 R2, [R1+0xd58] ;  /* 0x000d580001027983 */ /* 0x000ea20000100a00 */
[----:B----4-:R-:W-:-:S04]  /*cef0*/  IMAD.WIDE R14, R0, 0x2, R20 ;  /* 0x00000002000e7825 */ /* 0x010fc800078e0214 */
[C---:B---3--:R-:W-:Y:S01]  /*cf00*/  IMAD.WIDE R10, R0.reuse, 0x2, R18 ;  /* 0x00000002000a7825 */ /* 0x048fe200078e0212 */
[----:B------:R-:W-:Y:S04]  /*cf10*/  STL [R1+0x3748], R23 ;  /* 0x0037481701007387 */ /* 0x000fe80000100800 */
[----:B------:R0:W3:Y:S04]  /*cf20*/  LDG.E.U16 R20, [R10.64] ;  /* 0x000000040a147981 */ /* 0x0000e8000c1e1500 */
[----:B-----5:R-:W-:Y:S04]  /*cf30*/  STL [R1+0x374c], R7 ;  /* 0x00374c0701007387 */ /* 0x020fe80000100800 */
[----:B------:R-:W-:Y:S01]  /*cf40*/  STL [R1+0x3750], R8 ;  /* 0x0037500801007387 */ /* 0x000fe20000100800 */
[----:B--2---:R-:W-:-:S03]  /*cf50*/  IMAD.WIDE R12, R0, 0x2, R28 ;  /* 0x00000002000c7825 */ /* 0x004fc600078e021c */
[----:B------:R1:W2:Y:S04]  /*cf60*/  LDG.E.U16 R24, [R14.64] ;  /* 0x000000040e187981 */ /* 0x0002a8000c1e1500 */
[----:B------:R-:W-:Y:S04]  /*cf70*/  STL [R1+0x3728], R27 ;  /* 0x0037281b01007387 */ /* 0x000fe80000100800 */
[----:B------:R-:W-:Y:S01]  /*cf80*/  STL [R1+0x372c], R25 ;  /* 0x00372c1901007387 */ /* 0x000fe20000100800 */
[----:B------:R-:W-:-:S03]  /*cf90*/  IMAD.WIDE R16, R0, 0x2, R4 ;  /* 0x0000000200107825 */ /* 0x000fc600078e0204 */
[----:B------:R4:W-:Y:S01]  /*cfa0*/  STL [R1+0xc], R9 ;  /* 0x00000c0901007387 */ /* 0x0009e20000100800 */
[----:B------:R-:W-:-:S03]  /*cfb0*/  IMAD.WIDE R18, R0, 0x2, R2 ;  /* 0x0000000200127825 */ /* 0x000fc600078e0202 */
[----:B------:R-:W5:Y:S04]  /*cfc0*/  LDL.64 R4, [R1+0xc58] ;  /* 0x000c580001047983 */ /* 0x000f680000100a00 */
[----:B------:R-:W2:Y:S04]  /*cfd0*/  LDL.64 R2, [R1+0xc18] ;  /* 0x000c180001027983 */ /* 0x000ea80000100a00 */
[----:B----4-:R-:W1:Y:S04]  /*cfe0*/  LDL.64 R8, [R1+0xc98] ;  /* 0x000c980001087983 */ /* 0x010e680000100a00 */
[----:B------:R4:W-:Y:S04]  /*cff0*/  STL [R1+0x8], R6 ;  /* 0x0000080601007387 */ /* 0x0009e80000100800 */
[----:B------:R-:W2:Y:S04]  /*d000*/  LDG.E.U16 R22, [R12.64] ;  /* 0x000000040c167981 */ /* 0x000ea8000c1e1500 */
[----:B------:R2:W2:Y:S04]  /*d010*/  LDG.E.U16 R28, [R18.64] ;  /* 0x00000004121c7981 */ /* 0x0004a8000c1e1500 */
[----:B----4-:R-:W4:Y:S04]  /*d020*/  LDL.LU R6, [R1+0x1a0] ;  /* 0x0001a00001067983 */ /* 0x010f280000300800 */
[----:B------:R0:W-:Y:S04]  /*d030*/  STL [R1+0x4], R26 ;  /* 0x0000041a01007387 */ /* 0x0001e80000100800 */
[----:B0-----:R-:W4:Y:S04]  /*d040*/  LDL.64 R10, [R1+0xd18] ;  /* 0x000d1800010a7983 */ /* 0x001f280000100a00 */
[----:B------:R5:W4:Y:S04]  /*d050*/  LDG.E.U16 R26, [R16.64] ;  /* 0x00000004101a7981 */ /* 0x000b28000c1e1500 */
[----:B---3--:R0:W-:Y:S04]  /*d060*/  STL [R1+0x3730], R20 ;  /* 0x0037301401007387 */ /* 0x0081e80000100800 */
[----:B0-----:R-:W3:Y:S01]  /*d070*/  LDL.64 R20, [R1+0xcd8] ;  /* 0x000cd80001147983 */ /* 0x001ee20000100a00 */
[----:B-----5:R-:W-:-:S04]  /*d080*/  IMAD.WIDE R16, R0, 0x2, R4 ;  /* 0x0000000200107825 */ /* 0x020fc800078e0204 */
[----:B--2---:R-:W-:-:S04]  /*d090*/  IMAD.WIDE R18, R0, 0x2, R2 ;  /* 0x0000000200127825 */ /* 0x004fc800078e0202 */
[----:B-1----:R-:W-:-:S06]  /*d0a0*/  IMAD.WIDE R14, R0, 0x2, R8 ;  /* 0x00000002000e7825 */ /* 0x002fcc00078e0208 */
[----:B------:R0:W2:Y:S04]  /*d0b0*/  LDG.E.U16 R14, [R14.64] ;  /* 0x000000040e0e7981 */ /* 0x0000a8000c1e1500 */
[----:B------:R-:W-:Y:S04]  /*d0c0*/  STL [R1+0x3734], R22 ;  /* 0x0037341601007387 */ /* 0x000fe80000100800 */
[----:B------:R-:W-:Y:S04]  /*d0d0*/  STL [R1+0x3738], R24 ;  /* 0x0037381801007387 */ /* 0x000fe80000100800 */
[----:B----4-:R1:W-:Y:S04]  /*d0e0*/  STL [R1+0x373c], R26 ;  /* 0x00373c1a01007387 */ /* 0x0103e80000100800 */
[----:B------:R-:W-:Y:S04]  /*d0f0*/  STL [R1+0x3754], R28 ;  /* 0x0037541c01007387 */ /* 0x000fe80000100800 */
[----:B-1----:R-:W4:Y:S04]  /*d100*/  LDL.LU R26, [R1+0x180] ;  /* 0x00018000011a7983 */ /* 0x002f280000300800 */
[----:B------:R-:W5:Y:S04]  /*d110*/  LDL.LU R24, [R1+0x160] ;  /* 0x0001600001187983 */ /* 0x000f680000300800 */
[----:B------:R-:W2:Y:S04]  /*d120*/  LDL.LU R9, [R1+0x140] ;  /* 0x0001400001097983 */ /* 0x000ea80000300800 */
[----:B------:R-:W2:Y:S01]  /*d130*/  LDL.LU R3, [R1+0x120] ;  /* 0x0001200001037983 */ /* 0x000ea20000300800 */
[----:B---3--:R-:W-:-:S03]  /*d140*/  IMAD.WIDE R12, R0, 0x2, R20 ;  /* 0x00000002000c7825 */ /* 0x008fc600078e0214 */
[----:B------:R-:W3:Y:S04]  /*d150*/  LDL.LU R21, [R1+0x100] ;  /* 0x0001000001157983 */ /* 0x000ee80000300800 */
[----:B------:R-:W2:Y:S04]  /*d160*/  LDL.LU R4, [R1+0xe0] ;  /* 0x0000e00001047983 */ /* 0x000ea80000300800 */
[----:B------:R-:W2:Y:S01]  /*d170*/  LDL.LU R29, [R1+0xa0] ;  /* 0x0000a000011d7983 */ /* 0x000ea20000300800 */
[----:B------:R-:W-:-:S06]  /*d180*/  IMAD.WIDE R10, R0, 0x2, R10 ;  /* 0x00000002000a7825 */ /* 0x000fcc00078e020a */
[----:B------:R1:W3:Y:S04]  /*d190*/  LDG.E.U16 R10, [R10.64] ;  /* 0x000000040a0a7981 */ /* 0x0002e8000c1e1500 */
[----:B------:R-:W0:Y:S04]  /*d1a0*/  S2R R22, SR_TID.X ;  /* 0x0000000000167919 */ /* 0x000e280000002100 */
[----:B-1----:R1:W3:Y:S04]  /*d1b0*/  LDG.E.U16 R11, [R12.64] ;  /* 0x000000040c0b7981 */ /* 0x0022e8000c1e1500 */
[----:B-1----:R1:W4:Y:S04]  /*d1c0*/  LDG.E.U16 R12, [R16.64] ;  /* 0x00000004100c7981 */ /* 0x002328000c1e1500 */
[----:B------:R0:W4:Y:S04]  /*d1d0*/  LDG.E.U16 R13, [R18.64] ;  /* 0x00000004120d7981 */ /* 0x000128000c1e1500 */
[----:B--2---:R2:W-:Y:S04]  /*d1e0*/  STL [R1+0x3774], R29 ;  /* 0x0037741d01007387 */ /* 0x0045e80000100800 */
[----:B--2---:R-:W2:Y:S01]  /*d1f0*/  LDL.LU R29, [R1+0xc0] ;  /* 0x0000c000011d7983 */ /* 0x004ea20000300800 */
[----:B0-----:R-:W-:-:S03]  /*d200*/  LOP3.LUT R27, R22, 0x7f, RZ, 0xc0, !PT ;  /* 0x0000007f161b7812 */ /* 0x001fc600078ec0ff */
[----:B------:R-:W2:Y:S04]  /*d210*/  LDL.LU R5, [R1+0x80] ;  /* 0x0000800001057983 */ /* 0x000ea80000300800 */
[----:B------:R-:W2:Y:S04]  /*d220*/  LDL.LU R2, [R1+0x60] ;  /* 0x0000600001027983 */ /* 0x000ea80000300800 */
[----:B---3--:R0:W-:Y:S04]  /*d230*/  STL [R1+0x3768], R10 ;  /* 0x0037680a01007387 */ /* 0x0081e80000100800 */
[----:B-1----:R-:W3:Y:S04]  /*d240*/  LDL.LU R16, [R1+0x3c] ;  /* 0x00003c0001107983 */ /* 0x002ee80000300800 */
[----:B------:R-:W3:Y:S01]  /*d250*/  LDL.LU R17, [R1+0x20] ;  /* 0x0000200001117983 */ /* 0x000ee20000300800 */
[----:B------:R-:W-:-:S03]  /*d260*/  IMAD.SHL.U32 R0, R27, 0x2, RZ ;  /* 0x000000021b007824 */ /* 0x000fc600078e00ff */
[----:B------:R-:W-:Y:S06]  /*d270*/  BAR.SYNC.DEFER_BLOCKING 0x0 ;  /* 0x0000000000007b1d */ /* 0x000fec0000010000 */
[----:B------:R-:W3:Y:S04]  /*d280*/  LDL.LU R18, [R1+0x54] ;  /* 0x0000540001127983 */ /* 0x000ee80000300800 */
[----:B------:R-:W3:Y:S04]  /*d290*/  LDL.LU R19, [R1+0x4c] ;  /* 0x00004c0001137983 */ /* 0x000ee80000300800 */
[----:B0-----:R-:W3:Y:S04]  /*d2a0*/  LDL.LU R10, [R1+0x19c] ;  /* 0x00019c00010a7983 */ /* 0x001ee80000300800 */
[----:B------:R-:W3:Y:S04]  /*d2b0*/  LDL.LU R28, [R1+0x17c] ;  /* 0x00017c00011c7983 */ /* 0x000ee80000300800 */
[----:B------:R-:W3:Y:S04]  /*d2c0*/  LDL.LU R20, [R1+0x15c] ;  /* 0x00015c0001147983 */ /* 0x000ee80000300800 */
[----:B------:R-:W3:Y:S04]  /*d2d0*/  LDL.LU R25, [R1+0x13c] ;  /* 0x00013c0001197983 */ /* 0x000ee80000300800 */
[----:B------:R-:W3:Y:S04]  /*d2e0*/  LDL.LU R8, [R1+0x11c] ;  /* 0x00011c0001087983 */ /* 0x000ee80000300800 */
[----:B------:R-:W3:Y:S04]  /*d2f0*/  LDL.LU R7, [R1+0xfc] ;  /* 0x0000fc0001077983 */ /* 0x000ee80000300800 */
[----:B------:R0:W-:Y:S04]  /*d300*/  STS.U16 [R0+0x8000], R6 ;  /* 0x0080000600007388 */ /* 0x0001e80000000400 */
[----:B------:R-:W3:Y:S04]  /*d310*/  LDL.LU R23, [R1+0xdc] ;  /* 0x0000dc0001177983 */ /* 0x000ee80000300800 */
[----:B----4-:R1:W-:Y:S04]  /*d320*/  STS.U16 [R0+0x8800], R26 ;  /* 0x0088001a00007388 */ /* 0x0103e80000000400 */
[----:B0-----:R-:W4:Y:S04]  /*d330*/  LDL.LU R6, [R1+0xbc] ;  /* 0x0000bc0001067983 */ /* 0x001f280000300800 */
[----:B-----5:R0:W-:Y:S04]  /*d340*/  STS.U16 [R0+0x9000], R24 ;  /* 0x0090001800007388 */ /* 0x0201e80000000400 */
[----:B-1----:R-:W5:Y:S04]  /*d350*/  LDL.LU R26, [R1+0x9c] ;  /* 0x00009c00011a7983 */ /* 0x002f680000300800 */
[----:B------:R1:W-:Y:S04]  /*d360*/  STS.U16 [R0+0x9800], R9 ;  /* 0x0098000900007388 */ /* 0x0003e80000000400 */
[----:B0-----:R-:W3:Y:S04]  /*d370*/  LDL.LU R24, [R1+0x7c] ;  /* 0x00007c0001187983 */ /* 0x001ee80000300800 */
[----:B------:R0:W-:Y:S04]  /*d380*/  STS.U16 [R0+0xa000], R3 ;  /* 0x00a0000300007388 */ /* 0x0001e80000000400 */
[----:B-1----:R-:W3:Y:S04]  /*d390*/  LDL.LU R9, [R1+0x5c] ;  /* 0x00005c0001097983 */ /* 0x002ee80000300800 */
[----:B------:R1:W-:Y:S04]  /*d3a0*/  STS.U16 [R0+0xa800], R21 ;  /* 0x00a8001500007388 */ /* 0x0003e80000000400 */
[----:B0-----:R-:W3:Y:S04]  /*d3b0*/  LDL.LU R3, [R1+0x50] ;  /* 0x0000500001037983 */ /* 0x001ee80000300800 */
[----:B------:R0:W-:Y:S04]  /*d3c0*/  STS.U16 [R0+0xb000], R4 ;  /* 0x00b0000400007388 */ /* 0x0001e80000000400 */
[----:B-1----:R-:W3:Y:S04]  /*d3d0*/  LDL.LU R21, [R1+0x48] ;  /* 0x0000480001157983 */ /* 0x002ee80000300800 */
[----:B0-----:R-:W3:Y:S04]  /*d3e0*/  LDL.LU R4, [R1+0x38] ;  /* 0x0000380001047983 */ /* 0x001ee80000300800 */
[----:B--2---:R0:W-:Y:S04]  /*d3f0*/  STS.U16 [R0+0xb800], R29 ;  /* 0x00b8001d00007388 */ /* 0x0041e80000000400 */
[----:B0-----:R-:W2:Y:S04]  /*d400*/  LDL.LU R29, [R1+0x3774] ;  /* 0x00377400011d7983 */ /* 0x001ea80000300800 */
[----:B------:R-:W0:Y:S04]  /*d410*/  S2R R15, SR_TID.X ;  /* 0x00000000000f7919 */ /* 0x000e280000002100 */
[----:B--2---:R1:W-:Y:S04]  /*d420*/  STS.U16 [R0+0xc000], R29 ;  /* 0x00c0001d00007388 */ /* 0x0043e80000000400 */
[----:B------:R2:W-:Y:S04]  /*d430*/  STS.U16 [R0+0xc800], R5 ;  /* 0x00c8000500007388 */ /* 0x0005e80000000400 */
[----:B------:R0:W-:Y:S04]  /*d440*/  STS.U16 [R0+0xd000], R2 ;  /* 0x00d0000200007388 */ /* 0x0001e80000000400 */
[----:B-1----:R-:W4:Y:S04]  /*d450*/  LDL.LU R29, [R1] ;  /* 0x00000000011d7983 */ /* 0x002f280000300800 */
[----:B--2---:R-:W2:Y:S04]  /*d460*/  LDL.LU R5, [R1+0x3770] ;  /* 0x0037700001057983 */ /* 0x004ea80000300800 */
[----:B0-----:R-:W2:Y:S01]  /*d470*/  LDL.LU R2, [R1+0x376c] ;  /* 0x00376c0001027983 */ /* 0x001ea20000300800 */
[----:B------:R-:W-:-:S04]  /*d480*/  LOP3.LUT R15, R15, 0x7f, RZ, 0xc0, !PT ;  /* 0x0000007f0f0f7812 */ /* 0x000fc800078ec0ff */
[----:B------:R-:W-:Y:S01]  /*d490*/  SHF.L.U32 R15, R15, 0x1, RZ ;  /* 0x000000010f0f7819 */ /* 0x000fe200000006ff */
[----:B---3--:R-:W-:Y:S03]  /*d4a0*/  STS.U16 [R0+0xd800], R18 ;  /* 0x00d8001200007388 */ /* 0x008fe60000000400 */
[----:B------:R-:W-:Y:S01]  /*d4b0*/  LOP3.LUT R15, R15, 0x10, RZ, 0x3c, !PT ;  /* 0x000000100f0f7812 */ /* 0x000fe200078e3cff */
[----:B------:R-:W-:Y:S04]  /*d4c0*/  STS.U16 [R0+0xe000], R19 ;  /* 0x00e0001300007388 */ /* 0x000fe80000000400 */
[----:B------:R-:W-:Y:S04]  /*d4d0*/  STS.U16 [R0+0xe800], R16 ;  /* 0x00e8001000007388 */ /* 0x000fe80000000400 */
[----:B------:R-:W-:Y:S04]  /*d4e0*/  STS.U16 [R0+0xf000], R17 ;  /* 0x00f0001100007388 */ /* 0x000fe80000000400 */
[----:B--2---:R-:W-:Y:S04]  /*d4f0*/  STS.U16 [R0+0xf800], R2 ;  /* 0x00f8000200007388 */ /* 0x004fe80000000400 */
[----:B------:R-:W-:Y:S04]  /*d500*/  STS.U16 [R15+0x8100], R10 ;  /* 0x0081000a0f007388 */ /* 0x000fe80000000400 */
[----:B------:R-:W-:Y:S04]  /*d510*/  STS.U16 [R15+0x8900], R28 ;  /* 0x0089001c0f007388 */ /* 0x000fe80000000400 */
[----:B------:R0:W-:Y:S04]  /*d520*/  STS.U16 [R15+0x9100], R20 ;  /* 0x009100140f007388 */ /* 0x0001e80000000400 */
[----:B------:R1:W-:Y:S04]  /*d530*/  STS.U16 [R15+0x9900], R25 ;  /* 0x009900190f007388 */ /* 0x0003e80000000400 */
[----:B------:R2:W-:Y:S04]  /*d540*/  STS.U16 [R15+0xa100], R8 ;  /* 0x00a100080f007388 */ /* 0x0005e80000000400 */
[----:B0-----:R-:W3:Y:S04]  /*d550*/  LDL.LU R20, [R1+0x198] ;  /* 0x0001980001147983 */ /* 0x001ee80000300800 */
[----:B------:R0:W-:Y:S04]  /*d560*/  STS.U16 [R15+0xa900], R7 ;  /* 0x00a900070f007388 */ /* 0x0001e80000000400 */
[----:B-1----:R-:W3:Y:S04]  /*d570*/  LDL.LU R25, [R1+0x178] ;  /* 0x0001780001197983 */ /* 0x002ee80000300800 */
[----:B------:R1:W-:Y:S04]  /*d580*/  STS.U16 [R15+0xb100], R23 ;  /* 0x00b100170f007388 */ /* 0x0003e80000000400 */
[----:B--2---:R-:W2:Y:S04]  /*d590*/  LDL.LU R8, [R1+0x158] ;  /* 0x0001580001087983 */ /* 0x004ea80000300800 */
[----:B----4-:R4:W-:Y:S04]  /*d5a0*/  STS.U16 [R15+0xb900], R6 ;  /* 0x00b900060f007388 */ /* 0x0109e80000000400 */
[----:B0-----:R-:W2:Y:S04]  /*d5b0*/  LDL.LU R7, [R1+0x138] ;  /* 0x0001380001077983 */ /* 0x001ea80000300800 */
[----:B-1----:R-:W2:Y:S04]  /*d5c0*/  LDL.LU R23, [R1+0x118] ;  /* 0x0001180001177983 */ /* 0x002ea80000300800 */
[----:B-----5:R-:W-:Y:S04]  /*d5d0*/  STS.U16 [R15+0xc100], R26 ;  /* 0x00c1001a0f007388 */ /* 0x020fe80000000400 */
[----:B----4-:R-:W4:Y:S04]  /*d5e0*/  LDL.LU R6, [R1+0xf8] ;  /* 0x0000f80001067983 */ /* 0x010f280000300800 */
[----:B------:R-:W-:Y:S04]  /*d5f0*/  STS.U16 [R15+0xc900], R24 ;  /* 0x00c900180f007388 */ /* 0x000fe80000000400 */
[----:B------:R0:W-:Y:S04]  /*d600*/  STS.U16 [R15+0xd100], R9 ;  /* 0x00d100090f007388 */ /* 0x0001e80000000400 */
[----:B------:R-:W5:Y:S04]  /*d610*/  LDL.LU R10, [R1+0xd8] ;  /* 0x0000d800010a7983 */ /* 0x000f680000300800 */
[----:B------:R1:W-:Y:S04]  /*d620*/  STS.U16 [R15+0xd900], R3 ;  /* 0x00d900030f007388 */ /* 0x0003e80000000400 */
[----:B0-----:R-:W5:Y:S04]  /*d630*/  LDL.LU R9, [R1+0xb8] ;  /* 0x0000b80001097983 */ /* 0x001f680000300800 */
[----:B------:R0:W-:Y:S04]  /*d640*/  STS.U16 [R15+0xe100], R21 ;  /* 0x00e100150f007388 */ /* 0x0001e80000000400 */
[----:B-1----:R-:W5:Y:S04]  /*d650*/  LDL.LU R3, [R1+0x98] ;  /* 0x0000980001037983 */ /* 0x002f680000300800 */
[----:B------:R1:W-:Y:S04]  /*d660*/  STS.U16 [R15+0xe900], R4 ;  /* 0x00e900040f007388 */ /* 0x0003e80000000400 */
[----:B0-----:R-:W5:Y:S04]  /*d670*/  LDL.LU R21, [R1+0x78] ;  /* 0x0000780001157983 */ /* 0x001f680000300800 */
[----:B------:R0:W-:Y:S04]  /*d680*/  STS.U16 [R15+0xf100], R29 ;  /* 0x00f1001d0f007388 */ /* 0x0001e80000000400 */
[----:B-1----:R-:W5:Y:S04]  /*d690*/  LDL.LU R4, [R1+0x58] ;  /* 0x0000580001047983 */ /* 0x002f680000300800 */
[----:B0-----:R-:W5:Y:S01]  /*d6a0*/  LDL.LU R29, [R1+0x44] ;  /* 0x00004400011d7983 */ /* 0x001f620000300800 */
[----:B------:R-:W-:-:S03]  /*d6b0*/  LOP3.LUT R22, R22, 0x7f, RZ, 0xc0, !PT ;  /* 0x0000007f16167812 */ /* 0x000fc600078ec0ff */
[----:B------:R-:W5:Y:S01]  /*d6c0*/  LDL.LU R18, [R1+0x34] ;  /* 0x0000340001127983 */ /* 0x000f620000300800 */
[----:B------:R-:W-:-:S03]  /*d6d0*/  SHF.L.U32 R28, R22, 0x1, RZ ;  /* 0x00000001161c7819 */ /* 0x000fc600000006ff */
[----:B------:R0:W-:Y:S01]  /*d6e0*/  STS.U16 [R15+0xf900], R5 ;  /* 0x00f900050f007388 */ /* 0x0001e20000000400 */
[----:B------:R-:W-:-:S03]  /*d6f0*/  LOP3.LUT R2, R28, 0x20, RZ, 0x3c, !PT ;  /* 0x000000201c027812 */ /* 0x000fc600078e3cff */
[----:B0-----:R-:W5:Y:S04]  /*d700*/  LDL.LU R5, [R1+0x40] ;  /* 0x0000400001057983 */ /* 0x001f680000300800 */
[----:B------:R-:W5:Y:S04]  /*d710*/  LDL.LU R19, [R1+0x194] ;  /* 0x0001940001137983 */ /* 0x000f680000300800 */
[----:B------:R-:W5:Y:S04]  /*d720*/  LDL.LU R16, [R1+0x174] ;  /* 0x0001740001107983 */ /* 0x000f680000300800 */
[----:B------:R-:W5:Y:S04]  /*d730*/  LDL.LU R17, [R1+0x154] ;  /* 0x0001540001117983 */ /* 0x000f680000300800 */
[----:B------:R-:W5:Y:S04]  /*d740*/  LDL.LU R15, [R1+0x134] ;  /* 0x00013400010f7983 */ /* 0x000f680000300800 */
[----:B------:R-:W5:Y:S04]  /*d750*/  LDL.LU R26, [R1+0x114] ;  /* 0x00011400011a7983 */ /* 0x000f680000300800 */
[----:B------:R-:W5:Y:S04]  /*d760*/  LDL.LU R24, [R1+0xf4] ;  /* 0x0000f40001187983 */ /* 0x000f680000300800 */
[----:B------:R-:W5:Y:S04]  /*d770*/  LDL.LU R22, [R1+0xd4] ;  /* 0x0000d40001167983 */ /* 0x000f680000300800 */
[----:B---3--:R0:W-:Y:S04]  /*d780*/  STS.U16 [R2+0x8200], R20 ;  /* 0x0082001402007388 */ /* 0x0081e80000000400 */
[----:B------:R1:W-:Y:S04]  /*d790*/  STS.U16 [R2+0x8a00], R25 ;  /* 0x008a001902007388 */ /* 0x0003e80000000400 */
[----:B0-----:R-:W3:Y:S04]  /*d7a0*/  LDL.LU R20, [R1+0xb4] ;  /* 0x0000b40001147983 */ /* 0x001ee80000300800 */
[----:B--2---:R0:W-:Y:S04]  /*d7b0*/  STS.U16 [R2+0x9200], R8 ;  /* 0x0092000802007388 */ /* 0x0041e80000000400 */
[----:B-1----:R-:W2:Y:S04]  /*d7c0*/  LDL.LU R25, [R1+0x94] ;  /* 0x0000940001197983 */ /* 0x002ea80000300800 */
[----:B------:R1:W-:Y:S04]  /*d7d0*/  STS.U16 [R2+0x9a00], R7 ;  /* 0x009a000702007388 */ /* 0x0003e80000000400 */
[----:B0-----:R-:W2:Y:S04]  /*d7e0*/  LDL.LU R8, [R1+0x74] ;  /* 0x0000740001087983 */ /* 0x001ea80000300800 */
[----:B------:R0:W-:Y:S04]  /*d7f0*/  STS.U16 [R2+0xa200], R23 ;  /* 0x00a2001702007388 */ /* 0x0001e80000000400 */
[----:B-1----:R-:W2:Y:S04]  /*d800*/  LDL.LU R7, [R1+0x30] ;  /* 0x0000300001077983 */ /* 0x002ea80000300800 */
[----:B----4-:R1:W-:Y:S04]  /*d810*/  STS.U16 [R2+0xaa00], R6 ;  /* 0x00aa000602007388 */ /* 0x0103e80000000400 */
[----:B0-----:R-:W4:Y:S04]  /*d820*/  LDL.LU R23, [R1+0x2c] ;  /* 0x00002c0001177983 */ /* 0x001f280000300800 */
[----:B-----5:R0:W-:Y:S04]  /*d830*/  STS.U16 [R2+0xb200], R10 ;  /* 0x00b2000a02007388 */ /* 0x0201e80000000400 */
[----:B-1----:R-:W2:Y:S04]  /*d840*/  LDL.LU R6, [R1+0x28] ;  /* 0x0000280001067983 */ /* 0x002ea80000300800 */
[----:B------:R1:W-:Y:S04]  /*d850*/  STS.U16 [R2+0xba00], R9 ;  /* 0x00ba000902007388 */ /* 0x0003e80000000400 */
[----:B0-----:R-:W2:Y:S04]  /*d860*/  LDL.LU R10, [R1+0x3768] ;  /* 0x00376800010a7983 */ /* 0x001ea80000300800 */
[----:B------:R0:W-:Y:S04]  /*d870*/  STS.U16 [R2+0xc200], R3 ;  /* 0x00c2000302007388 */ /* 0x0001e80000000400 */
[----:B-1----:R-:W2:Y:S04]  /*d880*/  LDL.LU R9, [R1+0x24] ;  /* 0x0000240001097983 */ /* 0x002ea80000300800 */
[----:B------:R1:W-:Y:S04]  /*d890*/  STS.U16 [R2+0xca00], R21 ;  /* 0x00ca001502007388 */ /* 0x0003e80000000400 */
[----:B0-----:R-:W2:Y:S04]  /*d8a0*/  LDL.LU R3, [R1+0x3764] ;  /* 0x0037640001037983 */ /* 0x001ea80000300800 */
[----:B------:R0:W-:Y:S04]  /*d8b0*/  STS.U16 [R2+0xd200], R4 ;  /* 0x00d2000402007388 */ /* 0x0001e80000000400 */
[----:B-1----:R-:W2:Y:S04]  /*d8c0*/  LDL.LU R21, [R1+0x3760] ;  /* 0x0037600001157983 */ /* 0x002ea80000300800 */
[----:B------:R1:W-:Y:S04]  /*d8d0*/  STS.U16 [R2+0xda00], R29 ;  /* 0x00da001d02007388 */ /* 0x0003e80000000400 */
[----:B0-----:R-:W2:Y:S04]  /*d8e0*/  LDL.LU R4, [R1+0x375c] ;  /* 0x00375c0001047983 */ /* 0x001ea80000300800 */
[----:B-1----:R-:W2:Y:S01]  /*d8f0*/  LDL.LU R29, [R1+0x3758] ;  /* 0x00375800011d7983 */ /* 0x002ea20000300800 */
[----:B------:R-:W-:-:S03]  /*d900*/  LOP3.LUT R28, R28, 0x30, RZ, 0x3c, !PT ;  /* 0x000000301c1c7812 */ /* 0x000fc600078e3cff */
[----:B------:R0:W-:Y:S04]  /*d910*/  STS.U16 [R2+0xe200], R5 ;  /* 0x00e2000502007388 */ /* 0x0001e80000000400 */
[----:B------:R-:W-:Y:S04]  /*d920*/  STS.U16 [R2+0xea00], R18 ;  /* 0x00ea001202007388 */ /* 0x000fe80000000400 */
[----:B0-----:R-:W3:Y:S04]  /*d930*/  LDL.LU R5, [R1+0x190] ;  /* 0x0001900001057983 */ /* 0x001ee80000300800 */
[----:B--2---:R-:W-:Y:S04]  /*d940*/  STS.U16 [R2+0xf200], R29 ;  /* 0x00f2001d02007388 */ /* 0x004fe80000000400 */
[----:B------:R0:W-:Y:S04]  /*d950*/  STS.U16 [R2+0xfa00], R4 ;  /* 0x00fa000402007388 */ /* 0x0001e80000000400 */
[----:B------:R1:W-:Y:S04]  /*d960*/  STS.U16 [R28+0x8300], R19 ;  /* 0x008300131c007388 */ /* 0x0003e80000000400 */
[----:B------:R2:W-:Y:S04]  /*d970*/  STS.U16 [R28+0x8b00], R16 ;  /* 0x008b00101c007388 */ /* 0x0005e80000000400 */
[----:B------:R0:W-:Y:S04]  /*d980*/  STS.U16 [R28+0x9300], R17 ;  /* 0x009300111c007388 */ /* 0x0001e80000000400 */
[----:B------:R-:W-:Y:S04]  /*d990*/  STS.U16 [R28+0x9b00], R15 ;  /* 0x009b000f1c007388 */ /* 0x000fe80000000400 */
[----:B------:R-:W-:Y:S04]  /*d9a0*/  STS.U16 [R28+0xa300], R26 ;  /* 0x00a3001a1c007388 */ /* 0x000fe80000000400 */
[----:B------:R-:W-:Y:S04]  /*d9b0*/  STS.U16 [R28+0xab00], R24 ;  /* 0x00ab00181c007388 */ /* 0x000fe80000000400 */
[----:B0-----:R-:W5:Y:S04]  /*d9c0*/  LDL.LU R2, [R1+0x170] ;  /* 0x0001700001027983 */ /* 0x001f680000300800 */
[----:B------:R-:W-:Y:S04]  /*d9d0*/  STS.U16 [R28+0xb300], R22 ;  /* 0x00b300161c007388 */ /* 0x000fe80000000400 */
[----:B------:R-:W5:Y:S04]  /*d9e0*/  LDL.LU R18, [R1+0x150] ;  /* 0x0001500001127983 */ /* 0x000f680000300800 */
[----:B-1----:R-:W5:Y:S04]  /*d9f0*/  LDL.LU R19, [R1+0x130] ;  /* 0x0001300001137983 */ /* 0x002f680000300800 */
[----:B---3--:R-:W-:Y:S04]  /*da00*/  STS.U16 [R28+0xbb00], R20 ;  /* 0x00bb00141c007388 */ /* 0x008fe80000000400 */
[----:B--2---:R-:W2:Y:S04]  /*da10*/  LDL.LU R16, [R1+0x110] ;  /* 0x0001100001107983 */ /* 0x004ea80000300800 */
[----:B------:R-:W-:Y:S04]  /*da20*/  STS.U16 [R28+0xc300], R25 ;  /* 0x00c300191c007388 */ /* 0x000fe80000000400 */
[----:B------:R-:W3:Y:S04]  /*da30*/  LDL.LU R17, [R1+0xf0] ;  /* 0x0000f00001117983 */ /* 0x000ee80000300800 */
[----:B------:R0:W-:Y:S04]  /*da40*/  STS.U16 [R28+0xcb00], R8 ;  /* 0x00cb00081c007388 */ /* 0x0001e80000000400 */
[----:B------:R1:W-:Y:S04]  /*da50*/  STS.U16 [R28+0xd300], R7 ;  /* 0x00d300071c007388 */ /* 0x0003e80000000400 */
[----:B----4-:R4:W-:Y:S04]  /*da60*/  STS.U16 [R28+0xdb00], R23 ;  /* 0x00db00171c007388 */ /* 0x0109e80000000400 */
[----:B0-----:R-:W3:Y:S04]  /*da70*/  LDL.LU R8, [R1+0xd0] ;  /* 0x0000d00001087983 */ /* 0x001ee80000300800 */
[----:B------:R-:W3:Y:S04]  /*da80*/  LDL.LU R15, [R1+0xb0] ;  /* 0x0000b000010f7983 */ /* 0x000ee80000300800 */
[----:B-1----:R-:W3:Y:S04]  /*da90*/  LDL.LU R7, [R1+0x90] ;  /* 0x0000900001077983 */ /* 0x002ee80000300800 */
[----:B------:R0:W-:Y:S04]  /*daa0*/  STS.U16 [R28+0xe300], R6 ;  /* 0x00e300061c007388 */ /* 0x0001e80000000400 */
[----:B----4-:R-:W4:Y:S04]  /*dab0*/  LDL.LU R23, [R1+0x70] ;  /* 0x0000700001177983 */ /* 0x010f280000300800 */
[----:B------:R1:W-:Y:S04]  /*dac0*/  STS.U16 [R28+0xeb00], R9 ;  /* 0x00eb00091c007388 */ /* 0x0003e80000000400 */
[----:B0-----:R-:W4:Y:S04]  /*dad0*/  LDL.LU R6, [R1+0x1c] ;  /* 0x00001c0001067983 */ /* 0x001f280000300800 */
[----:B-1----:R-:W4:Y:S01]  /*dae0*/  LDL.LU R9, [R1+0x18] ;  /* 0x0000180001097983 */ /* 0x002f220000300800 */
[----:B------:R-:W-:-:S03]  /*daf0*/  SHF.L.U32 R26, R27, 0x1, RZ ;  /* 0x000000011b1a7819 */ /* 0x000fc600000006ff */
[----:B------:R-:W4:Y:S01]  /*db00*/  LDL.LU R29, [R1+0x18c] ;  /* 0x00018c00011d7983 */ /* 0x000f220000300800 */
[----:B------:R-:W-:-:S03]  /*db10*/  LOP3.LUT R4, R26, 0x40, RZ, 0x3c, !PT ;  /* 0x000000401a047812 */ /* 0x000fc600078e3cff */
[----:B------:R-:W4:Y:S04]  /*db20*/  LDL.LU R24, [R1+0x16c] ;  /* 0x00016c0001187983 */ /* 0x000f280000300800 */
[----:B------:R-:W4:Y:S04]  /*db30*/  LDL.LU R22, [R1+0x14c] ;  /* 0x00014c0001167983 */ /* 0x000f280000300800 */
[----:B------:R-:W4:Y:S04]  /*db40*/  LDL.LU R20, [R1+0x12c] ;  /* 0x00012c0001147983 */ /* 0x000f280000300800 */
[----:B------:R-:W4:Y:S04]  /*db50*/  LDL.LU R25, [R1+0x10c] ;  /* 0x00010c0001197983 */ /* 0x000f280000300800 */
[----:B------:R-:W4:Y:S04]  /*db60*/  LDL.LU R27, [R1+0xec] ;  /* 0x0000ec00011b7983 */ /* 0x000f280000300800 */
[----:B------:R0:W-:Y:S04]  /*db70*/  STS.U16 [R28+0xf300], R21 ;  /* 0x00f300151c007388 */ /* 0x0001e80000000400 */
[----:B------:R1:W-:Y:S04]  /*db80*/  STS.U16 [R28+0xfb00], R3 ;  /* 0x00fb00031c007388 */ /* 0x0003e80000000400 */
[----:B------:R1:W-:Y:S04]  /*db90*/  STS.U16 [R4+0x8400], R5 ;  /* 0x0084000504007388 */ /* 0x0003e80000000400 */
[----:B0-----:R-:W4:Y:S04]  /*dba0*/  LDL.LU R21, [R1+0x10] ;  /* 0x0000100001157983 */ /* 0x001f280000300800 */
[----:B-1----:R-:W4:Y:S04]  /*dbb0*/  LDL.LU R28, [R1+0x3754] ;  /* 0x00375400011c7983 */ /* 0x002f280000300800 */
[----:B------:R-:W4:Y:S04]  /*dbc0*/  LDL.LU R3, [R1+0x14] ;  /* 0x0000140001037983 */ /* 0x000f280000300800 */
[----:B------:R-:W4:Y:S04]  /*dbd0*/  LDL.LU R5, [R1+0xcc] ;  /* 0x0000cc0001057983 */ /* 0x000f280000300800 */
[----:B-----5:R0:W-:Y:S04]  /*dbe0*/  STS.U16 [R4+0x8c00], R2 ;  /* 0x008c000204007388 */ /* 0x0201e80000000400 */
[----:B------:R1:W-:Y:S04]  /*dbf0*/  STS.U16 [R4+0x9400], R18 ;  /* 0x0094001204007388 */ /* 0x0003e80000000400 */
[----:B0-----:R-:W5:Y:S04]  /*dc00*/  LDL.LU R2, [R1+0xac] ;  /* 0x0000ac0001027983 */ /* 0x001f680000300800 */
[----:B------:R0:W-:Y:S04]  /*dc10*/  STS.U16 [R4+0x9c00], R19 ;  /* 0x009c001304007388 */ /* 0x0001e80000000400 */
[----:B-1----:R-:W5:Y:S04]  /*dc20*/  LDL.LU R18, [R1+0x8c] ;  /* 0x00008c0001127983 */ /* 0x002f680000300800 */
[----:B--2---:R1:W-:Y:S04]  /*dc30*/  STS.U16 [R4+0xa400], R16 ;  /* 0x00a4001004007388 */ /* 0x0043e80000000400 */
[----:B0-----:R-:W2:Y:S04]  /*dc40*/  LDL.LU R19, [R1+0x6c] ;  /* 0x00006c0001137983 */ /* 0x001ea80000300800 */
[----:B---3--:R0:W-:Y:S04]  /*dc50*/  STS.U16 [R4+0xac00], R17 ;  /* 0x00ac001104007388 */ /* 0x0081e80000000400 */
[----:B-1----:R-:W3:Y:S04]  /*dc60*/  LDL.LU R16, [R1+0xc] ;  /* 0x00000c0001107983 */ /* 0x002ee80000300800 */
[----:B0-----:R-:W2:Y:S04]  /*dc70*/  LDL.LU R17, [R1+0x8] ;  /* 0x0000080001117983 */ /* 0x001ea80000300800 */
[----:B------:R0:W-:Y:S04]  /*dc80*/  STS.U16 [R4+0xb400], R8 ;  /* 0x00b4000804007388 */ /* 0x0001e80000000400 */
[----:B------:R1:W-:Y:S04]  /*dc90*/  STS.U16 [R4+0xbc00], R15 ;  /* 0x00bc000f04007388 */ /* 0x0003e80000000400 */
[----:B------:R1:W-:Y:S04]  /*dca0*/  STS.U16 [R4+0xc400], R7 ;  /* 0x00c4000704007388 */ /* 0x0003e80000000400 */
[----:B0-----:R-:W2:Y:S04]  /*dcb0*/  LDL.LU R8, [R1+0x3750] ;  /* 0x0037500001087983 */ /* 0x001ea80000300800 */
[----:B-1----:R-:W2:Y:S04]  /*dcc0*/  LDL.LU R15, [R1+0x4] ;  /* 0x00000400010f7983 */ /* 0x002ea80000300800 */
[----:B------:R-:W2:Y:S04]  /*dcd0*/  LDL.LU R7, [R1+0x374c] ;  /* 0x00374c0001077983 */ /* 0x000ea80000300800 */
[----:B----4-:R0:W-:Y:S04]  /*dce0*/  STS.U16 [R4+0xcc00], R23 ;  /* 0x00cc001704007388 */ /* 0x0101e80000000400 */
[----:B------:R1:W-:Y:S04]  /*dcf0*/  STS.U16 [R4+0xd400], R6 ;  /* 0x00d4000604007388 */ /* 0x0003e80000000400 */
[----:B------:R4:W-:Y:S04]  /*dd00*/  STS.U16 [R4+0xdc00], R9 ;  /* 0x00dc000904007388 */ /* 0x0009e80000000400 */
[----:B0-----:R-:W2:Y:S04]  /*dd10*/  LDL.LU R23, [R1+0x3748] ;  /* 0x0037480001177983 */ /* 0x001ea80000300800 */
[----:B-1----:R-:W2:Y:S04]  /*dd20*/  LDL.LU R6, [R1+0x3744] ;  /* 0x0037440001067983 */ /* 0x002ea80000300800 */
[----:B----4-:R-:W4:Y:S01]  /*dd30*/  LDL.LU R9, [R1+0x3740] ;  /* 0x0037400001097983 */ /* 0x010f220000300800 */
[----:B------:R-:W-:-:S03]  /*dd40*/  LOP3.LUT R26, R26, 0x50, RZ, 0x3c, !PT ;  /* 0x000000501a1a7812 */ /* 0x000fc600078e3cff */
[----:B------:R-:W-:Y:S04]  /*dd50*/  STS.U16 [R4+0xe400], R3 ;  /* 0x00e4000304007388 */ /* 0x000fe80000000400 */
[----:B------:R-:W-:Y:S04]  /*dd60*/  STS.U16 [R4+0xec00], R21 ;  /* 0x00ec001504007388 */ /* 0x000fe80000000400 */
[----:B----4-:R-:W-:Y:S04]  /*dd70*/  STS.U16 [R4+0xf400], R9 ;  /* 0x00f4000904007388 */ /* 0x010fe80000000400 */
[----:B--2---:R-:W-:Y:S04]  /*dd80*/  STS.U16 [R4+0xfc00], R6 ;  /* 0x00fc000604007388 */ /* 0x004fe80000000400 */
[----:B------:R-:W-:Y:S04]  /*dd90*/  STS.U16 [R26+0x8500], R29 ;  /* 0x0085001d1a007388 */ /* 0x000fe80000000400 */
[----:B------:R0:W-:Y:S04]  /*dda0*/  STS.U16 [R26+0x8d00], R24 ;  /* 0x008d00181a007388 */ /* 0x0001e80000000400 */
[----:B------:R1:W-:Y:S04]  /*ddb0*/  STS.U16 [R26+0x9500], R22 ;  /* 0x009500161a007388 */ /* 0x0003e80000000400 */
[----:B------:R2:W-:Y:S04]  /*ddc0*/  STS.U16 [R26+0x9d00], R20 ;  /* 0x009d00141a007388 */ /* 0x0005e80000000400 */
[----:B0-----:R-:W4:Y:S04]  /*ddd0*/  LDL.LU R24, [R1+0x188] ;  /* 0x0001880001187983 */ /* 0x001f280000300800 */
[----:B-1----:R-:W4:Y:S04]  /*dde0*/  LDL.LU R22, [R1+0x168] ;  /* 0x0001680001167983 */ /* 0x002f280000300800 */
[----:B------:R0:W-:Y:S04]  /*ddf0*/  STS.U16 [R26+0xa500], R25 ;  /* 0x00a500191a007388 */ /* 0x0001e80000000400 */
[----:B--2---:R-:W2:Y:S04]  /*de00*/  LDL.LU R20, [R1+0x148] ;  /* 0x0001480001147983 */ /* 0x004ea80000300800 */
[----:B------:R1:W-:Y:S04]  /*de10*/  STS.U16 [R26+0xad00], R27 ;  /* 0x00ad001b1a007388 */ /* 0x0003e80000000400 */
[----:B0-----:R-:W2:Y:S04]  /*de20*/  LDL.LU R25, [R1+0x128] ;  /* 0x0001280001197983 */ /* 0x001ea80000300800 */
[----:B-1----:R-:W2:Y:S04]  /*de30*/  LDL.LU R27, [R1+0x108] ;  /* 0x00010800011b7983 */ /* 0x002ea80000300800 */
[----:B------:R-:W2:Y:S04]  /*de40*/  LDL.LU R6, [R1+0x88] ;  /* 0x0000880001067983 */ /* 0x000ea80000300800 */
[----:B------:R-:W2:Y:S04]  /*de50*/  LDL.LU R9, [R1+0x68] ;  /* 0x0000680001097983 */ /* 0x000ea80000300800 */
[----:B------:R-:W2:Y:S04]  /*de60*/  LDL.LU R21, [R1+0x184] ;  /* 0x0001840001157983 */ /* 0x000ea80000300800 */
[----:B------:R-:W2:Y:S04]  /*de70*/  LDL.LU R4, [R1+0x164] ;  /* 0x0001640001047983 */ /* 0x000ea80000300800 */
[----:B------:R0:W-:Y:S04]  /*de80*/  STS.U16 [R26+0xb500], R5 ;  /* 0x00b500051a007388 */ /* 0x0001e80000000400 */
[----:B------:R-:W2:Y:S04]  /*de90*/  LDL.LU R29, [R1+0x144] ;  /* 0x00014400011d7983 */ /* 0x000ea80000300800 */
[----:B-----5:R1:W-:Y:S04]  /*dea0*/  STS.U16 [R26+0xbd00], R2 ;  /* 0x00bd00021a007388 */ /* 0x0203e80000000400 */
[----:B0-----:R-:W5:Y:S04]  /*deb0*/  LDL.LU R5, [R1+0x124] ;  /* 0x0001240001057983 */ /* 0x001f680000300800 */
[----:B------:R0:W-:Y:S04]  /*dec0*/  STS.U16 [R26+0xc500], R18 ;  /* 0x00c500121a007388 */ /* 0x0001e80000000400 */
[----:B-1----:R-:W5:Y:S01]  /*ded0*/  LDL.LU R2, [R1+0x104] ;  /* 0x0001040001027983 */ /* 0x002f620000300800 */
[----:B------:R-:W-:-:S03]  /*dee0*/  LOP3.LUT R3, R0, 0x60, RZ, 0x3c, !PT ;  /* 0x0000006000037812 */ /* 0x000fc600078e3cff */
[----:B------:R1:W-:Y:S04]  /*def0*/  STS.U16 [R26+0xcd00], R19 ;  /* 0x00cd00131a007388 */ /* 0x0003e80000000400 */
[----:B0-----:R-:W5:Y:S04]  /*df00*/  LDL.LU R18, [R1+0xe4] ;  /* 0x0000e40001127983 */ /* 0x001f680000300800 */
[----:B---3--:R0:W-:Y:S04]  /*df10*/  STS.U16 [R26+0xd500], R16 ;  /* 0x00d500101a007388 */ /* 0x0081e80000000400 */
[----:B-1----:R-:W3:Y:S04]  /*df20*/  LDL.LU R19, [R1+0xc4] ;  /* 0x0000c40001137983 */ /* 0x002ee80000300800 */
        /* <DEDUP_REMOVED lines=8> */
[----:B------:R1:W-:Y:S04]  /*dfb0*/  STS.U16 [R26+0xfd00], R8 ;  /* 0x00fd00081a007388 */ /* 0x0003e80000000400 */
[----:B0-----:R-:W3:Y:S04]  /*dfc0*/  LDL.LU R7, [R1+0xc8] ;  /* 0x0000c80001077983 */ /* 0x001ee80000300800 */
[----:B-1----:R-:W3:Y:S04]  /*dfd0*/  LDL.LU R26, [R1+0x373c] ;  /* 0x00373c00011a7983 */ /* 0x002ee80000300800 */
[----:B------:R-:W3:Y:S04]  /*dfe0*/  LDL.LU R8, [R1+0xe8] ;  /* 0x0000e80001087983 */ /* 0x000ee80000300800 */
[----:B----4-:R0:W-:Y:S04]  /*dff0*/  STS.U16 [R3+0x8600], R24 ;  /* 0x0086001803007388 */ /* 0x0101e80000000400 */
[----:B------:R1:W-:Y:S04]  /*e000*/  STS.U16 [R3+0x8e00], R22 ;  /* 0x008e001603007388 */ /* 0x0003e80000000400 */
[----:B0-----:R-:W4:Y:S04]  /*e010*/  LDL.LU R24, [R1+0x3738] ;  /* 0x0037380001187983 */ /* 0x001f280000300800 */
[----:B-1----:R-:W4:Y:S04]  /*e020*/  LDL.LU R22, [R1+0x3734] ;  /* 0x0037340001167983 */ /* 0x002f280000300800 */
[----:B--2---:R0:W-:Y:S04]  /*e030*/  STS.U16 [R3+0x9600], R20 ;  /* 0x0096001403007388 */ /* 0x0041e80000000400 */
[----:B------:R1:W-:Y:S04]  /*e040*/  STS.U16 [R3+0x9e00], R25 ;  /* 0x009e001903007388 */ /* 0x0003e80000000400 */
[----:B------:R2:W-:Y:S04]  /*e050*/  STS.U16 [R3+0xa600], R27 ;  /* 0x00a6001b03007388 */ /* 0x0005e80000000400 */
[----:B0-----:R-:W4:Y:S04]  /*e060*/  LDL.LU R20, [R1+0x3730] ;  /* 0x0037300001147983 */ /* 0x001f280000300800 */
[----:B-1----:R-:W4:Y:S04]  /*e070*/  LDL.LU R25, [R1+0x372c] ;  /* 0x00372c0001197983 */ /* 0x002f280000300800 */
[----:B--2---:R-:W2:Y:S04]  /*e080*/  LDL.LU R27, [R1+0x3728] ;  /* 0x00372800011b7983 */ /* 0x004ea80000300800 */
[----:B---3--:R-:W-:Y:S04]  /*e090*/  STS.U16 [R3+0xae00], R8 ;  /* 0x00ae000803007388 */ /* 0x008fe80000000400 */
[----:B------:R-:W-:Y:S04]  /*e0a0*/  STS.U16 [R3+0xb600], R7 ;  /* 0x00b6000703007388 */ /* 0x000fe80000000400 */
[----:B------:R-:W-:Y:S04]  /*e0b0*/  STS.U16 [R3+0xbe00], R23 ;  /* 0x00be001703007388 */ /* 0x000fe80000000400 */
[----:B------:R-:W-:Y:S04]  /*e0c0*/  STS.U16 [R3+0xc600], R6 ;  /* 0x00c6000603007388 */ /* 0x000fe80000000400 */
[----:B------:R-:W-:Y:S04]  /*e0d0*/  STS.U16 [R3+0xce00], R9 ;  /* 0x00ce000903007388 */ /* 0x000fe80000000400 */
[----:B--2---:R-:W-:Y:S04]  /*e0e0*/  STS.U16 [R3+0xd600], R27 ;  /* 0x00d6001b03007388 */ /* 0x004fe80000000400 */
[----:B----4-:R-:W-:Y:S04]  /*e0f0*/  STS.U16 [R3+0xde00], R25 ;  /* 0x00de001903007388 */ /* 0x010fe80000000400 */
[----:B------:R-:W-:Y:S04]  /*e100*/  STS.U16 [R3+0xe600], R20 ;  /* 0x00e6001403007388 */ /* 0x000fe80000000400 */
[----:B------:R-:W-:Y:S04]  /*e110*/  STS.U16 [R3+0xee00], R22 ;  /* 0x00ee001603007388 */ /* 0x000fe80000000400 */
[----:B------:R0:W-:Y:S04]  /*e120*/  STS.U16 [R3+0xf600], R24 ;  /* 0x00f6001803007388 */ /* 0x0001e80000000400 */
[----:B0-----:R-:W2:Y:S01]  /*e130*/  LDL R24, [R1+0x5d4] ;  /* 0x0005d40001187983 */ /* 0x001ea20000100800 */
[----:B------:R-:W-:-:S03]  /*e140*/  LOP3.LUT R0, R0, 0x70, RZ, 0x3c, !PT ;  /* 0x0000007000007812 */ /* 0x000fc600078e3cff */
[----:B------:R-:W-:Y:S04]  /*e150*/  STS.U16 [R3+0xfe00], R26 ;  /* 0x00fe001a03007388 */ /* 0x000fe80000000400 */
[----:B------:R-:W-:Y:S04]  /*e160*/  STS.U16 [R0+0x8700], R21 ;  /* 0x0087001500007388 */ /* 0x000fe80000000400 */
[----:B------:R-:W-:Y:S04]  /*e170*/  STS.U16 [R0+0x8f00], R4 ;  /* 0x008f000400007388 */ /* 0x000fe80000000400 */
[----:B------:R-:W-:Y:S04]  /*e180*/  STS.U16 [R0+0x9700], R29 ;  /* 0x0097001d00007388 */ /* 0x000fe80000000400 */
[----:B-----5:R-:W-:Y:S04]  /*e190*/  STS.U16 [R0+0x9f00], R5 ;  /* 0x009f000500007388 */ /* 0x020fe80000000400 */
[----:B------:R-:W-:Y:S04]  /*e1a0*/  STS.U16 [R0+0xa700], R2 ;  /* 0x00a7000200007388 */ /* 0x000fe80000000400 */
[----:B------:R-:W-:Y:S04]  /*e1b0*/  STS.U16 [R0+0xaf00], R18 ;  /* 0x00af001200007388 */ /* 0x000fe80000000400 */
[----:B------:R-:W-:Y:S04]  /*e1c0*/  STS.U16 [R0+0xb700], R19 ;  /* 0x00b7001300007388 */ /* 0x000fe80000000400 */
[----:B------:R-:W-:Y:S04]  /*e1d0*/  STS.U16 [R0+0xbf00], R16 ;  /* 0x00bf001000007388 */ /* 0x000fe80000000400 */
[----:B------:R0:W-:Y:S04]  /*e1e0*/  STS.U16 [R0+0xc700], R17 ;  /* 0x00c7001100007388 */ /* 0x0001e80000000400 */
[----:B------:R1:W-:Y:S04]  /*e1f0*/  STS.U16 [R0+0xcf00], R15 ;  /* 0x00cf000f00007388 */ /* 0x0003e80000000400 */
[----:B0-----:R-:W0:Y:S04]  /*e200*/  S2R R17, SR_TID.X ;  /* 0x0000000000117919 */ /* 0x001e280000002100 */
[----:B------:R-:W-:Y:S04]  /*e210*/  STS.U16 [R0+0xd700], R28 ;  /* 0x00d7001c00007388 */ /* 0x000fe80000000400 */
[----:B------:R-:W-:Y:S04]  /*e220*/  STS.U16 [R0+0xdf00], R10 ;  /* 0x00df000a00007388 */ /* 0x000fe80000000400 */
[----:B------:R-:W-:Y:S04]  /*e230*/  STS.U16 [R0+0xe700], R11 ;  /* 0x00e7000b00007388 */ /* 0x000fe80000000400 */
[----:B------:R-:W-:Y:S04]  /*e240*/  STS.U16 [R0+0xef00], R14 ;  /* 0x00ef000e00007388 */ /* 0x000fe80000000400 */
[----:B------:R-:W-:Y:S04]  /*e250*/  STS.U16 [R0+0xf700], R12 ;  /* 0x00f7000c00007388 */ /* 0x000fe80000000400 */
[----:B------:R-:W-:Y:S04]  /*e260*/  STS.U16 [R0+0xff00], R13 ;  /* 0x00ff000d00007388 */ /* 0x000fe80000000400 */
[----:B------:R-:W-:Y:S01]  /*e270*/  BAR.SYNC.DEFER_BLOCKING 0x0 ;  /* 0x0000000000007b1d */ /* 0x000fe20000010000 */
[C---:B0-----:R-:W-:Y:S01]  /*e280*/  LOP3.LUT R16, R17.reuse, 0x7, RZ, 0xc0, !PT ;  /* 0x0000000711107812 */ /* 0x041fe200078ec0ff */
[----:B-1----:R-:W-:-:S04]  /*e290*/  IMAD.SHL.U32 R15, R17, 0x2, RZ ;  /* 0x00000002110f7824 */ /* 0x002fc800078e00ff */
[----:B------:R-:W-:-:S05]  /*e2a0*/  IMAD R16, R16, 0x110, RZ ;  /* 0x0000011010107824 */ /* 0x000fca00078e02ff */
[----:B------:R-:W-:-:S05]  /*e2b0*/  LOP3.LUT R16, R16, 0x30, R15, 0x78, !PT ;  /* 0x0000003010107812 */ /* 0x000fca00078e780f */
[----:B------:R-:W0:Y:S04]  /*e2c0*/  LDSM.16.M88.4 R8, [R16+0x8000] ;  /* 0x008000001008783b */ /* 0x000e280000000200 */
[----:B------:R-:W-:Y:S04]  /*e2d0*/  LDSM.16.M88.4 R12, [R16+0x9000] ;  /* 0x00900000100c783b */ /* 0x000fe80000000200 */
[----:B------:R-:W-:Y:S01]  /*e2e0*/  LDSM.16.M88.4 R20, [R16+0xa800] ;  /* 0x00a800001014783b */ /* 0x000fe20000000200 */
[----:B0-----:R-:W-:Y:S02]  /*e2f0*/  MOV R25, R8 ;  /* 0x0000000800197202 */ /* 0x001fe40000000f00 */
[----:B------:R-:W-:Y:S01]  /*e300*/  MOV R3, R9 ;  /* 0x0000000900037202 */ /* 0x000fe20000000f00 */
[----:B--2---:R-:W0:Y:S04]  /*e310*/  LDSM.16.MT88.4 R4, [R24] ;  /* 0x000000001804783b */ /* 0x004e280000004200 */
[----:B0-----:R-:W-:Y:S04]  /*e320*/  STL.64 [R1+0x3720], R6 ;  /* 0x0037200601007387 */ /* 0x001fe80000100a00 */
[----:B------:R-:W-:Y:S04]  /*e330*/  STL.64 [R1+0x3718], R4 ;  /* 0x0037180401007387 */ /* 0x000fe80000100a00 */
[----:B------:R-:W0:Y:S04]  /*e340*/  LDSM.16.M88.4 R4, [R16+0x8800] ;  /* 0x008800001004783b */ /* 0x000e280000000200 */
[----:B------:R-:W-:Y:S04]  /*e350*/  STL.64 [R1+0xb0], R8 ;  /* 0x0000b00801007387 */ /* 0x000fe80000100a00 */
[----:B------:R-:W-:Y:S04]  /*e360*/  STL.64 [R1+0xb8], R10 ;  /* 0x0000b80a01007387 */ /* 0x000fe80000100a00 */
[----:B------:R-:W1:Y:S04]  /*e370*/  LDSM.16.M88.4 R8, [R16+0x9800] ;  /* 0x009800001008783b */ /* 0x000e680000000200 */
[----:B0-----:R-:W-:Y:S04]  /*e380*/  STL.64 [R1+0xa0], R4 ;  /* 0x0000a00401007387 */ /* 0x001fe80000100a00 */
[----:B------:R-:W-:Y:S04]  /*e390*/  STL.64 [R1+0xa8], R6 ;  /* 0x0000a80601007387 */ /* 0x000fe80000100a00 */
[----:B------:R-:W0:Y:S04]  /*e3a0*/  LDSM.16.M88.4 R4, [R16+0xa000] ;  /* 0x00a000001004783b */ /* 0x000e280000000200 */
[----:B------:R-:W-:Y:S04]  /*e3b0*/  STL.64 [R1+0x90], R12 ;  /* 0x0000900c01007387 */ /* 0x000fe80000100a00 */
[----:B------:R-:W-:Y:S04]  /*e3c0*/  STL.64 [R1+0x98], R14 ;  /* 0x0000980e01007387 */ /* 0x000fe80000100a00 */
[----:B------:R-:W2:Y:S04]  /*e3d0*/  LDSM.16.M88.4 R12, [R16+0xb000] ;  /* 0x00b00000100c783b */ /* 0x000ea80000000200 */
[----:B-1----:R-:W-:Y:S04]  /*e3e0*/  STL.64 [R1+0x80], R8 ;  /* 0x0000800801007387 */ /* 0x002fe80000100a00 */
[----:B------:R-:W-:Y:S04]  /*e3f0*/  STL.64 [R1+0x88], R10 ;  /* 0x0000880a01007387 */ /* 0x000fe80000100a00 */
[----:B------:R-:W1:Y:S04]  /*e400*/  LDSM.16.M88.4 R8, [R16+0xb800] ;  /* 0x00b800001008783b */ /* 0x000e680000000200 */
[----:B0-----:R-:W-:Y:S04]  /*e410*/  STL.64 [R1+0x70], R4 ;  /* 0x0000700401007387 */ /* 0x001fe80000100a00 */
[----:B------:R-:W-:Y:S04]  /*e420*/  STL.64 [R1+0x78], R6 ;  /* 0x0000780601007387 */ /* 0x000fe80000100a00 */
[----:B------:R-:W0:Y:S04]  /*e430*/  LDSM.16.M88.4 R4, [R16+0xc000] ;  /* 0x00c000001004783b */ /* 0x000e280000000200 */
[----:B--2---:R-:W-:Y:S04]  /*e440*/  STL.64 [R1+0x50], R12 ;  /* 0x0000500c01007387 */ /* 0x004fe80000100a00 */
[----:B------:R-:W-:Y:S04]  /*e450*/  STL.64 [R1+0x58], R14 ;  /* 0x0000580e01007387 */ /* 0x000fe80000100a00 */
[----:B------:R-:W-:Y:S04]  /*e460*/  STL [R1+0x60], R20 ;  /* 0x0000601401007387 */ /* 0x000fe80000100800 */
[----:B-1----:R-:W-:Y:S04]  /*e470*/  STL.64 [R1+0x40], R8 ;  /* 0x0000400801007387 */ /* 0x002fe80000100a00 */
[----:B------:R-:W-:Y:S04]  /*e480*/  STL.64 [R1+0x48], R10 ;  /* 0x0000480a01007387 */ /* 0x000fe80000100a00 */
[----:B------:R-:W1:Y:S04]  /*e490*/  LDSM.16.M88.4 R8, [R16+0xc800] ;  /* 0x00c800001008783b */ /* 0x000e680000000200 */
[----:B------:R-:W-:Y:S04]  /*e4a0*/  STL.64 [R1+0x68], R22 ;  /* 0x0000681601007387 */ /* 0x000fe80000100a00 */
[----:B------:R-:W2:Y:S04]  /*e4b0*/  LDSM.16.M88.4 R12, [R16+0xd000] ;  /* 0x00d00000100c783b */ /* 0x000ea80000000200 */
[----:B0-----:R-:W-:Y:S04]  /*e4c0*/  STL.64 [R1+0x30], R4 ;  /* 0x0000300401007387 */ /* 0x001fe80000100a00 */
[----:B------:R-:W-:Y:S04]  /*e4d0*/  STL.64 [R1+0x38], R6 ;  /* 0x0000380601007387 */ /* 0x000fe80000100a00 */
[----:B------:R0:W-:Y:S04]  /*e4e0*/  STL.64 [R1+0x3710], R20 ;  /* 0x0037101401007387 */ /* 0x0001e80000100a00 */
[----:B------:R-:W-:Y:S04]  /*e4f0*/  LDSM.16.M88.4 R4, [R16+0xd800] ;  /* 0x00d800001004783b */ /* 0x000fe80000000200 */
[----:B0-----:R-:W3:Y:S04]  /*e500*/  LDL.LU.64 R20, [R1+0x90] ;  /* 0x0000900001147983 */ /* 0x001ee80000300a00 */
[----:B-1----:R-:W-:Y:S04]  /*e510*/  STL.64 [R1+0x20], R8 ;  /* 0x0000200801007387 */ /* 0x002fe80000100a00 */
[----:B------:R-:W-:Y:S04]  /*e520*/  STL.64 [R1+0x28], R10 ;  /* 0x0000280a01007387 */ /* 0x000fe80000100a00 */
[----:B------:R-:W0:Y:S04]  /*e530*/  LDSM.16.M88.4 R8, [R16+0xe000] ;  /* 0x00e000001008783b */ /* 0x000e280000000200 */
[----:B--2---:R-:W-:Y:S04]  /*e540*/  STL.64 [R1+0x10], R12 ;  /* 0x0000100c01007387 */ /* 0x004fe80000100a00 */
[----:B------:R-:W-:Y:S04]  /*e550*/  STL.64 [R1+0x18], R14 ;  /* 0x0000180e01007387 */ /* 0x000fe80000100a00 */
[----:B------:R-:W1:Y:S04]  /*e560*/  LDSM.16.M88.4 R12, [R16+0xe800] ;  /* 0x00e80000100c783b */ /* 0x000e680000000200 */
[----:B0-----:R-:W-:Y:S04]  /*e570*/  STL.64 [R1+0x36e8], R10 ;  /* 0x0036e80a01007387 */ /* 0x001fe80000100a00 */
[----:B------:R-:W-:Y:S04]  /*e580*/  STL.64 [R1], R4 ;  /* 0x0000000401007387 */ /* 0x000fe80000100a00 */
[----:B------:R-:W-:Y:S04]  /*e590*/  STL.64 [R1+0x8], R6 ;  /* 0x0000080601007387 */ /* 0x000fe80000100a00 */
[----:B------:R-:W0:Y:S04]  /*e5a0*/  LDSM.16.M88.4 R4, [R16+0xf000] ;  /* 0x00f000001004783b */ /* 0x000e280000000200 */
[----:B------:R2:W-:Y:S04]  /*e5b0*/  STL.64 [R1+0x36e0], R8 ;  /* 0x0036e00801007387 */ /* 0x0005e80000100a00 */
[----:B------:R-:W4:Y:S04]  /*e5c0*/  LDSM.16.M88.4 R16, [R16+0xf800] ;  /* 0x00f800001010783b */ /* 0x000f280000000200 */
[----:B--2---:R-:W2:Y:S04]  /*e5d0*/  LDL.LU.64 R8, [R1+0x70] ;  /* 0x0000700001087983 */ /* 0x004ea80000300a00 */
[----:B-1----:R-:W-:Y:S04]  /*e5e0*/  STL [R1+0x351c], R14 ;  /* 0x00351c0e01007387 */ /* 0x002fe80000100800 */
[----:B------:R-:W-:Y:S04]  /*e5f0*/  STL [R1+0x3518], R15 ;  /* 0x0035180f01007387 */ /* 0x000fe80000100800 */
[----:B------:R1:W-:Y:S04]  /*e600*/  STL.64 [R1+0x36f0], R12 ;  /* 0x0036f00c01007387 */ /* 0x0003e80000100a00 */
[----:B-1----:R-:W5:Y:S01]  /*e610*/  LDL.LU.64 R12, [R1+0xa0] ;  /* 0x0000a000010c7983 */ /* 0x002f620000300a00 */
[----:B0-----:R-:W-:Y:S01]  /*e620*/  MOV R2, R4 ;  /* 0x0000000400027202 */ /* 0x001fe20000000f00 */
[----:B------:R-:W-:-:S02]  /*e630*/  IMAD.MOV.U32 R0, RZ, RZ, R5 ;  /* 0x000000ffff007224 */ /* 0x000fc400078e0005 */
[----:B------:R0:W-:Y:S04]  /*e640*/  STL.64 [R1+0xc8], R6 ;  /* 0x0000c80601007387 */ /* 0x0001e80000100a00 */
[----:B0-----:R-:W2:Y:S04]  /*e650*/  LDL.LU.64 R6, [R1+0x3720] ;  /* 0x0037200001067983 */ /* 0x001ea80000300a00 */
[----:B------:R-:W2:Y:S04]  /*e660*/  LDL.LU.64 R4, [R1+0x3718] ;  /* 0x0037180001047983 */ /* 0x000ea80000300a00 */
[----:B----4-:R-:W-:Y:S04]  /*e670*/  STL.64 [R1+0x1a0], R16 ;  /* 0x0001a01001007387 */ /* 0x010fe80000100a00 */
[----:B------:R-:W-:Y:S04]  /*e680*/  STL.64 [R1+0x1a8], R18 ;  /* 0x0001a81201007387 */ /* 0x000fe80000100a00 */
[----:B------:R-:W0:Y:S04]  /*e690*/  LDSM.16.MT88.4 R16, [R24+0x80] ;  /* 0x000080001810783b */ /* 0x000e280000004200 */
[----:B0-----:R0:W-:Y:S04]  /*e6a0*/  STL [R1+0x36a4], R16 ;  /* 0x0036a41001007387 */ /* 0x0011e80000100800 */
[----:B------:R1:W-:Y:S01]  /*e6b0*/  STL [R1+0x36a0], R17 ;  /* 0x0036a01101007387 */ /* 0x0003e20000100800 */
[----:B0-----:R-:W-:-:S02]  /*e6c0*/  MOV R16, R25 ;  /* 0x0000001900107202 */ /* 0x001fc40000000f00 */
[----:B-1----:R-:W-:Y:S01]  /*e6d0*/  MOV R17, R3 ;  /* 0x0000000300117202 */ /* 0x002fe20000000f00 */
[----:B------:R-:W-:Y:S04]  /*e6e0*/  STL [R1+0x369c], R18 ;  /* 0x00369c1201007387 */ /* 0x000fe80000100800 */
[----:B------:R2:W-:Y:S02]  /*e6f0*/  STL [R1+0x3698], R19 ;  /* 0x0036981301007387 */ /* 0x0005e40000100800 */
[C---:B--2---:R-:W-:Y:S11]  /*e700*/  HMMA.16816.F32 R16, R4.reuse, R16, RZ ;  /* 0x000000100410723c */ /* 0x044ff600000018ff */
[----:B------:R-:W-:Y:S11]  /*e710*/  @!UPT UIADD3 URZ, URZ, URZ, URZ ;  /* 0x0000003f3f3ff290 */ /* 0x000ff6000fffe03f */
[----:B------:R-:W-:Y:S01]  /*e720*/  @!UPT UIADD3 URZ, URZ, URZ, URZ ;  /* 0x0000003f3f3ff290 */ /* 0x000fe2000fffe03f */
[----:B------:R-:W-:Y:S04]  /*e730*/  STL.64 [R1+0x2a0], R16 ;  /* 0x0002a01001007387 */ /* 0x000fe80000100a00 */
[----:B------:R5:W-:Y:S02]  /*e740*/  STL.64 [R1+0x2a8], R18 ;  /* 0x0002a81201007387 */ /* 0x000be40000100a00 */
[C---:B-----5:R-:W-:Y:S11]  /*e750*/  HMMA.16816.F32 R16, R4.reuse, R12, RZ ;  /* 0x0000000c0410723c */ /* 0x060ff600000018ff */
[----:B------:R-:W-:Y:S11]  /*e760*/  @!UPT UIADD3 URZ, URZ, URZ, URZ ;  /* 0x0000003f3f3ff290 */ /* 0x000ff6000fffe03f */
[----:B------:R-:W-:Y:S01]  /*e770*/  @!UPT UIADD3 URZ, URZ, URZ, URZ ;  /* 0x0000003f3f3ff290 */ /* 0x000fe2000fffe03f */
[----:B------:R-:W-:Y:S04]  /*e780*/  STL.64 [R1+0x290], R16 ;  /* 0x0002901001007387 */ /* 0x000fe80000100a00 */
[----:B------:R0:W-:Y:S02]  /*e790*/  STL.64 [R1+0x298], R18 ;  /* 0x0002981201007387 */ /* 0x0001e40000100a00 */
[----:B0-----:R-:W-:Y:S01]  /*e7a0*/  MOV R18, R12 ;  /* 0x0000000c00127202 */ /* 0x001fe20000000f00 */
[----:B------:R-:W-:Y:S02]  /*e7b0*/  IMAD.MOV.U32 R19, RZ, RZ, R13 ;  /* 0x000000ffff137224 */ /* 0x000fe400078e000d */
[----:B---3--:R-:W-:Y:S02]  /*e7c0*/  HMMA.16816.F32 R12, R4, R20, RZ ;  /* 0x00000014040c723c */ /* 0x008fe400000018ff */
[----:B------:R-:W-:Y:S04]  /*e7d0*/  STL [R1+0x36ac], R18 ;  /* 0x0036ac1201007387 */ /* 0x000fe80000100800 */
[----:B------:R-:W-:Y:S11]  /*e7e0*/  STL [R1+0x36a8], R19 ;  /* 0x0036a81301007387 */ /* 0x000ff60000100800 */
[----:B------:R-:W-:Y:S06]  /*e7f0*/  @!UPT UIADD3 URZ, URZ, URZ, URZ ;  /* 0x0000003f3f3ff290 */ /* 0x000fec000fffe03f */
[----:B------:R0:W-:Y:S04]  /*e800*/  STL.64 [R1+0x280], R12 ;  /* 0x0002800c01007387 */ /* 0x0001e80000100a00 */
[----:B------:R-:W-:Y:S04]  /*e810*/  STL.64 [R1+0x288], R14 ;  /* 0x0002880e01007387 */ /* 0x000fe80000100a00 */
[----:B0-----:R-:W2:Y:S01]  /*e820*/  LDL.LU.64 R12, [R1+0x30] ;  /* 0x00003000010c7983 */ /* 0x001ea20000300a00 */
[----:B------:R-:W-:-:S03]  /*e830*/  MOV R16, R20 ;  /* 0x0000001400107202 */ /* 0x000fc60000000f00 */
[----:B--2---:R0:W-:Y:S04]  /*e840*/  STL.64 [R1+0x3700], R12 ;  /* 0x0037000c01007387 */ /* 0x0041e80000100a00 */
[----:B0-----:R-:W2:Y:S01]  /*e850*/  LDL.LU.64 R12, [R1+0x40] ;  /* 0x00004000010c7983 */ /* 0x001ea20000300a00 */
[----:B------:R-:W-:-:S03]  /*e860*/  MOV R17, R21 ;  /* 0x0000001500117202 */ /* 0x000fc60000000f00 */
[----:B--2---:R0:W-:Y:S04]  /*e870*/  STL.64 [R1+0x3708], R12 ;  /* 0x0037080c01007387 */ /* 0x0041e80000100a00 */
[----:B0-----:R-:W2:Y:S04]  /*e880*/  LDL.LU.64 R12, [R1+0x50] ;  /* 0x00005000010c7983 */ /* 0x001ea80000300a00 */
[----:B------:R-:W-:Y:S04]  /*e890*/  STL [R1+0x36b4], R16 ;  /* 0x0036b41001007387 */ /* 0x000fe80000100800 */
[----:B------:R0:W-:Y:S04]  /*e8a0*/  STL [R1+0x36b0], R17 ;  /* 0x0036b01101007387 */ /* 0x0001e80000100800 */
[----:B0-----:R-:W3:Y:S02]  /*e8b0*/  LDL.64 R16, [R1+0x80] ;  /* 0x0000800001107983 */ /* 0x001ee40000100a00 */
[----:B---3--:R-:W-:Y:S11]  /*e8c0*/  HMMA.16816.F32 R20, R4, R16, RZ ;  /* 0x000000100414723c */ /* 0x008ff600000018ff */
[----:B------:R-:W-:Y:S11]  /*e8d0*/  @!UPT UIADD3 URZ, URZ, URZ, URZ ;  /* 0x0000003f3f3ff290 */ /* 0x000ff6000fffe03f */
[----:B------:R-:W-:Y:S01]  /*e8e0*/  @!UPT UIADD3 URZ, URZ, URZ, URZ ;  /* 0x0000003f3f3ff290 */ /* 0x000fe2000fffe03f */
[----:B------:R0:W-:Y:S04]  /*e8f0*/  STL.64 [R1+0x270], R20 ;  /* 0x0002701401007387 */ /* 0x0001e80000100a00 */
[----:B------:R-:W-:Y:S04]  /*e900*/  STL.64 [R1+0x278], R22 ;  /* 0x0002781601007387 */ /* 0x000fe80000100a00 */
[----:B0-----:R-:W3:Y:S01]  /*e910*/  LDL.LU.64 R20, [R1+0x3710] ;  /* 0x0037100001147983 */ /* 0x001ee20000300a00 */
[----:B------:R-:W-:-:S05]  /*e920*/  MOV R19, R16 ;  /* 0x0000001000137202 */ /* 0x000fca0000000f00 */
[----:B------:R0:W-:Y:S02]  /*e930*/  STL [R1+0x36b8], R19 ;  /* 0x0036b81301007387 */ /* 0x0001e40000100800 */
[----:B0-----:R-:W-:Y:S11]  /*e940*/  HMMA.16816.F32 R16, R4, R8, RZ ;  /* 0x000000080410723c */ /* 0x001ff600000018ff */
[----:B------:R-:W-:Y:S11]  /*e950*/  @!UPT UIADD3 URZ, URZ, URZ, URZ ;  /* 0x0000003f3f3ff290 */ /* 0x000ff6000fffe03f */
[----:B------:R-:W-:Y:S01]  /*e960*/  @!UPT UIADD3 URZ, URZ, URZ, URZ ;  /* 0x0000003f3f3ff290 */ /* 0x000fe2000fffe03f */
[----:B------:R0:W-:Y:S04]  /*e970*/  STL.64 [R1+0x260], R16 ;  /* 0x0002601001007387 */ /* 0x0001e80000100a00 */
[----:B------:R1:W-:Y:S01]  /*e980*/  STL.64 [R1+0x268], R18 ;  /* 0x0002681201007387 */ /* 0x0003e20000100a00 */
[----:B0-----:R-:W-:Y:S01]  /*e990*/  IMAD.MOV.U32 R17, RZ, RZ, R8 ;  /* 0x000000ffff117224 */ /* 0x001fe200078e0008 */
[----:B-1----:R-:W-:-:S04]  /*e9a0*/  MOV R18, R9 ;  /* 0x0000000900127202 */ /* 0x002fc80000000f00 */
[----:B------:R-:W-:Y:S04]  /*e9b0*/  STL [R1+0x36c0], R17 ;  /* 0x0036c01101007387 */ /* 0x000fe80000100800 */
[----:B------:R-:W-:Y:S01]  /*e9c0*/  STL [R1+0x36bc], R18 ;  /* 0x0036bc1201007387 */ /* 0x000fe20000100800 */
[----:B---3--:R-:W-:Y:S11]  /*e9d0*/  HMMA.16816.F32 R8, R4, R20, RZ ;  /* 0x000000140408723c */ /* 0x008ff600000018ff */
[----:B------:R-:W-:Y:S11]  /*e9e0*/  @!UPT UIADD3 URZ, URZ, URZ, URZ ;  /* 0x0000003f3f3ff290 */ /* 0x000ff6000fffe03f */
[----:B------:R-:W-:Y:S01]  /*e9f0*/  @!UPT UIADD3 URZ, URZ, URZ, URZ ;  /* 0x0000003f3f3ff290 */ /* 0x000fe2000fffe03f */
[----:B------:R0:W-:Y:S04]  /*ea00*/  STL.64 [R1+0x250], R8 ;  /* 0x0002500801007387 */ /* 0x0001e80000100a00 */
[----:B------:R-:W-:Y:S04]  /*ea10*/  STL.64 [R1+0x258], R10 ;  /* 0x0002580a01007387 */ /* 0x000fe80000100a00 */
[----:B0-----:R-:W3:Y:S01]  /*ea20*/  LDL.LU.64 R8, [R1] ;  /* 0x0000000001087983 */ /* 0x001ee20000300a00 */
[----:B------:R-:W-:-:S03]  /*ea30*/  MOV R16, R21 ;  /* 0x0000001500107202 */ /* 0x000fc60000000f00 */
[----:B------:R-:W0:Y:S04]  /*ea40*/  LDSM.16.MT88.4 R20, [R24+0x1000] ;  /* 0x001000001814783b */ /* 0x000e280000004200 */
[----:B---3--:R1:W-:Y:S04]  /*ea50*/  STL.64 [R1+0x36f8], R8 ;  /* 0x0036f80801007387 */ /* 0x0083e80000100a00 */
[----:B-1----:R-:W3:Y:S04]  /*ea60*/  LDL.LU.64 R8, [R1+0x20] ;  /* 0x0000200001087983 */ /* 0x002ee80000300a00 */
[----:B------:R2:W-:Y:S02]  /*ea70*/  STL [R1+0x36c4], R16 ;  /* 0x0036c41001007387 */ /* 0x0005e40000100800 */
[----:B--2---:R-:W-:Y:S02]  /*ea80*/  HMMA.16816.F32 R16, R4, R12, RZ ;  /* 0x0000000c0410723c */ /* 0x004fe400000018ff */
[----:B------:R1:W-:Y:S04]  /*ea90*/  STL [R1+0x36d8], R24 ;  /* 0x0036d81801007387 */ /* 0x0003e80000100800 */
[----:B-1----:R-:W2:Y:S04]  /*eaa0*/  LDL.LU.64 R24, [R1+0x10] ;  /* 0x0000100001187983 */ /* 0x002ea80000300a00 */
[----:B0-----:R-:W-:Y:S04]  /*eab0*/  STL.64 [R1+0x3630], R22 ;  /* 0x0036301601007387 */ /* 0x001fe80000100a00 */
[----:B------:R-:W-:Y:S09]  /*eac0*/  STL.64 [R1+0x3628], R20 ;  /* 0x0036281401007387 */ /* 0x000ff20000100a00 */
[----:B------:R-:W-:Y:S04]  /*ead0*/  STL.64 [R1+0x240], R16 ;  /* 0x0002401001007387 */ /* 0x000fe80000100a00 */
[----:B------:R0:W-:Y:S02]  /*eae0*/  STL.64 [R1+0x248], R18 ;  /* 0x0002481201007387 */ /* 0x0001e40000100a00 */
[----:B0-----:R-:W-:-:S02]  /*eaf0*/  MOV R18, R12 ;  /* 0x0000000c00127202 */ /* 0x001fc40000000f00 */
[----:B------:R-:W-:Y:S02]  /*eb00*/  MOV R19, R13 ;  /* 0x0000000d00137202 */ /* 0x000fe40000000f00 */
[----:B------:R-:W4:Y:S04]  /*eb10*/  LDL.LU.64 R12, [R1+0x3708] ;  /* 0x00370800010c7983 */ /* 0x000f280000300a00 */
[----:B------:R-:W-:Y:S04]  /*eb20*/  STL [R1+0x36cc], R19 ;  /* 0x0036cc1301007387 */ /* 0x000fe80000100800 */
[----:B------:R4:W-:Y:S02]  /*eb30*/  STL [R1+0x36c8], R18 ;  /* 0x0036c81201007387 */ /* 0x0009e40000100800 */
[C---:B----4-:R-:W-:Y:S11]  /*eb40*/  HMMA.16816.F32 R16, R4.reuse, R12, RZ ;  /* 0x0000000c0410723c */ /* 0x050ff600000018ff */
[----:B------:R-:W-:Y:S11]  /*eb50*/  @!UPT UIADD3 URZ, URZ, URZ, URZ ;  /* 0x0000003f3f3ff290 */ /* 0x000ff6000fffe03f */
[----:B------:R-:W-:Y:S01]  /*eb60*/  @!UPT UIADD3 URZ, URZ, URZ, URZ ;  /* 0x0000003f3f3ff290 */ /* 0x000fe2000fffe03f */
[----:B------:R0:W-:Y:S04]  /*eb70*/  STL.64 [R1+0x230], R16 ;  /* 0x0002301001007387 */ /* 0x0001e80000100a00 */
[----:B------:R-:W-:Y:S01]  /*eb80*/  STL.64 [R1+0x238], R18 ;  /* 0x0002381201007387 */ /* 0x000fe20000100a00 */
[----:B0-----:R-:W-:Y:S01]  /*eb90*/  MOV R16, R12 ;  /* 0x0000000c00107202 */ /* 0x001fe20000000f00 */
[----:B------:R-:W-:Y:S02]  /*eba0*/  IMAD.MOV.U32 R17, RZ, RZ, R13 ;  /* 0x000000ffff117224 */ /* 0x000fe400078e000d */
[----:B------:R-:W4:Y:S04]  /*ebb0*/  LDL.LU.64 R12, [R1+0x3700] ;  /* 0x00370000010c7983 */ /* 0x000f280000300a00 */
[----:B------:R-:W-:Y:S04]  /*ebc0*/  STL [R1+0x36d4], R17 ;  /* 0x0036d41101007387 */ /* 0x000fe80000100800 */
[----:B------:R4:W-:Y:S02]  /*ebd0*/  STL [R1+0x36d0], R16 ;  /* 0x0036d01001007387 */ /* 0x0009e40000100800 */
[----:B----4-:R-:W-:Y:S01]  /*ebe0*/  HMMA.16816.F32 R16, R4, R12, RZ ;  /* 0x0000000c0410723c */ /* 0x010fe200000018ff */
[----:B------:R-:W-:-:S02]  /*ebf0*/  MOV R23, R12 ;  /* 0x0000000c00177202 */ /* 0x000fc40000000f00 */
[----:B------:R-:W-:-:S05]  /*ec00*/  MOV R22, R13 ;  /* 0x0000000d00167202 */ /* 0x000fca0000000f00 */
[----:B---3--:R-:W-:Y:S11]  /*ec10*/  HMMA.16816.F32 R12, R4, R8, RZ ;  /* 0x00000008040c723c */ /* 0x008ff600000018ff */
[----:B------:R-:W-:Y:S04]  /*ec20*/  @!UPT UIADD3 URZ, URZ, URZ, URZ ;  /* 0x0000003f3f3ff290 */ /* 0x000fe8000fffe03f */
[----:B------:R-:W-:Y:S04]  /*ec30*/  STL.64 [R1+0x220], R16 ;  /* 0x0002201001007387 */ /* 0x000fe80000100a00 */
[----:B------:R0:W-:Y:S02]  /*ec40*/  STL.64 [R1+0x228], R18 ;  /* 0x0002281201007387 */ /* 0x0001e40000100a00 */
[----:B0-----:R-:W-:Y:S01]  /*ec50*/  MOV R19, R8 ;  /* 0x0000000800137202 */ /* 0x001fe20000000f00 */
[----:B------:R-:W-:Y:S02]  /*ec60*/  IMAD.MOV.U32 R18, RZ, RZ, R9 ;  /* 0x000000ffff127224 */ /* 0x000fe400078e0009 */
[----:B------:R-:W3:Y:S01]  /*ec70*/  LDL.LU.64 R8, [R1+0x36f8] ;  /* 0x0036f80001087983 */ /* 0x000ee20000300a00 */
[----:B------:R-:W-:Y:S01]  /*ec80*/  MOV R20, R2 ;  /* 0x0000000200147202 */ /* 0x000fe20000000f00 */
[----:B------:R-:W-:Y:S01]  /*ec90*/  IMAD.MOV.U32 R21, RZ, RZ, R0 ;  /* 0x000000ffff157224 */ /* 0x000fe200078e0000 */
[----:B------:R-:W-:Y:S01]  /*eca0*/  MOV R28, R12 ;  /* 0x0000000c001c7202 */ /* 0x000fe20000000f00 */
[----:B------:R-:W-:Y:S01]  /*ecb0*/  IMAD.MOV.U32 R0, RZ, RZ, R15 ;  /* 0x000000ffff007224 */ /* 0x000fe200078e000f */
[----:B------:R-:W-:-:S02]  /*ecc0*/  MOV R3, R13 ;  /* 0x0000000d00037202 */ /* 0x000fc40000000f00 */
[----:B------:R-:W-:Y:S02]  /*ecd0*/  MOV R2, R14 ;  /* 0x0000000e00027202 */ /* 0x000fe40000000f00 */
[----:B--2---:R-:W-:Y:S03]  /*ece0*/  HMMA.16816.F32 R12, R4, R24, RZ ;  /* 0x00000018040c723c */ /* 0x004fe600000018ff */
[----:B------:R-:W-:Y:S04]  /*ecf0*/  STL [R1+0x3604], R2 ;  /* 0x0036040201007387 */ /* 0x000fe80000100800 */
[----:B------:R-:W-:Y:S04]  /*ed00*/  STL [R1+0x3600], R28 ;  /* 0x0036001c01007387 */ /* 0x000fe80000100800 */
[----:B------:R-:W-:Y:S01]  /*ed10*/  STL [R1+0x35fc], R3 ;  /* 0x0035fc0301007387 */ /* 0x000fe20000100800 */
[----:B------:R-:W-:-:S03]  /*ed20*/  MOV R17, R24 ;  /* 0x0000001800117202 */ /* 0x000fc60000000f00 */
[----:B------:R-:W-:Y:S01]  /*ed30*/  STL [R1+0x35f8], R0 ;  /* 0x0035f80001007387 */ /* 0x000fe20000100800 */
[----:B------:R-:W-:-:S07]  /*ed40*/  MOV R16, R25 ;  /* 0x0000001900107202 */ /* 0x000fce0000000f00 */
[----:B------:R0:W-:Y:S04]  /*ed50*/  STL.64 [R1+0x200], R12 ;  /* 0x0002000c01007387 */ /* 0x0001e80000100a00 */
[----:B------:R1:W-:Y:S04]  /*ed60*/  STL.64 [R1+0x208], R14 ;  /* 0x0002080e01007387 */ /* 0x0003e80000100a00 */
[----:B0-----:R-:W2:Y:S04]  /*ed70*/  LDL.LU.64 R12, [R1+0x36f0] ;  /* 0x0036f000010c7983 */ /* 0x001ea80000300a00 */
[----:B------:R-:W4:Y:S01]  /*ed80*/  LDL.LU.64 R10, [R1+0x36e8] ;  /* 0x0036e800010a7983 */ /* 0x000f220000300a00 */
[----:B---3--:R-:W-:Y:S01]  /*ed90*/  HMMA.16816.F32 R24, R4, R8, RZ ;  /* 0x000000080418723c */ /* 0x008fe200000018ff */
[----:B-1----:R-:W-:Y:S01]  /*eda0*/  MOV R15, R8 ;  /* 0x00000008000f7202 */ /* 0x002fe20000000f00 */
[----:B------:R-:W-:-:S02]  /*edb0*/  IMAD.MOV.U32 R14, RZ, RZ, R9 ;  /* 0x000000ffff0e7224 */ /* 0x000fc400078e0009 */
[----:B------:R-:W3:Y:S11]  /*edc0*/  LDL.LU.64 R8, [R1+0x36e0] ;  /* 0x0036e00001087983 */ /* 0x000ef60000300a00 */
[----:B------:R-:W-:Y:S08]  /*edd0*/  @!UPT UIADD3 URZ, URZ, URZ, URZ ;  /* 0x0000003f3f3ff290 */ /* 0x000ff0000fffe03f */
[----:B------:R3:W-:Y:S01]  /*ede0*/  STL [R1+0x1f8], R26 ;  /* 0x0001f81a01007387 */ /* 0x0007e20000100800 */
[----:B------:R-:W-:Y:S02]  /*edf0*/  MOV R3, R24 ;  /* 0x0000001800037202 */ /* 0x000fe40000000f00 */
[----:B------:R-:W-:Y:S02]  /*ee00*/  MOV R0, R25 ;  /* 0x0000001900007202 */ /* 0x000fe40000000f00 */
[----:B------:R-:W-:Y:S02]  /*ee10*/  MOV R29, R27 ;  /* 0x0000001b001d7202 */ /* 0x000fe40000000f00 */
[C---:B---3--:R-:W-:Y:S11]  /*ee20*/  HMMA.16816.F32 R24, R4.reuse, R8, RZ ;  /* 0x000000080418723c */ /* 0x048ff600000018ff */
[----:B------:R-:W-:Y:S11]  /*ee30*/  @!UPT UIADD3 URZ, URZ, URZ, URZ ;  /* 0x0000003f3f3ff290 */ /* 0x000ff6000fffe03f */
[----:B------:R-:W-:Y:S01]  /*ee40*/  @!UPT UIADD3 URZ, URZ, URZ, URZ ;  /* 0x0000003f3f3ff290 */ /* 0x000fe2000fffe03f */
[----:B------:R0:W-:Y:S04]  /*ee50*/  STL.64 [R1+0x1e0], R24 ;  /* 0x0001e01801007387 */ /* 0x0001e80000100a00 */
[----:B0-----:R-:W3:Y:S04]  /*ee60*/  LDL.LU R24, [R1+0x36d8] ;  /* 0x0036d80001187983 */ /* 0x001ee80000300800 */
[----:B----4-:R-:W-:Y:S04]  /*ee70*/  STL.64 [R1+0x3640], R10 ;  /* 0x0036400a01007387 */ /* 0x010fe80000100a00 */
[----:B------:R2:W-:Y:S02]  /*ee80*/  STL.64 [R1+0x3638], R8 ;  /* 0x0036380801007387 */ /* 0x0005e40000100a00 */
[C---:B--2---:R-:W-:Y:S02]  /*ee90*/  HMMA.16816.F32 R8, R4.reuse, R12, RZ ;  /* 0x0000000c0408723c */ /* 0x044fe400000018ff */
[----:B------:R-:W-:Y:S11]  /*eea0*/  STL.64 [R1+0x3690], R12 ;  /* 0x0036900c01007387 */ /* 0x000ff60000100a00 */
[----:B------:R-:W-:Y:S10]  /*eeb0*/  @!UPT UIADD3 URZ, URZ, URZ, URZ ;  /* 0x0000003f3f3ff290 */ /* 0x000ff4000fffe03f */
[----:B------:R-:W-:Y:S04]  /*eec0*/  STL.64 [R1+0x1d0], R8 ;  /* 0x0001d00801007387 */ /* 0x000fe80000100a00 */
[----:B------:R0:W-:Y:S02]  /*eed0*/  STL.64 [R1+0x1d8], R10 ;  /* 0x0001d80a01007387 */ /* 0x0001e40000100a00 */
[----:B0-----:R-:W-:Y:S02]  /*eee0*/  HMMA.16816.F32 R8, R4, R20, RZ ;  /* 0x000000140408723c */ /* 0x001fe400000018ff */
[----:B------:R0:W-:Y:S05]  /*eef0*/  STL.64 [R1+0x3648], R20 ;  /* 0x0036481401007387 */ /* 0x0001ea0000100a00 */
[----:B0-----:R-:W-:Y:S01]  /*ef00*/  IMAD.MOV.U32 R20, RZ, RZ, R19 ;  /* 0x000000ffff147224 */ /* 0x001fe200078e0013 */
[----:B------:R-:W-:Y:S11]  /*ef10*/  MOV R21, R18 ;  /* 0x0000001200157202 */ /* 0x000ff60000000f00 */
[----:B------:R-:W-:Y:S04]  /*ef20*/  @!UPT UIADD3 URZ, URZ, URZ, URZ ;  /* 0x0000003f3f3ff290 */ /* 0x000fe8000fffe03f */
[----:B------:R0:W-:Y:S04]  /*ef30*/  STL.64 [R1+0x1c0], R8 ;  /* 0x0001c00801007387 */ /* 0x0001e80000100a00 */
[----:B------:R-:W-:Y:S01]  /*ef40*/  STL.64 [R1+0x1c8], R10 ;  /* 0x0001c80a01007387 */ /* 0x000fe20000100a00 */
[----:B0-----:R-:W-:-:S03]  /*ef50*/  MOV R8, R17 ;  /* 0x0000001100087202 */ /* 0x001fc60000000f00 */
[----:B------:R-:W2:Y:S01]  /*ef60*/  LDL.LU R17, [R1+0x36d4] ;  /* 0x0036d40001117983 */ /* 0x000ea20000300800 */
[----:B------:R-:W-:-:S03]  /*ef70*/  MOV R9, R16 ;  /* 0x0000001000097202 */ /* 0x000fc60000000f00 */
[----:B------:R-:W4:Y:S04]  /*ef80*/  LDL.LU R16, [R1+0x36d0] ;  /* 0x0036d00001107983 */ /* 0x000f280000300800 */
[----:B------:R-:W-:Y:S04]  /*ef90*/  STL.64 [R1+0x3650], R8 ;  /* 0x0036500801007387 */ /* 0x000fe80000100a00 */
[----:B------:R-:W5:Y:S04]  /*efa0*/  LDL.LU R19, [R1+0x36cc] ;  /* 0x0036cc0001137983 */ /* 0x000f680000300800 */
[----:B------:R-:W3:Y:S04]  /*efb0*/  LDL.LU R18, [R1+0x36c8] ;  /* 0x0036c80001127983 */ /* 0x000ee80000300800 */
[----:B------:R-:W3:Y:S04]  /*efc0*/  LDL.LU R12, [R1+0xb0] ;  /* 0x0000b000010c7983 */ /* 0x000ee80000300800 */
[----:B------:R-:W3:Y:S04]  /*efd0*/  LDL.LU R13, [R1+0xb4] ;  /* 0x0000b400010d7983 */ /* 0x000ee80000300800 */
[----:B------:R2:W-:Y:S02]  /*efe0*/  STL.64 [R1+0x3658], R20 ;  /* 0x0036581401007387 */ /* 0x0005e40000100a00 */
[----:B--2---:R-:W-:-:S02]  /*eff0*/  MOV R21, R17 ;  /* 0x0000001100157202 */ /* 0x004fc40000000f00 */
[----:B----4-:R-:W-:Y:S02]  /*f000*/  MOV R20, R16 ;  /* 0x0000001000147202 */ /* 0x010fe40000000f00 */
[----:B------:R-:W2:Y:S04]  /*f010*/  LDL.LU R16, [R1+0x36c4] ;  /* 0x0036c40001107983 */ /* 0x000ea80000300800 */
[----:B------:R-:W4:Y:S04]  /*f020*/  LDL.LU R17, [R1+0x36c0] ;  /* 0x0036c00001117983 */ /* 0x000f280000300800 */
[----:B------:R3:W-:Y:S02]  /*f030*/  STL.64 [R1+0x3660], R20 ;  /* 0x0036601401007387 */ /* 0x0007e40000100a00 */
[----:B---3--:R-:W-:Y:S01]  /*f040*/  IMAD.MOV.U32 R20, RZ, RZ, R18 ;  /* 0x000000ffff147224 */ /* 0x008fe200078e0012 */
[----:B-----5:R-:W-:Y:S01]  /*f050*/  MOV R21, R19 ;  /* 0x0000001300157202 */ /* 0x020fe20000000f00 */
[----:B------:R-:W3:Y:S04]  /*f060*/  LDL.LU R18, [R1+0x36bc] ;  /* 0x0036bc0001127983 */ /* 0x000ee80000300800 */
[----:B------:R-:W5:Y:S04]  /*f070*/  LDL.LU R19, [R1+0x36b8] ;  /* 0x0036b80001137983 */ /* 0x000f680000300800 */
[----:B------:R0:W-:Y:S04]  /*f080*/  STL.64 [R1+0x3668], R20 ;  /* 0x0036681401007387 */ /* 0x0001e80000100a00 */
[----:B0-----:R-:W3:Y:S01]  /*f090*/  LDL.LU R20, [R1+0x60] ;  /* 0x0000600001147983 */ /* 0x001ee20000300800 */
[----:B--2---:R-:W-:-:S03]  /*f0a0*/  MOV R21, R16 ;  /* 0x0000001000157202 */ /* 0x004fc60000000f00 */
[----:B------:R-:W2:Y:S04]  /*f0b0*/  LDL.LU R16, [R1+0x36b4] ;  /* 0x0036b40001107983 */ /* 0x000ea80000300800 */
[----:B---3--:R4:W-:Y:S02]  /*f0c0*/  STL.64 [R1+0x3670], R20 ;  /* 0x0036701401007387 */ /* 0x0089e40000100a00 */
[----:B----4-:R-:W-:Y:S01]  /*f0d0*/  MOV R20, R17 ;  /* 0x0000001100147202 */ /* 0x010fe20000000f00 */
[----:B------:R-:W-:Y:S01]  /*f0e0*/  IMAD.MOV.U32 R21, RZ, RZ, R18 ;  /* 0x000000ffff157224 */ /* 0x000fe200078e0012 */
[----:B------:R-:W3:Y:S04]  /*f0f0*/  LDL.LU R17, [R1+0x36b0] ;  /* 0x0036b00001117983 */ /* 0x000ee80000300800 */
[----:B------:R-:W4:Y:S04]  /*f100*/  LDL.LU R18, [R1+0x36ac] ;  /* 0x0036ac0001127983 */ /* 0x000f280000300800 */
[----:B------:R5:W-:Y:S02]  /*f110*/  STL.64 [R1+0x3678], R20 ;  /* 0x0036781401007387 */ /* 0x000be40000100a00 */
[----:B-----5:R-:W-:-:S02]  /*f120*/  MOV R20, R19 ;  /* 0x0000001300147202 */ /* 0x020fc40000000f00 */
[----:B------:R-:W5:Y:S04]  /*f130*/  LDL.LU R19, [R1+0x36a8] ;  /* 0x0036a80001137983 */ /* 0x000f680000300800 */
[----:B------:R-:W2:Y:S01]  /*f140*/  LDL.LU R21, [R1+0x84] ;  /* 0x0000840001157983 */ /* 0x000ea20000300800 */
[----:B------:R-:W-:Y:S01]  /*f150*/  IMAD.MOV.U32 R2, RZ, RZ, R26 ;  /* 0x000000ffff027224 */ /* 0x000fe200078e001a */
[----:B------:R-:W-:Y:S02]  /*f160*/  MOV R28, R27 ;  /* 0x0000001b001c7202 */ /* 0x000fe40000000f00 */
[----:B------:R-:W0:Y:S04]  /*f170*/  LDSM.16.MT88.4 R24, [R24+0x1080] ;  /* 0x001080001818783b */ /* 0x000e280000004200 */
[----:B--2---:R1:W-:Y:S02]  /*f180*/  STL.64 [R1+0x3680], R20 ;  /* 0x0036801401007387 */ /* 0x0043e40000100a00 */
[----:B-1----:R-:W-:-:S02]  /*f190*/  MOV R20, R16 ;  /* 0x0000001000147202 */ /* 0x002fc40000000f00 */
[----:B---3--:R-:W-:Y:S01]  /*f1a0*/  MOV R21, R17 ;  /* 0x0000001100157202 */ /* 0x008fe20000000f00 */
[----:B------:R-:W2:Y:S04]  /*f1b0*/  LDL.LU R16, [R1+0x36a4] ;  /* 0x0036a40001107983 */ /* 0x000ea80000300800 */
[----:B------:R-:W2:Y:S04]  /*f1c0*/  LDL.LU R17, [R1+0x36a0] ;  /* 0x0036a00001117983 */ /* 0x000ea80000300800 */
[----:B------:R4:W-:Y:S02]  /*f1d0*/  STL.64 [R1+0x3688], R20 ;  /* 0x0036881401007387 */ /* 0x0009e40000100a00 */
[----:B----4-:R-:W-:Y:S01]  /*f1e0*/  IMAD.MOV.U32 R20, RZ, RZ, R18 ;  /* 0x000000ffff147224 */ /* 0x010fe200078e0012 */
[----:B-----5:R-:W-:Y:S01]  /*f1f0*/  MOV R21, R19 ;  /* 0x0000001300157202 */ /* 0x020fe20000000f00 */
[----:B------:R-:W2:Y:S04]  /*f200*/  LDL.LU R18, [R1+0x369c] ;  /* 0x00369c0001127983 */ /* 0x000ea80000300800 */
[----:B------:R-:W2:Y:S04]  /*f210*/  LDL.LU R19, [R1+0x3698] ;  /* 0x0036980001137983 */ /* 0x000ea80000300800 */
[----:B0-----:R-:W-:Y:S04]  /*f220*/  STL.64 [R1+0x34f8], R26 ;  /* 0x0034f81a01007387 */ /* 0x001fe80000100a00 */
[----:B------:R0:W-:Y:S04]  /*f230*/  STL.64 [R1+0x34f0], R24 ;  /* 0x0034f01801007387 */ /* 0x0001e80000100a00 */
[----:B0-----:R-:W3:Y:S04]  /*f240*/  LDL.LU.64 R24, [R1+0x1a0] ;  /* 0x0001a00001187983 */ /* 0x001ee80000300a00 */
[----:B------:R-:W4:Y:S01]  /*f250*/  LDL.LU.64 R26, [R1+0x1a8] ;  /* 0x0001a800011a7983 */ /* 0x000f220000300a00 */
[----:B------:R-:W-:-:S02]  /*f260*/  MOV R8, R23 ;  /* 0x0000001700087202 */ /* 0x000fc40000000f00 */
[----:B------:R-:W-:Y:S01]  /*f270*/  MOV R9, R22 ;  /* 0x0000001600097202 */ /* 0x000fe20000000f00 */
[----:B---3--:R-:W-:Y:S08]  /*f280*/  HMMA.16816.F32 R4, R4, R24, RZ ;  /* 0x000000180404723c */ /* 0x008ff000000018ff */
[C---:B--2---:R-:W-:Y:S11]  /*f290*/  HMMA.16816.F32 R20, R16.reuse, R20, RZ ;  /* 0x000000141014723c */ /* 0x044ff600000018ff */
[----:B------:R-:W-:Y:S04]  /*f2a0*/  @!UPT UIADD3 URZ, URZ, URZ, URZ ;  /* 0x0000003f3f3ff290 */ /* 0x000fe8000fffe03f */
[----:B------:R0:W-:Y:S02]  /*f2b0*/  STL.64 [R1+0x1b0], R4 ;  /* 0x0001b00401007387 */ /* 0x0001e40000100a00 */
[----:B0-----:R-:W-:Y:S01]  /*f2c0*/  IMAD.MOV.U32 R4, RZ, RZ, R15 ;  /* 0x000000ffff047224 */ /* 0x001fe200078e000f */
[----:B------:R-:W-:Y:S02]  /*f2d0*/  MOV R5, R14 ;  /* 0x0000000e00057202 */ /* 0x000fe40000000f00 */
[----:B------:R-:W-:Y:S01]  /*f2e0*/  HMMA.16816.F32 R12, R16, R12, RZ ;  /* 0x0000000c100c723c */ /* 0x000fe200000018ff */
[----:B------:R-:W-:Y:S11]  /*f2f0*/  STL.64 [R1+0x1b8], R6 ;  /* 0x0001b80601007387 */ /* 0x000ff60000100a00 */
[----:B------:R-:W-:Y:S11]  /*f300*/  @!UPT UIADD3 URZ, URZ, URZ, URZ ;  /* 0x0000003f3f3ff290 */ /* 0x000ff6000fffe03f */
[----:B------:R0:W-:Y:S04]  /*f310*/  STL.64 [R1+0x190], R12 ;  /* 0x0001900c01007387 */ /* 0x0001e80000100a00 */
[----:B------:R-:W-:Y:S04]  /*f320*/  STL.64 [R1+0x198], R14 ;  /* 0x0001980e01007387 */ /* 0x000fe80000100a00 */
[----:B0-----:R-:W2:Y:S04]  /*f330*/  LDL.LU.64 R12, [R1+0x3690] ;  /* 0x00369000010c7983 */ /* 0x001ea80000300a00 */
[----:B------:R0:W-:Y:S04]  /*f340*/  STL.64 [R1+0x180], R20 ;  /* 0x0001801401007387 */ /* 0x0001e80000100a00 */
[----:B0-----:R-:W3:Y:S01]  /*f350*/  LDL.LU.64 R20, [R1+0x3688] ;  /* 0x0036880001147983 */ /* 0x001ee20000300a00 */
[----:B------:R-:W-:-:S02]  /*f360*/  MOV R14, R22 ;  /* 0x00000016000e7202 */ /* 0x000fc40000000f00 */
[----:B------:R-:W-:-:S05]  /*f370*/  MOV R15, R23 ;  /* 0x00000017000f7202 */ /* 0x000fca0000000f00 */
[----:B------:R-:W-:Y:S04]  /*f380*/  STL [R1+0x3524], R15 ;  /* 0x0035240f01007387 */ /* 0x000fe80000100800 */
[----:B------:R-:W-:Y:S01]  /*f390*/  STL [R1+0x3520], R14 ;  /* 0x0035200e01007387 */ /* 0x000fe20000100800 */
[C---:B---3--:R-:W-:Y:S11]  /*f3a0*/  HMMA.16816.F32 R20, R16.reuse, R20, RZ ;  /* 0x000000141014723c */ /* 0x048ff600000018ff */
[----:B------:R-:W-:Y:S11]  /*f3b0*/  @!UPT UIADD3 URZ, URZ, URZ, URZ ;  /* 0x0000003f3f3ff290 */ /* 0x000ff6000fffe03f */
[----:B------:R-:W-:Y:S01]  /*f3c0*/  @!UPT UIADD3 URZ, URZ, URZ, URZ ;  /* 0x0000003f3f3ff290 */ /* 0x000fe2000fffe03f */
[----:B------:R0:W-:Y:S04]  /*f3d0*/  STL.64 [R1+0x170], R20 ;  /* 0x0001701401007387 */ /* 0x0001e80000100a00 */
[----:B------:R1:W-:Y:S04]  /*f3e0*/  STL.64 [R1+0x178], R22 ;  /* 0x0001781601007387 */ /* 0x0003e80000100a00 */
[----:B0-----:R-:W1:Y:S02]  /*f3f0*/  LDL.LU.64 R20, [R1+0x3680] ;  /* 0x0036800001147983 */ /* 0x001e640000300a00 */
[----:B-1----:R-:W-:Y:S11]  /*f400*/  HMMA.16816.F32 R20, R16, R20, RZ ;  /* 0x000000141014723c */ /* 0x002ff600000018ff */
[----:B------:R-:W-:Y:S11]  /*f410*/  @!UPT UIADD3 URZ, URZ, URZ, URZ ;  /* 0x0000003f3f3ff290 */ /* 0x000ff6000fffe03f */
[----:B------:R-:W-:Y:S01]  /*f420*/  @!UPT UIADD3 URZ, URZ, URZ, URZ ;  /* 0x0000003f3f3ff290 */ /* 0x000fe2000fffe03f */
[----:B------:R0:W-:Y:S04]  /*f430*/  STL.64 [R1+0x160], R20 ;  /* 0x0001601401007387 */ /* 0x0001e80000100a00 */
[----:B0-----:R-:W3:Y:S01]  /*f440*/  LDL.LU.64 R20, [R1+0x3678] ;  /* 0x0036780001147983 */ /* 0x001ee20000300a00 */
[----:B------:R-:W-:Y:S01]  /*f450*/  IMAD.MOV.U32 R15, RZ, RZ, R22 ;  /* 0x000000ffff0f7224 */ /* 0x000fe200078e0016 */
        /* <DEDUP_REMOVED lines=14> */
[----:B------:R-:W-:Y:S02]  /*f540*/  MOV R14, R22 ;  /* 0x00000016000e7202 */ /* 0x000fe40000000f00 */
        /* <DEDUP_REMOVED lines=8> */
[----:B0-----:R-:W1:Y:S01]  /*f5d0*/  LDL.LU.64 R20, [R1+0x3660] ;  /* 0x0036600001147983 */ /* 0x001e620000300a00 */
[C---:B------:R-:W-:Y:S08]  /*f5e0*/  HMMA.16816.F32 R8, R16.reuse, R8, RZ ;  /* 0x000000081008723c */ /* 0x040ff000000018ff */
[C---:B-1----:R-:W-:Y:S11]  /*f5f0*/  HMMA.16816.F32 R20, R16.reuse, R20, RZ ;  /* 0x000000141014723c */ /* 0x042ff600000018ff */
[----:B------:R-:W-:Y:S11]  /*f600*/  @!UPT UIADD3 URZ, URZ, URZ, URZ ;  /* 0x0000003f3f3ff290 */ /* 0x000ff6000fffe03f */
[----:B------:R-:W-:Y:S02]  /*f610*/  @!UPT UIADD3 URZ, URZ, URZ, URZ ;  /* 0x0000003f3f3ff290 */ /* 0x000fe4000fffe03f */
[----:B------:R-:W-:Y:S01]  /*f620*/  MOV R14, R23 ;  /* 0x00000017000e7202 */ /* 0x000fe20000000f00 */
[----:B------:R-:W-:Y:S01]  /*f630*/  IMAD.MOV.U32 R15, RZ, RZ, R22 ;  /* 0x000000ffff0f7224 */ /* 0x000fe200078e0016 */
[----:B------:R0:W-:Y:S04]  /*f640*/  STL.64 [R1+0x120], R20 ;  /* 0x0001201401007387 */ /* 0x0001e80000100a00 */
[----:B0-----:R-:W3:Y:S04]  /*f650*/  LDL.LU.64 R20, [R1+0x3658] ;  /* 0x0036580001147983 */ /* 0x001ee80000300a00 */
[----:B------:R-:W-:Y:S04]  /*f660*/  STL [R1+0x353c], R14 ;  /* 0x00353c0e01007387 */ /* 0x000fe80000100800 */
[----:B------:R-:W-:Y:S04]  /*f670*/  STL [R1+0x3538], R15 ;  /* 0x0035380f01007387 */ /* 0x000fe80000100800 */
[----:B------:R0:W-:Y:S04]  /*f680*/  STL.64 [R1+0x110], R8 ;  /* 0x0001100801007387 */ /* 0x0001e80000100a00 */
[----:B------:R1:W-:Y:S04]  /*f690*/  STL.64 [R1+0x118], R10 ;  /* 0x0001180a01007387 */ /* 0x0003e80000100a00 */
[----:B0-----:R-:W1:Y:S01]  /*f6a0*/  LDL.LU.64 R8, [R1+0x3650] ;  /* 0x0036500001087983 */ /* 0x001e620000300a00 */
[C---:B---3--:R-:W-:Y:S08]  /*f6b0*/  HMMA.16816.F32 R20, R16.reuse, R20, RZ ;  /* 0x000000141014723c */ /* 0x048ff000000018ff */
[C---:B-1----:R-:W-:Y:S11]  /*f6c0*/  HMMA.16816.F32 R8, R16.reuse, R8, RZ ;  /* 0x000000081008723c */ /* 0x042ff600000018ff */
[----:B------:R-:W-:Y:S04]  /*f6d0*/  @!UPT UIADD3 URZ, URZ, URZ, URZ ;  /* 0x0000003f3f3ff290 */ /* 0x000fe8000fffe03f */
[----:B------:R0:W-:Y:S04]  /*f6e0*/  STL.64 [R1+0x100], R20 ;  /* 0x0001001401007387 */ /* 0x0001e80000100a00 */
[----:B------:R-:W-:Y:S04]  /*f6f0*/  STL.64 [R1+0x108], R22 ;  /* 0x0001081601007387 */ /* 0x000fe80000100a00 */
[----:B0-----:R-:W3:Y:S04]  /*f700*/  LDL.LU.64 R20, [R1+0x3648] ;  /* 0x0036480001147983 */ /* 0x001ee80000300a00 */
[----:B------:R-:W-:Y:S04]  /*f710*/  STL.64 [R1+0xf0], R8 ;  /* 0x0000f00801007387 */ /* 0x000fe80000100a00 */
[----:B------:R0:W-:Y:S04]  /*f720*/  STL.64 [R1+0xf8], R10 ;  /* 0x0000f80a01007387 */ /* 0x0001e80000100a00 */
[----:B0-----:R-:W5:Y:S04]  /*f730*/  LDL.LU.64 R10, [R1+0x3640] ;  /* 0x00364000010a7983 */ /* 0x001f680000300a00 */
[----:B------:R-:W2:Y:S01]  /*f740*/  LDL.LU.64 R8, [R1+0x3638] ;  /* 0x0036380001087983 */ /* 0x000ea20000300a00 */
[C---:B------:R-:W-:Y:S11]  /*f750*/  HMMA.16816.F32 R4, R16.reuse, R4, RZ ;  /* 0x000000041004723c */ /* 0x040ff600000018ff */
[----:B------:R-:W-:Y:S11]  /*f760*/  @!UPT UIADD3 URZ, URZ, URZ, URZ ;  /* 0x0000003f3f3ff290 */ /* 0x000ff6000fffe03f */
[----:B------:R-:W-:Y:S01]  /*f770*/  @!UPT UIADD3 URZ, URZ, URZ, URZ ;  /* 0x0000003f3f3ff290 */ /* 0x000fe2000fffe03f */
[----:B------:R-:W-:Y:S04]  /*f780*/  STL.64 [R1+0xe0], R4 ;  /* 0x0000e00401007387 */ /* 0x000fe80000100a00 */
[----:B------:R2:W-:Y:S02]  /*f790*/  STL.64 [R1+0xe8], R6 ;  /* 0x0000e80601007387 */ /* 0x0005e40000100a00 */
[C---:B--2---:R-:W-:Y:S02]  /*f7a0*/  HMMA.16816.F32 R4, R16.reuse, R8, RZ ;  /* 0x000000081004723c */ /* 0x044fe400000018ff */
[----:B-----5:R-:W-:Y:S11]  /*f7b0*/  STL.64 [R1+0x3618], R10 ;  /* 0x0036180a01007387 */ /* 0x020ff60000100a00 */
[----:B------:R-:W-:Y:S10]  /*f7c0*/  @!UPT UIADD3 URZ, URZ, URZ, URZ ;  /* 0x0000003f3f3ff290 */ /* 0x000ff4000fffe03f */
[----:B------:R-:W-:Y:S04]  /*f7d0*/  STL.64 [R1+0xd0], R4 ;  /* 0x0000d00401007387 */ /* 0x000fe80000100a00 */
[----:B------:R0:W-:Y:S02]  /*f7e0*/  STL.64 [R1+0xd8], R6 ;  /* 0x0000d80601007387 */ /* 0x0001e40000100a00 */
[C---:B0-----:R-:W-:Y:S11]  /*f7f0*/  HMMA.16816.F32 R4, R16.reuse, R12, RZ ;  /* 0x0000000c1004723c */ /* 0x041ff600000018ff */
[----:B------:R-:W-:Y:S11]  /*f800*/  @!UPT UIADD3 URZ, URZ, URZ, URZ ;  /* 0x0000003f3f3ff290 */ /* 0x000ff6000fffe03f */
[----:B------:R-:W-:Y:S01]  /*f810*/  @!UPT UIADD3 URZ, URZ, URZ, URZ ;  /* 0x0000003f3f3ff290 */ /* 0x000fe2000fffe03f */
[----:B------:R0:W-:Y:S04]  /*f820*/  STL.64 [R1+0x33d0], R6 ;  /* 0x0033d00601007387 */ /* 0x0001e80000100a00 */
[----:B------:R1:W-:Y:S04]  /*f830*/  STL.64 [R1+0x33c8], R4 ;  /* 0x0033c80401007387 */ /* 0x0003e80000100a00 */
[----:B0-----:R-:W2:Y:S04]  /*f840*/  LDL.LU R6, [R1+0x8] ;  /* 0x0000080001067983 */ /* 0x001ea80000300800 */
[----:B------:R-:W2:Y:S01]  /*f850*/  LDL.LU R7, [R1+0xc] ;  /* 0x00000c0001077983 */ /* 0x000ea20000300800 */
[C---:B---3--:R-:W-:Y:S08]  /*f860*/  HMMA.16816.F32 R12, R16.reuse, R20, RZ ;  /* 0x00000014100c723c */ /* 0x048ff000000018ff */
[----:B------:R-:W-:Y:S11]  /*f870*/  HMMA.16816.F32 R20, R16, R24, RZ ;  /* 0x000000181014723c */ /* 0x000ff600000018ff */
[----:B------:R-:W-:Y:S11]  /*f880*/  @!UPT UIADD3 URZ, URZ, URZ, URZ ;  /* 0x0000003f3f3ff290 */ /* 0x000ff6000fffe03f */
[----:B------:R-:W-:Y:S02]  /*f890*/  @!UPT UIADD3 URZ, URZ, URZ, URZ ;  /* 0x0000003f3f3ff290 */ /* 0x000fe4000fffe03f */
[----:B------:R-:W-:Y:S02]  /*f8a0*/  MOV R17, R20 ;  /* 0x0000001400117202 */ /* 0x000fe40000000f00 */
[----:B------:R-:W-:Y:S01]  /*f8b0*/  MOV R16, R21 ;  /* 0x0000001500107202 */ /* 0x000fe20000000f00 */
[----:B--2---:R0:W-:Y:S04]  /*f8c0*/  STL.64 [R1+0x3620], R6 ;  /* 0x0036200601007387 */ /* 0x0041e80000100a00 */
[----:B-1----:R-:W2:Y:S04]  /*f8d0*/  LDL.LU R4, [R1+0x2a0] ;  /* 0x0002a00001047983 */ /* 0x002ea80000300800 */
[----:B------:R-:W2:Y:S04]  /*f8e0*/  LDL.LU R5, [R1+0x2a4] ;  /* 0x0002a40001057983 */ /* 0x000ea80000300800 */
[----:B0-----:R-:W2:Y:S04]  /*f8f0*/  LDL.LU R6, [R1+0x2a8] ;  /* 0x0002a80001067983 */ /* 0x001ea80000300800 */
[----:B------:R-:W2:Y:S04]  /*f900*/  LDL.LU R7, [R1+0x2ac] ;  /* 0x0002ac0001077983 */ /* 0x000ea80000300800 */
[----:B------:R-:W3:Y:S04]  /*f910*/  LDL.LU.64 R10, [R1+0xa8] ;  /* 0x0000a800010a7983 */ /* 0x000ee80000300a00 */
[----:B------:R0:W-:Y:S04]  /*f920*/  STL.64 [R1+0x2b0], R12 ;  /* 0x0002b00c01007387 */ /* 0x0001e80000100a00 */
[----:B------:R1:W-:Y:S01]  /*f930*/  STL.64 [R1+0x2b8], R14 ;  /* 0x0002b80e01007387 */ /* 0x0003e20000100a00 */
[----:B0-----:R-:W-:Y:S01]  /*f940*/  MOV R12, R23 ;  /* 0x00000017000c7202 */ /* 0x001fe20000000f00 */
[----:B------:R-:W-:-:S02]  /*f950*/  IMAD.MOV.U32 R13, RZ, RZ, R22 ;  /* 0x000000ffff0d7224 */ /* 0x000fc400078e0016 */
[----:B------:R-:W2:Y:S04]  /*f960*/  LDL.LU.64 R22, [R1+0x3630] ;  /* 0x0036300001167983 */ /* 0x000ea80000300a00 */
[----:B------:R-:W2:Y:S04]  /*f970*/  LDL.LU.64 R20, [R1+0x3628] ;  /* 0x0036280001147983 */ /* 0x000ea80000300a00 */
[----:B------:R-:W-:Y:S04]  /*f980*/  STL [R1+0x3544], R12 ;  /* 0x0035440c01007387 */ /* 0x000fe80000100800 */
[----:B------:R-:W-:Y:S04]  /*f990*/  STL [R1+0x3540], R13 ;  /* 0x0035400d01007387 */ /* 0x000fe80000100800 */
[----:B-1----:R-:W5:Y:S04]  /*f9a0*/  LDL.LU.64 R14, [R1+0x78] ;  /* 0x00007800010e7983 */ /* 0x002f680000300a00 */
[----:B-----5:R0:W-:Y:S04]  /*f9b0*/  STL.64 [R1+0x3608], R14 ;  /* 0x0036080e01007387 */ /* 0x0201e80000100a00 */
[----:B0-----:R-:W5:Y:S04]  /*f9c0*/  LDL.LU.64 R14, [R1+0x98] ;  /* 0x00009800010e7983 */ /* 0x001f680000300a00 */
[----:B-----5:R0:W-:Y:S04]  /*f9d0*/  STL.64 [R1+0x3610], R14 ;  /* 0x0036100e01007387 */ /* 0x0201e80000100a00 */
[----:B------:R-:W3:Y:S04]  /*f9e0*/  LDL.LU R12, [R1+0x290] ;  /* 0x00029000010c7983 */ /* 0x000ee80000300800 */
[----:B------:R-:W3:Y:S04]  /*f9f0*/  LDL.LU R13, [R1+0x294] ;  /* 0x00029400010d7983 */ /* 0x000ee80000300800 */
[----:B0-----:R-:W3:Y:S04]  /*fa00*/  LDL.LU R14, [R1+0x298] ;  /* 0x00029800010e7983 */ /* 0x001ee80000300800 */
[----:B------:R-:W3:Y:S04]  /*fa10*/  LDL.LU R15, [R1+0x29c] ;  /* 0x00029c00010f7983 */ /* 0x000ee80000300800 */
[----:B----4-:R0:W-:Y:S04]  /*fa20*/  STL.64 [R1+0x3508], R26 ;  /* 0x0035081a01007387 */ /* 0x0101e80000100a00 */
[----:B------:R-:W4:Y:S04]  /*fa30*/  LDL.LU R24, [R1+0x270] ;  /* 0x0002700001187983 */ /* 0x000f280000300800 */
[----:B------:R-:W4:Y:S04]  /*fa40*/  LDL.LU R25, [R1+0x274] ;  /* 0x0002740001197983 */ /* 0x000f280000300800 */
[----:B0-----:R-:W4:Y:S04]  /*fa50*/  LDL.LU R26, [R1+0x278] ;  /* 0x00027800011a7983 */ /* 0x001f280000300800 */
[----:B------:R-:W4:Y:S04]  /*fa60*/  LDL.LU R27, [R1+0x27c] ;  /* 0x00027c00011b7983 */ /* 0x000f280000300800 */
[----:B------:R-:W-:Y:S04]  /*fa70*/  STL.64 [R1+0x33b8], R16 ;  /* 0x0033b81001007387 */ /* 0x000fe80000100a00 */
[----:B------:R-:W5:Y:S04]  /*fa80*/  LDL.LU R18, [R1+0xc8] ;  /* 0x0000c80001127983 */ /* 0x000f680000300800 */
[----:B------:R-:W5:Y:S04]  /*fa90*/  LDL.LU R19, [R1+0xcc] ;  /* 0x0000cc0001137983 */ /* 0x000f680000300800 */
[----:B-----5:R0:W-:Y:S04]  /*faa0*/  STL.64 [R1+0x3510], R18 ;  /* 0x0035101201007387 */ /* 0x0201e80000100a00 */
[----:B0-----:R-:W2:Y:S02]  /*fab0*/  LDL.LU.64 R18, [R1+0xb8] ;  /* 0x0000b80001127983 */ /* 0x001ea40000300a00 */
[----:B--2---:R-:W-:Y:S11]  /*fac0*/  HMMA.16816.F32 R4, R20, R18, R4 ;  /* 0x000000121404723c */ /* 0x004ff60000001804 */
[----:B------:R-:W-:Y:S11]  /*fad0*/  @!UPT UIADD3 URZ, URZ, URZ, URZ ;  /* 0x0000003f3f3ff290 */ /* 0x000ff6000fffe03f */
[----:B------:R-:W-:Y:S01]  /*fae0*/  @!UPT UIADD3 URZ, URZ, URZ, URZ ;  /* 0x0000003f3f3ff290 */ /* 0x000fe2000fffe03f */
[----:B------:R-:W-:Y:S04]  /*faf0*/  STL.64 [R1+0x2a0], R4 ;  /* 0x0002a00401007387 */ /* 0x000fe80000100a00 */
[----:B------:R0:W-:Y:S04]  /*fb00*/  STL.64 [R1+0x2a8], R6 ;  /* 0x0002a80601007387 */ /* 0x0001e80000100a00 */
[----:B0-----:R-:W2:Y:S01]  /*fb10*/  LDL.LU.64 R6, [R1+0x3620] ;  /* 0x0036200001067983 */ /* 0x001ea20000300a00 */
[----:B------:R-:W-:Y:S02]  /*fb20*/  MOV R4, R19 ;  /* 0x0000001300047202 */ /* 0x000fe40000000f00 */
[----:B------:R-:W-:-:S03]  /*fb30*/  MOV R5, R18 ;  /* 0x0000001200057202 */ /* 0x000fc60000000f00 */
[----:B------:R0:W-:Y:S04]  /*fb40*/  STL [R1+0x354c], R4 ;  /* 0x00354c0401007387 */ /* 0x0001e80000100800 */
[----:B------:R1:W-:Y:S01]  /*fb50*/  STL [R1+0x3548], R5 ;  /* 0x0035480501007387 */ /* 0x0003e20000100800 */
[----:B---3--:R-:W-:Y:S01]  /*fb60*/  HMMA.16816.F32 R12, R20, R10, R12 ;  /* 0x0000000a140c723c */ /* 0x008fe2000000180c */
[----:B------:R-:W-:Y:S01]  /*fb70*/  IMAD.MOV.U32 R17, RZ, RZ, R10 ;  /* 0x000000ffff117224 */ /* 0x000fe200078e000a */
[----:B------:R-:W-:Y:S01]  /*fb80*/  MOV R16, R11 ;  /* 0x0000000b00107202 */ /* 0x000fe20000000f00 */
[----:B--2---:R2:W-:Y:S04]  /*fb90*/  STL.64 [R1+0x35e0], R6 ;  /* 0x0035e00601007387 */ /* 0x0045e80000100a00 */
[----:B0-----:R-:W3:Y:S04]  /*fba0*/  LDL.LU R4, [R1+0x260] ;  /* 0x0002600001047983 */ /* 0x001ee80000300800 */
[----:B-1----:R-:W3:Y:S04]  /*fbb0*/  LDL.LU R5, [R1+0x264] ;  /* 0x0002640001057983 */ /* 0x002ee80000300800 */
[----:B--2---:R-:W3:Y:S04]  /*fbc0*/  LDL.LU R6, [R1+0x268] ;  /* 0x0002680001067983 */ /* 0x004ee80000300800 */
[----:B------:R-:W3:Y:S04]  /*fbd0*/  LDL.LU R7, [R1+0x26c] ;  /* 0x00026c0001077983 */ /* 0x000ee80000300800 */
[----:B------:R-:W2:Y:S01]  /*fbe0*/  LDL.LU.64 R10, [R1+0x3618] ;  /* 0x00361800010a7983 */ /* 0x000ea20000300a00 */
[----:B------:R-:W-:-:S02]  /*fbf0*/  MOV R8, R15 ;  /* 0x0000000f00087202 */ /* 0x000fc40000000f00 */
[----:B------:R-:W-:Y:S01]  /*fc00*/  MOV R9, R14 ;  /* 0x0000000e00097202 */ /* 0x000fe20000000f00 */
[----:B------:R-:W-:Y:S04]  /*fc10*/  STL.64 [R1+0x290], R12 ;  /* 0x0002900c01007387 */ /* 0x000fe80000100a00 */
[----:B------:R-:W5:Y:S04]  /*fc20*/  LDL.LU.64 R14, [R1+0x3610] ;  /* 0x00361000010e7983 */ /* 0x000f680000300a00 */
[----:B------:R-:W-:Y:S04]  /*fc30*/  STL [R1+0x3574], R8 ;  /* 0x0035740801007387 */ /* 0x000fe80000100800 */
[----:B------:R-:W-:Y:S04]  /*fc40*/  STL [R1+0x3570], R9 ;  /* 0x0035700901007387 */ /* 0x000fe80000100800 */
[----:B--2---:R0:W-:Y:S04]  /*fc50*/  STL.64 [R1+0x3598], R10 ;  /* 0x0035980a01007387 */ /* 0x0041e80000100a00 */
[----:B0-----:R-:W4:Y:S04]  /*fc60*/  LDL.LU.64 R10, [R1+0x88] ;  /* 0x00008800010a7983 */ /* 0x001f280000300a00 */
[----:B------:R0:W-:Y:S04]  /*fc70*/  STL [R1+0x3554], R16 ;  /* 0x0035541001007387 */ /* 0x0001e80000100800 */
[----:B------:R1:W-:Y:S04]  /*fc80*/  STL [R1+0x3550], R17 ;  /* 0x0035501101007387 */ /* 0x0003e80000100800 */
[----:B0-----:R-:W5:Y:S04]  /*fc90*/  LDL.LU R16, [R1+0x280] ;  /* 0x0002800001107983 */ /* 0x001f680000300800 */
[----:B-1----:R-:W5:Y:S04]  /*fca0*/  LDL.LU R17, [R1+0x284] ;  /* 0x0002840001117983 */ /* 0x002f680000300800 */
[----:B------:R-:W5:Y:S04]  /*fcb0*/  LDL.LU R18, [R1+0x288] ;  /* 0x0002880001127983 */ /* 0x000f680000300800 */
[----:B------:R-:W5:Y:S02]  /*fcc0*/  LDL.LU R19, [R1+0x28c] ;  /* 0x00028c0001137983 */ /* 0x000f640000300800 */
[C---:B-----5:R-:W-:Y:S11]  /*fcd0*/  HMMA.16816.F32 R16, R20.reuse, R14, R16 ;  /* 0x0000000e1410723c */ /* 0x060ff60000001810 */
[----:B------:R-:W-:Y:S11]  /*fce0*/  @!UPT UIADD3 URZ, URZ, URZ, URZ ;  /* 0x0000003f3f3ff290 */ /* 0x000ff6000fffe03f */
[----:B------:R-:W-:Y:S01]  /*fcf0*/  @!UPT UIADD3 URZ, URZ, URZ, URZ ;  /* 0x0000003f3f3ff290 */ /* 0x000fe2000fffe03f */
[----:B------:R-:W-:Y:S04]  /*fd00*/  STL.64 [R1+0x280], R16 ;  /* 0x0002801001007387 */ /* 0x000fe80000100a00 */
[----:B------:R0:W-:Y:S02]  /*fd10*/  STL.64 [R1+0x288], R18 ;  /* 0x0002881201007387 */ /* 0x0001e40000100a00 */
[----:B0-----:R-:W-:Y:S01]  /*fd20*/  MOV R19, R14 ;  /* 0x0000000e00137202 */ /* 0x001fe20000000f00 */
[----:B------:R-:W-:Y:S02]  /*fd30*/  IMAD.MOV.U32 R18, RZ, RZ, R15 ;  /* 0x000000ffff127224 */ /* 0x000fe400078e000f */
[----:B------:R-:W3:Y:S04]  /*fd40*/  LDL.LU.64 R14, [R1+0x3608] ;  /* 0x00360800010e7983 */ /* 0x000ee80000300a00 */
[----:B------:R-:W-:Y:S04]  /*fd50*/  STL [R1+0x355c], R18 ;  /* 0x00355c1201007387 */ /* 0x000fe80000100800 */
[----:B------:R4:W-:Y:S02]  /*fd60*/  STL [R1+0x3558], R19 ;  /* 0x0035581301007387 */ /* 0x0009e40000100800 */
[----:B----4-:R-:W-:Y:S07]  /*fd70*/  HMMA.16816.F32 R16, R20, R10, R24 ;  /* 0x0000000a1410723c */ /* 0x010fee0000001818 */
[----:B------:R-:W-:-:S02]  /*fd80*/  MOV R25, R10 ;  /* 0x0000000a00197202 */ /* 0x000fc40000000f00 */
[----:B------:R-:W-:Y:S11]  /*fd90*/  MOV R24, R11 ;  /* 0x0000000b00187202 */ /* 0x000ff60000000f00 */
[----:B------:R-:W-:Y:S03]  /*fda0*/  @!UPT UIADD3 URZ, URZ, URZ, URZ ;  /* 0x0000003f3f3ff290 */ /* 0x000fe6000fffe03f */
[----:B------:R-:W-:Y:S04]  /*fdb0*/  STL.64 [R1+0x270], R16 ;  /* 0x0002701001007387 */ /* 0x000fe80000100a00 */
[----:B------:R-:W-:Y:S01]  /*fdc0*/  STL.64 [R1+0x278], R18 ;  /* 0x0002781201007387 */ /* 0x000fe20000100a00 */
[----:B---3--:R-:W-:Y:S01]  /*fdd0*/  HMMA.16816.F32 R4, R20, R14, R4 ;  /* 0x0000000e1404723c */ /* 0x008fe20000001804 */
[----:B------:R-:W-:Y:S02]  /*fde0*/  MOV R27, R14 ;  /* 0x0000000e001b7202 */ /* 0x000fe40000000f00 */
[----:B------:R-:W-:Y:S11]  /*fdf0*/  MOV R26, R15 ;  /* 0x0000000f001a7202 */ /* 0x000ff60000000f00 */
[----:B------:R-:W-:Y:S09]  /*fe00*/  @!UPT UIADD3 URZ, URZ, URZ, URZ ;  /* 0x0000003f3f3ff290 */ /* 0x000ff2000fffe03f */
[----:B------:R-:W-:Y:S04]  /*fe10*/  STL.64 [R1+0x260], R4 ;  /* 0x0002600401007387 */ /* 0x000fe80000100a00 */
[----:B------:R-:W-:Y:S04]  /*fe20*/  STL.64 [R1+0x268], R6 ;  /* 0x0002680601007387 */ /* 0x000fe80000100a00 */
[----:B------:R0:W-:Y:S04]  /*fe30*/  STL.64 [R1+0x3568], R26 ;  /* 0x0035681a01007387 */ /* 0x0001e80000100a00 */
[----:B------:R1:W-:Y:S01]  /*fe40*/  STL.64 [R1+0x3560], R24 ;  /* 0x0035601801007387 */ /* 0x0003e20000100a00 */
[----:B0-----:R-:W-:Y:S01]  /*fe50*/  IMAD.MOV.U32 R26, RZ, RZ, R2 ;  /* 0x000000ffff1a7224 */ /* 0x001fe200078e0002 */
[----:B------:R-:W-:-:S02]  /*fe60*/  MOV R27, R28 ;  /* 0x0000001c001b7202 */ /* 0x000fc40000000f00 */
[----:B-1----:R-:W2:Y:S04]  /*fe70*/  LDL.LU R24, [R1+0x1e0] ;  /* 0x0001e00001187983 */ /* 0x002ea80000300800 */
[----:B------:R-:W2:Y:S04]  /*fe80*/  LDL.LU R25, [R1+0x1e4] ;  /* 0x0001e40001197983 */ /* 0x000ea80000300800 */
[----:B------:R-:W3:Y:S04]  /*fe90*/  LDL.LU R2, [R1+0x3604] ;  /* 0x0036040001027983 */ /* 0x000ee80000300800 */
[----:B------:R-:W4:Y:S04]  /*fea0*/  LDL.LU R28, [R1+0x3600] ;  /* 0x00360000011c7983 */ /* 0x000f280000300800 */
[----:B------:R-:W5:Y:S04]  /*feb0*/  LDL.LU R8, [R1+0x200] ;  /* 0x0002000001087983 */ /* 0x000f680000300800 */
[----:B------:R-:W5:Y:S04]  /*fec0*/  LDL.LU R9, [R1+0x204] ;  /* 0x0002040001097983 */ /* 0x000f680000300800 */
[----:B------:R-:W2:Y:S04]  /*fed0*/  LDL.LU R10, [R1+0x208] ;  /* 0x00020800010a7983 */ /* 0x000ea80000300800 */
        /* <DEDUP_REMOVED lines=9> */
[----:B------:R-:W2:Y:S04]  /*ff70*/  LDL.LU.64 R6, [R1+0x58] ;  /* 0x0000580001067983 */ /* 0x000ea80000300a00 */
[----:B--2---:R0:W-:Y:S04]  /*ff80*/  STL.64 [R1+0x35f0], R6 ;  /* 0x0035f00601007387 */ /* 0x0041e80000100a00 */
[----:B0-----:R-:W2:Y:S04]  /*ff90*/  LDL.LU.64 R6, [R1+0x68] ;  /* 0x0000680001067983 */ /* 0x001ea80000300a00 */
[----:B------:R0:W-:Y:S04]  /*ffa0*/  STL.64 [R1+0x35d8], R18 ;  /* 0x0035d81201007387 */ /* 0x0001e80000100a00 */
[----:B------:R1:W-:Y:S04]  /*ffb0*/  STL.64 [R1+0x35d0], R16 ;  /* 0x0035d01001007387 */ /* 0x0003e80000100a00 */
[----:B0-----:R-:W2:Y:S04]  /*ffc0*/  LDL.LU.64 R18, [R1+0x48] ;  /* 0x0000480001127983 */ /* 0x001ea80000300a00 */
[----:B--2---:R0:W-:Y:S04]  /*ffd0*/  STL.64 [R1+0x35e8], R18 ;  /* 0x0035e81201007387 */ /* 0x0041e80000100a00 */
[----:B-1----:R-:W2:Y:S04]  /*ffe0*/  LDL.LU R16, [R1+0x240] ;  /* 0x0002400001107983 */ /* 0x002ea80000300800 */
[----:B------:R-:W2:Y:S04]  /*fff0*/  LDL.LU R17, [R1+0x244] ;  /* 0x0002440001117983 */ /* 0x000ea80000300800 */
[----:B0-----:R-:W2:Y:S04]  /*10000*/  LDL.LU R18, [R1+0x248] ;  /* 0x0002480001127983 */ /* 0x001ea80000300800 */
[----:B------:R-:W2:Y:S04]  /*10010*/  LDL.LU R19, [R1+0x24c] ;  /* 0x00024c0001137983 */ /* 0x000ea80000300800 */
[----:B------:R0:W-:Y:S04]  /*10020*/  STL.64 [R1+0x35a8], R10 ;  /* 0x0035a80a01007387 */ /* 0x0001e80000100a00 */
[----:B-----5:R1:W-:Y:S04]  /*10030*/  STL.64 [R1+0x35a0], R8 ;  /* 0x0035a00801007387 */ /* 0x0203e80000100a00 */
[----:B0-----:R-:W5:Y:S04]  /*10040*/  LDL.LU.64 R10, [R1+0x28] ;  /* 0x00002800010a7983 */ /* 0x001f680000300a00 */
[----:B-----5:R0:W-:Y:S04]  /*10050*/  STL.64 [R1+0x35b8], R10 ;  /* 0x0035b80a01007387 */ /* 0x0201e80000100a00 */
[----:B-1----:R-:W5:Y:S04]  /*10060*/  LDL.LU R8, [R1+0x230] ;  /* 0x0002300001087983 */ /* 0x002f680000300800 */
[----:B------:R-:W5:Y:S04]  /*10070*/  LDL.LU R9, [R1+0x234] ;  /* 0x0002340001097983 */ /* 0x000f680000300800 */
[----:B0-----:R-:W5:Y:S04]  /*10080*/  LDL.LU R10, [R1+0x238] ;  /* 0x00023800010a7983 */ /* 0x001f680000300800 */
[----:B------:R-:W5:Y:S04]  /*10090*/  LDL.LU R11, [R1+0x23c] ;  /* 0x00023c00010b7983 */ /* 0x000f680000300800 */
[----:B------:R-:W-:Y:S04]  /*100a0*/  STL.64 [R1+0x3580], R26 ;  /* 0x0035801a01007387 */ /* 0x000fe80000100a00 */
[----:B------:R0:W-:Y:S02]  /*100b0*/  STL.64 [R1+0x3578], R24 ;  /* 0x0035781801007387 */ /* 0x0001e40000100a00 */
[----:B0-----:R-:W-:-:S02]  /*100c0*/  MOV R24, R3 ;  /* 0x0000000300187202 */ /* 0x001fc40000000f00 */
[----:B------:R-:W2:Y:S01]  /*100d0*/  LDL.LU R3, [R1+0x35fc] ;  /* 0x0035fc0001037983 */ /* 0x000ea20000300800 */
[----:B------:R-:W-:-:S03]  /*100e0*/  MOV R25, R0 ;  /* 0x0000000000197202 */ /* 0x000fc60000000f00 */
[----:B------:R-:W2:Y:S04]  /*100f0*/  LDL.LU R0, [R1+0x35f8] ;  /* 0x0035f80001007983 */ /* 0x000ea80000300800 */
[----:B------:R-:W2:Y:S01]  /*10100*/  LDL.LU R26, [R1+0x1f8] ;  /* 0x0001f800011a7983 */ /* 0x000ea20000300800 */
[----:B------:R-:W-:Y:S01]  /*10110*/  MOV R27, R29 ;  /* 0x0000001d001b7202 */ /* 0x000fe20000000f00 */
[----:B------:R-:W-:Y:S04]  /*10120*/  HMMA.16816.F32 R12, R20, R6, R12 ;  /* 0x00000006140c723c */ /* 0x000fe8000000180c */
[----:B--2---:R0:W-:Y:S04]  /*10130*/  STL.64 [R1+0x3590], R26 ;  /* 0x0035901a01007387 */ /* 0x0041e80000100a00 */
[----:B------:R4:W-:Y:S04]  /*10140*/  STL.64 [R1+0x3588], R24 ;  /* 0x0035881801007387 */ /* 0x0009e80000100a00 */
[----:B0-----:R-:W2:Y:S01]  /*10150*/  LDL.LU.64 R26, [R1+0x18] ;  /* 0x00001800011a7983 */ /* 0x001ea20000300a00 */
[----:B----4-:R-:W-:Y:S01]  /*10160*/  IMAD.MOV.U32 R24, RZ, RZ, R28 ;  /* 0x000000ffff187224 */ /* 0x010fe200078e001c */
[----:B------:R-:W-:-:S02]  /*10170*/  MOV R25, R3 ;  /* 0x0000000300197202 */ /* 0x000fc40000000f00 */
[----:B--2---:R3:W-:Y:S02]  /*10180*/  STL.64 [R1+0x35b0], R26 ;  /* 0x0035b01a01007387 */ /* 0x0047e40000100a00 */
[----:B---3--:R-:W-:Y:S02]  /*10190*/  MOV R26, R2 ;  /* 0x00000002001a7202 */ /* 0x008fe40000000f00 */
[----:B------:R-:W-:-:S05]  /*101a0*/  MOV R27, R0 ;  /* 0x00000000001b7202 */ /* 0x000fca0000000f00 */
[----:B------:R0:W-:Y:S04]  /*101b0*/  STL.64 [R1+0x35c8], R26 ;  /* 0x0035c81a01007387 */ /* 0x0001e80000100a00 */
[----:B------:R-:W-:Y:S04]  /*101c0*/  STL.64 [R1+0x35c0], R24 ;  /* 0x0035c01801007387 */ /* 0x000fe80000100a00 */
[----:B0-----:R-:W2:Y:S04]  /*101d0*/  LDL.LU.64 R26, [R1+0x38] ;  /* 0x00003800011a7983 */ /* 0x001ea80000300a00 */
[----:B------:R-:W-:Y:S04]  /*101e0*/  STL.64 [R1+0x250], R12 ;  /* 0x0002500c01007387 */ /* 0x000fe80000100a00 */
[----:B------:R0:W-:Y:S02]  /*101f0*/  STL.64 [R1+0x258], R14 ;  /* 0x0002580e01007387 */ /* 0x0001e40000100a00 */
[----:B0-----:R-:W-:Y:S01]  /*10200*/  MOV R14, R6 ;  /* 0x00000006000e7202 */ /* 0x001fe20000000f00 */
[----:B------:R-:W-:-:S02]  /*10210*/  IMAD.MOV.U32 R15, RZ, RZ, R7 ;  /* 0x000000ffff0f7224 */ /* 0x000fc400078e0007 */
[----:B------:R-:W3:Y:S02]  /*10220*/  LDL.LU.64 R6, [R1+0x35f0] ;  /* 0x0035f00001067983 */ /* 0x000ee40000300a00 */
[----:B---3--:R-:W-:Y:S11]  /*10230*/  HMMA.16816.F32 R16, R20, R6, R16 ;  /* 0x000000061410723c */ /* 0x008ff60000001810 */
[----:B------:R-:W-:Y:S11]  /*10240*/  @!UPT UIADD3 URZ, URZ, URZ, URZ ;  /* 0x0000003f3f3ff290 */ /* 0x000ff6000fffe03f */
[----:B------:R-:W-:Y:S01]  /*10250*/  @!UPT UIADD3 URZ, URZ, URZ, URZ ;  /* 0x0000003f3f3ff290 */ /* 0x000fe2000fffe03f */
[----:B------:R-:W-:Y:S04]  /*10260*/  STL.64 [R1+0x240], R16 ;  /* 0x0002401001007387 */ /* 0x000fe80000100a00 */
[----:B------:R0:W-:Y:S04]  /*10270*/  STL.64 [R1+0x248], R18 ;  /* 0x0002481201007387 */ /* 0x0001e80000100a00 */
[----:B0-----:R-:W5:Y:S01]  /*10280*/  LDL.LU.64 R18, [R1+0x35e8] ;  /* 0x0035e80001127983 */ /* 0x001f620000300a00 */
[----:B------:R-:W-:Y:S02]  /*10290*/  MOV R12, R6 ;  /* 0x00000006000c7202 */ /* 0x000fe40000000f00 */
[----:B------:R-:W-:-:S02]  /*102a0*/  MOV R13, R7 ;  /* 0x00000007000d7202 */ /* 0x000fc40000000f00 */
[----:B------:R-:W3:Y:S01]  /*102b0*/  LDL.LU.64 R6, [R1+0x35e0] ;  /* 0x0035e00001067983 */ /* 0x000ee20000300a00 */
[----:B-----5:R-:W-:Y:S01]  /*102c0*/  HMMA.16816.F32 R8, R20, R18, R8 ;  /* 0x000000121408723c */ /* 0x020fe20000001808 */
[----:B------:R-:W-:Y:S02]  /*102d0*/  MOV R4, R18 ;  /* 0x0000001200047202 */ /* 0x000fe40000000f00 */
[----:B------:R-:W-:Y:S02]  /*102e0*/  MOV R5, R19 ;  /* 0x0000001300057202 */ /* 0x000fe40000000f00 */
[----:B------:R-:W2:Y:S04]  /*102f0*/  LDL.LU.64 R18, [R1+0x35d8] ;  /* 0x0035d80001127983 */ /* 0x000ea80000300a00 */
[----:B------:R-:W2:Y:S11]  /*10300*/  LDL.LU.64 R16, [R1+0x35d0] ;  /* 0x0035d00001107983 */ /* 0x000eb60000300a00 */
[----:B------:R-:W-:Y:S03]  /*10310*/  @!UPT UIADD3 URZ, URZ, URZ, URZ ;  /* 0x0000003f3f3ff290 */ /* 0x000fe6000fffe03f */
[----:B------:R-:W-:Y:S01]  /*10320*/  STL.64 [R1+0x230], R8 ;  /* 0x0002300801007387 */ /* 0x000fe20000100a00 */
[----:B------:R-:W-:-:S03]  /*10330*/  IMAD.MOV.U32 R29, RZ, RZ, R11 ;  /* 0x000000ffff1d7224 */ /* 0x000fc600078e000b */
[----:B------:R-:W-:Y:S04]  /*10340*/  STL [R1+0x238], R10 ;  /* 0x0002380a01007387 */ /* 0x000fe80000100800 */
[----:B------:R0:W-:Y:S04]  /*10350*/  STL [R1+0x3380], R29 ;  /* 0x0033801d01007387 */ /* 0x0001e80000100800 */
[----:B0-----:R-:W4:Y:S01]  /*10360*/  LDL R29, [R1+0x5d4] ;  /* 0x0005d400011d7983 */ /* 0x001f220000100800 */
[----:B--2---:R-:W-:Y:S07]  /*10370*/  HMMA.16816.F32 R8, R20, R26, R16 ;  /* 0x0000001a1408723c */ /* 0x004fee0000001810 */
[----:B------:R-:W-:-:S02]  /*10380*/  MOV R16, R26 ;  /* 0x0000001a00107202 */ /* 0x000fc40000000f00 */
[----:B------:R-:W-:Y:S02]  /*10390*/  MOV R17, R27 ;  /* 0x0000001b00117202 */ /* 0x000fe40000000f00 */
[----:B------:R-:W2:Y:S04]  /*103a0*/  LDL.LU.64 R26, [R1+0x35c8] ;  /* 0x0035c800011a7983 */ /* 0x000ea80000300a00 */
[----:B------:R-:W2:Y:S09]  /*103b0*/  LDL.LU.64 R24, [R1+0x35c0] ;  /* 0x0035c00001187983 */ /* 0x000eb20000300a00 */
[----:B------:R-:W-:Y:S01]  /*103c0*/  IMAD.MOV.U32 R2, RZ, RZ, R10 ;  /* 0x000000ffff027224 */ /* 0x000fe200078e000a */
[----:B------:R-:W-:-:S02]  /*103d0*/  MOV R0, R11 ;  /* 0x0000000b00007202 */ /* 0x000fc40000000f00 */
[----:B------:R-:W2:Y:S01]  /*103e0*/  LDL.LU.64 R10, [R1+0x35b8] ;  /* 0x0035b800010a7983 */ /* 0x000ea20000300a00 */
[----:B------:R-:W-:Y:S02]  /*103f0*/  MOV R28, R8 ;  /* 0x00000008001c7202 */ /* 0x000fe40000000f00 */
[----:B------:R-:W-:Y:S01]  /*10400*/  MOV R3, R9 ;  /* 0x0000000900037202 */ /* 0x000fe20000000f00 */
[C---:B--2---:R-:W-:Y:S01]  /*10410*/  HMMA.16816.F32 R24, R20.reuse, R10, R24 ;  /* 0x0000000a1418723c */ /* 0x044fe20000001818 */
[----:B------:R-:W-:Y:S02]  /*10420*/  MOV R18, R10 ;  /* 0x0000000a00127202 */ /* 0x000fe40000000f00 */
[----:B------:R-:W-:Y:S11]  /*10430*/  MOV R19, R11 ;  /* 0x0000000b00137202 */ /* 0x000ff60000000f00 */
[----:B------:R-:W-:Y:S09]  /*10440*/  @!UPT UIADD3 URZ, URZ, URZ, URZ ;  /* 0x0000003f3f3ff290 */ /* 0x000ff2000fffe03f */
[----:B------:R-:W-:Y:S04]  /*10450*/  STL.64 [R1+0x210], R24 ;  /* 0x0002101801007387 */ /* 0x000fe80000100a00 */
[----:B------:R0:W-:Y:S04]  /*10460*/  STL.64 [R1+0x218], R26 ;  /* 0x0002181a01007387 */ /* 0x0001e80000100a00 */
[----:B0-----:R-:W2:Y:S04]  /*10470*/  LDL.LU.64 R26, [R1+0x35b0] ;  /* 0x0035b000011a7983 */ /* 0x001ea80000300a00 */
[----:B------:R-:W2:Y:S04]  /*10480*/  LDL.LU.64 R10, [R1+0x35a8] ;  /* 0x0035a800010a7983 */ /* 0x000ea80000300a00 */
[----:B------:R-:W2:Y:S02]  /*10490*/  LDL.LU.64 R8, [R1+0x35a0] ;  /* 0x0035a00001087983 */ /* 0x000ea40000300a00 */
[C---:B--2---:R-:W-:Y:S11]  /*104a0*/  HMMA.16816.F32 R8, R20.reuse, R26, R8 ;  /* 0x0000001a1408723c */ /* 0x044ff60000001808 */
[----:B------:R-:W-:Y:S11]  /*104b0*/  @!UPT UIADD3 URZ, URZ, URZ, URZ ;  /* 0x0000003f3f3ff290 */ /* 0x000ff6000fffe03f */
[----:B------:R-:W-:Y:S01]  /*104c0*/  @!UPT UIADD3 URZ, URZ, URZ, URZ ;  /* 0x0000003f3f3ff290 */ /* 0x000fe2000fffe03f */
[----:B------:R0:W-:Y:S04]  /*104d0*/  STL.64 [R1+0x200], R8 ;  /* 0x0002000801007387 */ /* 0x0001e80000100a00 */
[----:B------:R1:W-:Y:S01]  /*104e0*/  STL.64 [R1+0x208], R10 ;  /* 0x0002080a01007387 */ /* 0x0003e20000100a00 */
[----:B0-----:R-:W-:Y:S01]  /*104f0*/  MOV R8, R26 ;  /* 0x0000001a00087202 */ /* 0x001fe20000000f00 */
[----:B------:R-:W-:Y:S02]  /*10500*/  IMAD.MOV.U32 R9, RZ, RZ, R27 ;  /* 0x000000ffff097224 */ /* 0x000fe400078e001b */
[----:B-1----:R-:W2:Y:S04]  /*10510*/  LDL.LU.64 R10, [R1+0x3598] ;  /* 0x00359800010a7983 */ /* 0x002ea80000300a00 */
[----:B------:R-:W3:Y:S04]  /*10520*/  LDL.LU.64 R26, [R1+0x3590] ;  /* 0x00359000011a7983 */ /* 0x000ee80000300a00 */
[----:B------:R-:W3:Y:S02]  /*10530*/  LDL.LU.64 R24, [R1+0x3588] ;  /* 0x0035880001187983 */ /* 0x000ee40000300a00 */
[----:B---3--:R-:W-:Y:S11]  /*10540*/  HMMA.16816.F32 R24, R20, R6, R24 ;  /* 0x000000061418723c */ /* 0x008ff60000001818 */
[----:B------:R-:W-:Y:S11]  /*10550*/  @!UPT UIADD3 URZ, URZ, URZ, URZ ;  /* 0x0000003f3f3ff290 */ /* 0x000ff6000fffe03f */
[----:B------:R-:W-:Y:S01]  /*10560*/  @!UPT UIADD3 URZ, URZ, URZ, URZ ;  /* 0x0000003f3f3ff290 */ /* 0x000fe2000fffe03f */
[----:B------:R-:W-:Y:S04]  /*10570*/  STL.64 [R1+0x340], R24 ;  /* 0x0003401801007387 */ /* 0x000fe80000100a00 */
[----:B------:R0:W-:Y:S04]  /*10580*/  STL.64 [R1+0x348], R26 ;  /* 0x0003481a01007387 */ /* 0x0001e80000100a00 */
[----:B0-----:R-:W2:Y:S04]  /*10590*/  LDL.LU.64 R26, [R1+0x3580] ;  /* 0x00358000011a7983 */ /* 0x001ea80000300a00 */
[----:B------:R-:W2:Y:S04]  /*105a0*/  LDL.LU.64 R24, [R1+0x3578] ;  /* 0x0035780001187983 */ /* 0x000ea80000300a00 */
[----:B------:R0:W-:Y:S02]  /*105b0*/  STL.64 [R1+0x33e8], R6 ;  /* 0x0033e80601007387 */ /* 0x0001e40000100a00 */
[----:B0-----:R-:W-:-:S02]  /*105c0*/  MOV R6, R8 ;  /* 0x0000000800067202 */ /* 0x001fc40000000f00 */
[----:B------:R-:W3:Y:S01]  /*105d0*/  LDL.LU R8, [R1+0x3574] ;  /* 0x0035740001087983 */ /* 0x000ee20000300800 */
[----:B------:R-:W-:-:S03]  /*105e0*/  MOV R7, R9 ;  /* 0x0000000900077202 */ /* 0x000fc60000000f00 */
[----:B------:R-:W3:Y:S04]  /*105f0*/  LDL.LU R9, [R1+0x3570] ;  /* 0x0035700001097983 */ /* 0x000ee80000300800 */
[----:B------:R0:W-:Y:S02]  /*10600*/  STL.64 [R1+0x3400], R6 ;  /* 0x0034000601007387 */ /* 0x0001e40000100a00 */
[----:B0-----:R-:W-:Y:S02]  /*10610*/  MOV R6, R18 ;  /* 0x0000001200067202 */ /* 0x001fe40000000f00 */
[----:B------:R-:W-:Y:S01]  /*10620*/  MOV R7, R19 ;  /* 0x0000001300077202 */ /* 0x000fe20000000f00 */
[----:B--2---:R-:W-:Y:S11]  /*10630*/  HMMA.16816.F32 R24, R20, R10, R24 ;  /* 0x0000000a1418723c */ /* 0x004ff60000001818 */
[----:B------:R-:W-:Y:S11]  /*10640*/  @!UPT UIADD3 URZ, URZ, URZ, URZ ;  /* 0x0000003f3f3ff290 */ /* 0x000ff6000fffe03f */
[----:B------:R-:W-:Y:S01]  /*10650*/  @!UPT UIADD3 URZ, URZ, URZ, URZ ;  /* 0x0000003f3f3ff290 */ /* 0x000fe2000fffe03f */
[----:B------:R-:W-:Y:S04]  /*10660*/  STL.64 [R1+0x330], R24 ;  /* 0x0003301801007387 */ /* 0x000fe80000100a00 */
[----:B------:R0:W-:Y:S04]  /*10670*/  STL.64 [R1+0x338], R26 ;  /* 0x0003381a01007387 */ /* 0x0001e80000100a00 */
[----:B0-----:R-:W2:Y:S04]  /*10680*/  LDL.LU.64 R26, [R1+0x3568] ;  /* 0x00356800011a7983 */ /* 0x001ea80000300a00 */
[----:B------:R-:W5:Y:S04]  /*10690*/  LDL.LU.64 R24, [R1+0x3560] ;  /* 0x0035600001187983 */ /* 0x000f680000300a00 */
[----:B------:R-:W2:Y:S04]  /*106a0*/  LDL.LU R18, [R1+0x355c] ;  /* 0x00355c0001127983 */ /* 0x000ea80000300800 */
[----:B------:R-:W2:Y:S04]  /*106b0*/  LDL.LU R19, [R1+0x3558] ;  /* 0x0035580001137983 */ /* 0x000ea80000300800 */
[----:B------:R0:W-:Y:S02]  /*106c0*/  STL.64 [R1+0x3418], R6 ;  /* 0x0034180601007387 */ /* 0x0001e40000100a00 */
[----:B0-----:R-:W-:Y:S01]  /*106d0*/  IMAD.MOV.U32 R6, RZ, RZ, R16 ;  /* 0x000000ffff067224 */ /* 0x001fe200078e0010 */
[----:B------:R-:W-:Y:S01]  /*106e0*/  MOV R7, R17 ;  /* 0x0000001100077202 */ /* 0x000fe20000000f00 */
[----:B------:R-:W2:Y:S04]  /*106f0*/  LDL.LU R16, [R1+0x3554] ;  /* 0x0035540001107983 */ /* 0x000ea80000300800 */
[----:B------:R-:W2:Y:S04]  /*10700*/  LDL.LU R17, [R1+0x3550] ;  /* 0x0035500001117983 */ /* 0x000ea80000300800 */
[----:B------:R-:W-:Y:S04]  /*10710*/  STL.64 [R1+0x3430], R6 ;  /* 0x0034300601007387 */ /* 0x000fe80000100a00 */
[----:B------:R-:W-:Y:S04]  /*10720*/  STL.64 [R1+0x33e0], R10 ;  /* 0x0033e00a01007387 */ /* 0x000fe80000100a00 */
[----:B---3--:R0:W-:Y:S04]  /*10730*/  STL.64 [R1+0x33d8], R8 ;  /* 0x0033d80801007387 */ /* 0x0081e80000100a00 */
[----:B0-----:R-:W3:Y:S04]  /*10740*/  LDL.LU R8, [R1+0xe0] ;  /* 0x0000e00001087983 */ /* 0x001ee80000300800 */
[----:B------:R-:W3:Y:S04]  /*10750*/  LDL.LU R9, [R1+0xe4] ;  /* 0x0000e40001097983 */ /* 0x000ee80000300800 */
[----:B------:R-:W2:Y:S04]  /*10760*/  LDL.LU R10, [R1+0xe8] ;  /* 0x0000e800010a7983 */ /* 0x000ea80000300800 */
[----:B------:R-:W2:Y:S01]  /*10770*/  LDL.LU R11, [R1+0xec] ;  /* 0x0000ec00010b7983 */ /* 0x000ea20000300800 */
[----:B------:R-:W-:-:S02]  /*10780*/  MOV R6, R4 ;  /* 0x0000000400067202 */ /* 0x000fc40000000f00 */
[----:B------:R-:W-:Y:S01]  /*10790*/  MOV R7, R5 ;  /* 0x0000000500077202 */ /* 0x000fe20000000f00 */
[----:B------:R-:W3:Y:S04]  /*107a0*/  LDL.LU R4, [R1+0x354c] ;  /* 0x00354c0001047983 */ /* 0x000ee80000300800 */
[----:B------:R-:W4:Y:S04]  /*107b0*/  LDL.LU R5, [R1+0x3548] ;  /* 0x0035480001057983 */ /* 0x000f280000300800 */
[----:B------:R-:W-:Y:S04]  /*107c0*/  STL.64 [R1+0x3448], R6 ;  /* 0x0034480601007387 */ /* 0x000fe80000100a00 */
[----:B--2---:R-:W-:Y:S04]  /*107d0*/  STL.64 [R1+0x33f8], R10 ;  /* 0x0033f80a01007387 */ /* 0x004fe80000100a00 */
[----:B---3--:R0:W-:Y:S04]  /*107e0*/  STL.64 [R1+0x33f0], R8 ;  /* 0x0033f00801007387 */ /* 0x0081e80000100a00 */
[----:B0-----:R-:W2:Y:S04]  /*107f0*/  LDL.LU R8, [R1+0xf0] ;  /* 0x0000f00001087983 */ /* 0x001ea80000300800 */
[----:B------:R-:W2:Y:S04]  /*10800*/  LDL.LU R9, [R1+0xf4] ;  /* 0x0000f40001097983 */ /* 0x000ea80000300800 */
[----:B------:R-:W3:Y:S04]  /*10810*/  LDL.LU R10, [R1+0xf8] ;  /* 0x0000f800010a7983 */ /* 0x000ee80000300800 */
[----:B------:R-:W3:Y:S01]  /*10820*/  LDL.LU R11, [R1+0xfc] ;  /* 0x0000fc00010b7983 */ /* 0x000ee20000300800 */
[----:B------:R-:W-:Y:S01]  /*10830*/  MOV R6, R12 ;  /* 0x0000000c00067202 */ /* 0x000fe20000000f00 */
[----:B------:R-:W-:-:S02]  /*10840*/  IMAD.MOV.U32 R7, RZ, RZ, R13 ;  /* 0x000000ffff077224 */ /* 0x000fc400078e000d */
[----:B------:R-:W2:Y:S04]  /*10850*/  LDL.LU R12, [R1+0x3544] ;  /* 0x00354400010c7983 */ /* 0x000ea80000300800 */
[----:B------:R-:W4:Y:S04]  /*10860*/  LDL.LU R13, [R1+0x3540] ;  /* 0x00354000010d7983 */ /* 0x000f280000300800 */
[----:B------:R-:W-:Y:S04]  /*10870*/  STL.64 [R1+0x3460], R6 ;  /* 0x0034600601007387 */ /* 0x000fe80000100a00 */
[----:B---3--:R-:W-:Y:S04]  /*10880*/  STL.64 [R1+0x3410], R10 ;  /* 0x0034100a01007387 */ /* 0x008fe80000100a00 */
[----:B--2---:R0:W-:Y:S04]  /*10890*/  STL.64 [R1+0x3408], R8 ;  /* 0x0034080801007387 */ /* 0x0041e80000100a00 */
[----:B0-----:R-:W2:Y:S04]  /*108a0*/  LDL.LU R8, [R1+0x100] ;  /* 0x0001000001087983 */ /* 0x001ea80000300800 */
[----:B------:R-:W2:Y:S04]  /*108b0*/  LDL.LU R9, [R1+0x104] ;  /* 0x0001040001097983 */ /* 0x000ea80000300800 */
[----:B------:R-:W3:Y:S04]  /*108c0*/  LDL.LU R10, [R1+0x108] ;  /* 0x00010800010a7983 */ /* 0x000ee80000300800 */
[----:B------:R-:W3:Y:S01]  /*108d0*/  LDL.LU R11, [R1+0x10c] ;  /* 0x00010c00010b7983 */ /* 0x000ee20000300800 */
[----:B------:R-:W-:-:S02]  /*108e0*/  MOV R6, R14 ;  /* 0x0000000e00067202 */ /* 0x000fc40000000f00 */
[----:B------:R-:W-:Y:S01]  /*108f0*/  MOV R7, R15 ;  /* 0x0000000f00077202 */ /* 0x000fe20000000f00 */
        /* <DEDUP_REMOVED lines=10> */
[----:B------:R-:W-:-:S05]  /*109a0*/  MOV R7, R26 ;  /* 0x0000001a00077202 */ /* 0x000fca0000000f00 */
[----:B------:R-:W-:Y:S04]  /*109b0*/  STL.64 [R1+0x3490], R6 ;  /* 0x0034900601007387 */ /* 0x000fe80000100a00 */
[----:B---3--:R-:W-:Y:S04]  /*109c0*/  STL.64 [R1+0x3440], R10 ;  /* 0x0034400a01007387 */ /* 0x008fe80000100a00 */
[----:B--2---:R0:W-:Y:S04]  /*109d0*/  STL.64 [R1+0x3438], R8 ;  /* 0x0034380801007387 */ /* 0x0041e80000100a00 */
[----:B0-----:R-:W2:Y:S04]  /*109e0*/  LDL.LU R8, [R1+0x120] ;  /* 0x0001200001087983 */ /* 0x001ea80000300800 */
[----:B------:R-:W2:Y:S01]  /*109f0*/  LDL.LU R9, [R1+0x124] ;  /* 0x0001240001097983 */ /* 0x000ea20000300800 */
[----:B-----5:R-:W-:-:S02]  /*10a00*/  MOV R6, R25 ;  /* 0x0000001900067202 */ /* 0x020fc40000000f00 */
[----:B------:R-:W-:Y:S01]  /*10a10*/  MOV R7, R24 ;  /* 0x0000001800077202 */ /* 0x000fe20000000f00 */
[----:B----4-:R-:W-:Y:S01]  /*10a20*/  IMAD.MOV.U32 R10, RZ, RZ, R15 ;  /* 0x000000ffff0a7224 */ /* 0x010fe200078e000f */
[----:B------:R-:W-:Y:S01]  /*10a30*/  MOV R11, R14 ;  /* 0x0000000e000b7202 */ /* 0x000fe20000000f00 */
[----:B------:R-:W3:Y:S04]  /*10a40*/  LDL.LU R15, [R1+0x3534] ;  /* 0x00353400010f7983 */ /* 0x000ee80000300800 */
[----:B------:R-:W4:Y:S04]  /*10a50*/  LDL.LU R14, [R1+0x3530] ;  /* 0x00353000010e7983 */ /* 0x000f280000300800 */
[----:B------:R0:W-:Y:S02]  /*10a60*/  STL.64 [R1+0x34a8], R6 ;  /* 0x0034a80601007387 */ /* 0x0001e40000100a00 */
[----:B0-----:R-:W-:Y:S01]  /*10a70*/  MOV R6, R19 ;  /* 0x0000001300067202 */ /* 0x001fe20000000f00 */
[----:B------:R-:W-:-:S05]  /*10a80*/  IMAD.MOV.U32 R7, RZ, RZ, R18 ;  /* 0x000000ffff077224 */ /* 0x000fca00078e0012 */
[----:B------:R-:W-:Y:S04]  /*10a90*/  STL.64 [R1+0x34c0], R6 ;  /* 0x0034c00601007387 */ /* 0x000fe80000100a00 */
[----:B------:R-:W-:Y:S04]  /*10aa0*/  STL.64 [R1+0x3458], R10 ;  /* 0x0034580a01007387 */ /* 0x000fe80000100a00 */
[----:B--2---:R0:W-:Y:S04]  /*10ab0*/  STL.64 [R1+0x3450], R8 ;  /* 0x0034500801007387 */ /* 0x0041e80000100a00 */
[----:B0-----:R-:W2:Y:S04]  /*10ac0*/  LDL.LU R8, [R1+0x130] ;  /* 0x0001300001087983 */ /* 0x001ea80000300800 */
[----:B------:R-:W2:Y:S04]  /*10ad0*/  LDL.LU R9, [R1+0x134] ;  /* 0x0001340001097983 */ /* 0x000ea80000300800 */
[----:B------:R-:W5:Y:S04]  /*10ae0*/  LDL.LU R10, [R1+0x138] ;  /* 0x00013800010a7983 */ /* 0x000f680000300800 */
[----:B------:R-:W5:Y:S01]  /*10af0*/  LDL.LU R11, [R1+0x13c] ;  /* 0x00013c00010b7983 */ /* 0x000f620000300800 */
[----:B------:R-:W-:-:S02]  /*10b00*/  MOV R6, R17 ;  /* 0x0000001100067202 */ /* 0x000fc40000000f00 */
[----:B------:R-:W-:-:S05]  /*10b10*/  MOV R7, R16 ;  /* 0x0000001000077202 */ /* 0x000fca0000000f00 */
[----:B------:R-:W-:Y:S04]  /*10b20*/  STL.64 [R1+0x34d8], R6 ;  /* 0x0034d80601007387 */ /* 0x000fe80000100a00 */
[----:B-----5:R-:W-:Y:S04]  /*10b30*/  STL.64 [R1+0x3470], R10 ;  /* 0x0034700a01007387 */ /* 0x020fe80000100a00 */
[----:B--2---:R0:W-:Y:S04]  /*10b40*/  STL.64 [R1+0x3468], R8 ;  /* 0x0034680801007387 */ /* 0x0041e80000100a00 */
[----:B0-----:R-:W2:Y:S04]  /*10b50*/  LDL.LU R8, [R1+0x140] ;  /* 0x0001400001087983 */ /* 0x001ea80000300800 */
[----:B------:R-:W2:Y:S01]  /*10b60*/  LDL.LU R9, [R1+0x144] ;  /* 0x0001440001097983 */ /* 0x000ea20000300800 */
[----:B------:R-:W-:Y:S01]  /*10b70*/  IMAD.MOV.U32 R6, RZ, RZ, R5 ;  /* 0x000000ffff067224 */ /* 0x000fe200078e0005 */
[----:B------:R-:W-:-:S02]  /*10b80*/  MOV R7, R4 ;  /* 0x0000000400077202 */ /* 0x000fc40000000f00 */
[----:B----4-:R-:W-:Y:S02]  /*10b90*/  MOV R10, R14 ;  /* 0x0000000e000a7202 */ /* 0x010fe40000000f00 */
[----:B------:R-:W4:Y:S01]  /*10ba0*/  LDL.LU R14, [R1+0x352c] ;  /* 0x00352c00010e7983 */ /* 0x000f220000300800 */
[----:B---3--:R-:W-:-:S03]  /*10bb0*/  MOV R11, R15 ;  /* 0x0000000f000b7202 */ /* 0x008fc60000000f00 */
[----:B------:R-:W3:Y:S04]  /*10bc0*/  LDL.LU R15, [R1+0x3528] ;  /* 0x00352800010f7983 */ /* 0x000ee80000300800 */
[----:B------:R0:W-:Y:S04]  /*10bd0*/  STL.64 [R1+0x3500], R6 ;  /* 0x0035000601007387 */ /* 0x0001e80000100a00 */
[----:B------:R-:W5:Y:S04]  /*10be0*/  LDL.LU R4, [R1+0x1b0] ;  /* 0x0001b00001047983 */ /* 0x000f680000300800 */
[----:B------:R-:W5:Y:S04]  /*10bf0*/  LDL.LU R5, [R1+0x1b4] ;  /* 0x0001b40001057983 */ /* 0x000f680000300800 */
[----:B0-----:R-:W5:Y:S04]  /*10c00*/  LDL.LU R6, [R1+0x1b8] ;  /* 0x0001b80001067983 */ /* 0x001f680000300800 */
[----:B------:R-:W5:Y:S04]  /*10c10*/  LDL.LU R7, [R1+0x1bc] ;  /* 0x0001bc0001077983 */ /* 0x000f680000300800 */
        /* <DEDUP_REMOVED lines=8> */
[----:B------:R-:W-:Y:S04]  /*10ca0*/  STL.64 [R1+0x3488], R10 ;  /* 0x0034880a01007387 */ /* 0x000fe80000100a00 */
[----:B--2---:R0:W-:Y:S04]  /*10cb0*/  STL.64 [R1+0x3480], R8 ;  /* 0x0034800801007387 */ /* 0x0041e80000100a00 */
[----:B0-----:R-:W2:Y:S04]  /*10cc0*/  LDL.LU R8, [R1+0x150] ;  /* 0x0001500001087983 */ /* 0x001ea80000300800 */
[----:B------:R-:W2:Y:S04]  /*10cd0*/  LDL.LU R9, [R1+0x154] ;  /* 0x0001540001097983 */ /* 0x000ea80000300800 */
[----:B------:R-:W2:Y:S04]  /*10ce0*/  LDL.LU R10, [R1+0x158] ;  /* 0x00015800010a7983 */ /* 0x000ea80000300800 */
[----:B------:R-:W2:Y:S04]  /*10cf0*/  LDL.LU R11, [R1+0x15c] ;  /* 0x00015c00010b7983 */ /* 0x000ea80000300800 */
[----:B--2---:R-:W-:Y:S04]  /*10d00*/  STL.64 [R1+0x34a0], R10 ;  /* 0x0034a00a01007387 */ /* 0x004fe80000100a00 */
[----:B------:R0:W-:Y:S04]  /*10d10*/  STL.64 [R1+0x3498], R8 ;  /* 0x0034980801007387 */ /* 0x0001e80000100a00 */
[----:B0-----:R-:W2:Y:S04]  /*10d20*/  LDL.LU R8, [R1+0x160] ;  /* 0x0001600001087983 */ /* 0x001ea80000300800 */
[----:B------:R-:W2:Y:S01]  /*10d30*/  LDL.LU R9, [R1+0x164] ;  /* 0x0001640001097983 */ /* 0x000ea20000300800 */
[----:B---3--:R-:W-:-:S02]  /*10d40*/  MOV R10, R15 ;  /* 0x0000000f000a7202 */ /* 0x008fc40000000f00 */
[----:B----4-:R-:W-:Y:S01]  /*10d50*/  MOV R11, R14 ;  /* 0x0000000e000b7202 */ /* 0x010fe20000000f00 */
[----:B------:R-:W3:Y:S04]  /*10d60*/  LDL.LU R15, [R1+0x3524] ;  /* 0x00352400010f7983 */ /* 0x000ee80000300800 */
[----:B------:R-:W4:Y:S04]  /*10d70*/  LDL.LU R14, [R1+0x3520] ;  /* 0x00352000010e7983 */ /* 0x000f280000300800 */
[----:B------:R-:W-:Y:S04]  /*10d80*/  STL.64 [R1+0x34b8], R10 ;  /* 0x0034b80a01007387 */ /* 0x000fe80000100a00 */
[----:B--2---:R0:W-:Y:S04]  /*10d90*/  STL.64 [R1+0x34b0], R8 ;  /* 0x0034b00801007387 */ /* 0x0041e80000100a00 */
[----:B0-----:R-:W2:Y:S04]  /*10da0*/  LDL.LU R8, [R1+0x170] ;  /* 0x0001700001087983 */ /* 0x001ea80000300800 */
[----:B------:R-:W2:Y:S04]  /*10db0*/  LDL.LU R9, [R1+0x174] ;  /* 0x0001740001097983 */ /* 0x000ea80000300800 */
[----:B------:R-:W2:Y:S04]  /*10dc0*/  LDL.LU R10, [R1+0x178] ;  /* 0x00017800010a7983 */ /* 0x000ea80000300800 */
[----:B------:R-:W2:Y:S04]  /*10dd0*/  LDL.LU R11, [R1+0x17c] ;  /* 0x00017c00010b7983 */ /* 0x000ea80000300800 */
[----:B--2---:R4:W-:Y:S04]  /*10de0*/  STL.64 [R1+0x34d0], R10 ;  /* 0x0034d00a01007387 */ /* 0x0049e80000100a00 */
[----:B------:R0:W-:Y:S01]  /*10df0*/  STL.64 [R1+0x34c8], R8 ;  /* 0x0034c80801007387 */ /* 0x0001e20000100a00 */
[----:B----4-:R-:W-:Y:S01]  /*10e00*/  MOV R10, R14 ;  /* 0x0000000e000a7202 */ /* 0x010fe20000000f00 */
[----:B---3--:R-:W-:-:S02]  /*10e10*/  IMAD.MOV.U32 R11, RZ, RZ, R15 ;  /* 0x000000ffff0b7224 */ /* 0x008fc400078e000f */
[----:B0-----:R-:W2:Y:S04]  /*10e20*/  LDL.LU R8, [R1+0x180] ;  /* 0x0001800001087983 */ /* 0x001ea80000300800 */
[----:B------:R-:W2:Y:S04]  /*10e30*/  LDL.LU R9, [R1+0x184] ;  /* 0x0001840001097983 */ /* 0x000ea80000300800 */
[----:B------:R-:W3:Y:S04]  /*10e40*/  LDL.LU R14, [R1+0x351c] ;  /* 0x00351c00010e7983 */ /* 0x000ee80000300800 */
[----:B------:R-:W3:Y:S04]  /*10e50*/  LDL.LU R15, [R1+0x3518] ;  /* 0x00351800010f7983 */ /* 0x000ee80000300800 */
[----:B------:R-:W-:Y:S01]  /*10e60*/  STL.64 [R1+0x34e8], R10 ;  /* 0x0034e80a01007387 */ /* 0x000fe20000100a00 */
[C---:B---3--:R-:W-:Y:S03]  /*10e70*/  HMMA.16816.F32 R16, R20.reuse, R14, R16 ;  /* 0x0000000e1410723c */ /* 0x048fe60000001810 */
[----:B--2---:R0:W-:Y:S04]  /*10e80*/  STL.64 [R1+0x34e0], R8 ;  /* 0x0034e00801007387 */ /* 0x0041e80000100a00 */
[----:B0-----:R-:W2:Y:S04]  /*10e90*/  LDL.LU R8, [R1+0x190] ;  /* 0x0001900001087983 */ /* 0x001ea80000300800 */
[----:B------:R-:W2:Y:S04]  /*10ea0*/  LDL.LU R9, [R1+0x194] ;  /* 0x0001940001097983 */ /* 0x000ea80000300800 */
[----:B------:R-:W2:Y:S04]  /*10eb0*/  LDL.LU R10, [R1+0x198] ;  /* 0x00019800010a7983 */ /* 0x000ea80000300800 */
[----:B------:R-:W2:Y:S04]  /*10ec0*/  LDL.LU R11, [R1+0x19c] ;  /* 0x00019c00010b7983 */ /* 0x000ea80000300800 */
[----:B------:R-:W-:Y:S04]  /*10ed0*/  STL.64 [R1+0x320], R16 ;  /* 0x0003201001007387 */ /* 0x000fe80000100a00 */
[----:B------:R0:W-:Y:S04]  /*10ee0*/  STL.64 [R1+0x328], R18 ;  /* 0x0003281201007387 */ /* 0x0001e80000100a00 */
[----:B0-----:R-:W3:Y:S02]  /*10ef0*/  LDL.LU.64 R18, [R1+0x3510] ;  /* 0x0035100001127983 */ /* 0x001ee40000300a00 */
[C---:B---3--:R-:W-:Y:S11]  /*10f00*/  HMMA.16816.F32 R24, R20.reuse, R18, R24 ;  /* 0x000000121418723c */ /* 0x048ff60000001818 */
[----:B------:R-:W-:Y:S11]  /*10f10*/  @!UPT UIADD3 URZ, URZ, URZ, URZ ;  /* 0x0000003f3f3ff290 */ /* 0x000ff6000fffe03f */
[----:B------:R-:W-:Y:S01]  /*10f20*/  @!UPT UIADD3 URZ, URZ, URZ, URZ ;  /* 0x0000003f3f3ff290 */ /* 0x000fe2000fffe03f */
[----:B------:R-:W-:Y:S04]  /*10f30*/  STL.64 [R1+0x310], R24 ;  /* 0x0003101801007387 */ /* 0x000fe80000100a00 */
[----:B------:R0:W-:Y:S04]  /*10f40*/  STL.64 [R1+0x318], R26 ;  /* 0x0003181a01007387 */ /* 0x0001e80000100a00 */
[----:B0-----:R-:W5:Y:S02]  /*10f50*/  LDL.LU.64 R26, [R1+0x3508] ;  /* 0x00350800011a7983 */ /* 0x001f640000300a00 */
[----:B-----5:R-:W-:Y:S02]  /*10f60*/  HMMA.16816.F32 R20, R20, R26, R4 ;  /* 0x0000001a1414723c */ /* 0x020fe40000001804 */
[----:B------:R-:W2:Y:S01]  /*10f70*/  LDL.LU.64 R6, [R1+0x3500] ;  /* 0x0035000001067983 */ /* 0x000ea20000300a00 */
[----:B------:R-:W-:-:S02]  /*10f80*/  MOV R17, R26 ;  /* 0x0000001a00117202 */ /* 0x000fc40000000f00 */
[----:B------:R-:W-:Y:S11]  /*10f90*/  MOV R16, R27 ;  /* 0x0000001b00107202 */ /* 0x000ff60000000f00 */
[----:B------:R-:W-:Y:S07]  /*10fa0*/  @!UPT UIADD3 URZ, URZ, URZ, URZ ;  /* 0x0000003f3f3ff290 */ /* 0x000fee000fffe03f */
[----:B------:R0:W-:Y:S04]  /*10fb0*/  STL.64 [R1+0x300], R20 ;  /* 0x0003001401007387 */ /* 0x0001e80000100a00 */
[----:B------:R1:W-:Y:S04]  /*10fc0*/  STL.64 [R1+0x308], R22 ;  /* 0x0003081601007387 */ /* 0x0003e80000100a00 */
[----:B------:R-:W2:Y:S04]  /*10fd0*/  LDL.LU.64 R26, [R1+0x34f8] ;  /* 0x0034f800011a7983 */ /* 0x000ea80000300a00 */
[----:B------:R-:W2:Y:S04]  /*10fe0*/  LDL.LU.64 R24, [R1+0x34f0] ;  /* 0x0034f00001187983 */ /* 0x000ea80000300a00 */
[----:B0-----:R-:W3:Y:S04]  /*10ff0*/  LDL.LU R20, [R1+0xd0] ;  /* 0x0000d00001147983 */ /* 0x001ee80000300800 */
[----:B------:R-:W3:Y:S04]  /*11000*/  LDL.LU R21, [R1+0xd4] ;  /* 0x0000d40001157983 */ /* 0x000ee80000300800 */
[----:B-1----:R-:W3:Y:S04]  /*11010*/  LDL.LU R22, [R1+0xd8] ;  /* 0x0000d80001167983 */ /* 0x002ee80000300800 */
[----:B------:R-:W3:Y:S01]  /*11020*/  LDL.LU R23, [R1+0xdc] ;  /* 0x0000dc0001177983 */ /* 0x000ee20000300800 */
[C---:B--2---:R-:W-:Y:S03]  /*11030*/  HMMA.16816.F32 R4, R24.reuse, R6, R8 ;  /* 0x000000061804723c */ /* 0x044fe60000001808 */
[----:B------:R-:W2:Y:S04]  /*11040*/  LDL.LU.64 R10, [R1+0x34e8] ;  /* 0x0034e800010a7983 */ /* 0x000ea80000300a00 */
[----:B------:R-:W2:Y:S11]  /*11050*/  LDL.LU.64 R8, [R1+0x34e0] ;  /* 0x0034e00001087983 */ /* 0x000eb60000300a00 */
[----:B------:R-:W-:Y:S05]  /*11060*/  @!UPT UIADD3 URZ, URZ, URZ, URZ ;  /* 0x0000003f3f3ff290 */ /* 0x000fea000fffe03f */
[----:B------:R-:W-:Y:S04]  /*11070*/  STL.64 [R1+0x190], R4 ;  /* 0x0001900401007387 */ /* 0x000fe80000100a00 */
[----:B------:R0:W-:Y:S04]  /*11080*/  STL.64 [R1+0x198], R6 ;  /* 0x0001980601007387 */ /* 0x0001e80000100a00 */
[----:B0-----:R-:W2:Y:S02]  /*11090*/  LDL.LU.64 R6, [R1+0x34d8] ;  /* 0x0034d80001067983 */ /* 0x001ea40000300a00 */
[C---:B--2---:R-:W-:Y:S02]  /*110a0*/  HMMA.16816.F32 R4, R24.reuse, R6, R8 ;  /* 0x000000061804723c */ /* 0x044fe40000001808 */
[----:B------:R-:W2:Y:S04]  /*110b0*/  LDL.LU.64 R10, [R1+0x34d0] ;  /* 0x0034d000010a7983 */ /* 0x000ea80000300a00 */
[----:B------:R-:W2:Y:S11]  /*110c0*/  LDL.LU.64 R8, [R1+0x34c8] ;  /* 0x0034c80001087983 */ /* 0x000eb60000300a00 */
[----:B------:R-:W-:Y:S06]  /*110d0*/  @!UPT UIADD3 URZ, URZ, URZ, URZ ;  /* 0x0000003f3f3ff290 */ /* 0x000fec000fffe03f */
        /* <DEDUP_REMOVED lines=67> */
[----:B------:R-:W3:Y:S04]  /*11510*/  LDL.LU.64 R10, [R1+0x33e0] ;  /* 0x0033e000010a7983 */ /* 0x000ee80000300a00 */
[----:B------:R-:W2:Y:S11]  /*11520*/  LDL.LU.64 R8, [R1+0x33d8] ;  /* 0x0033d80001087983 */ /* 0x000eb60000300a00 */
[----:B------:R-:W-:Y:S06]  /*11530*/  @!UPT UIADD3 URZ, URZ, URZ, URZ ;  /* 0x0000003f3f3ff290 */ /* 0x000fec000fffe03f */
[----:B------:R-:W-:Y:S04]  /*11540*/  STL.64 [R1+0xe0], R4 ;  /* 0x0000e00401007387 */ /* 0x000fe80000100a00 */
[----:B------:R0:W-:Y:S04]  /*11550*/  STL.64 [R1+0xe8], R6 ;  /* 0x0000e80601007387 */ /* 0x0001e80000100a00 */
[----:B0-----:R-:W4:Y:S04]  /*11560*/  LDL.LU.64 R6, [R1+0x33d0] ;  /* 0x0033d00001067983 */ /* 0x001f280000300a00 */
[----:B------:R-:W4:Y:S01]  /*11570*/  LDL.LU.64 R4, [R1+0x33c8] ;  /* 0x0033c80001047983 */ /* 0x000f220000300a00 */
[C---:B---3--:R-:W-:Y:S03]  /*11580*/  HMMA.16816.F32 R20, R24.reuse, R10, R20 ;  /* 0x0000000a1814723c */ /* 0x048fe60000001814 */
[----:B--2---:R0:W-:Y:S04]  /*11590*/  STL.64 [R1+0x33c0], R8 ;  /* 0x0033c00801007387 */ /* 0x0041e80000100a00 */
[----:B0-----:R-:W2:Y:S11]  /*115a0*/  LDL.LU R8, [R1+0x2b0] ;  /* 0x0002b00001087983 */ /* 0x001eb60000300800 */
[----:B------:R-:W-:Y:S05]  /*115b0*/  @!UPT UIADD3 URZ, URZ, URZ, URZ ;  /* 0x0000003f3f3ff290 */ /* 0x000fea000fffe03f */
[----:B------:R-:W-:Y:S04]  /*115c0*/  STL.64 [R1+0x2e0], R20 ;  /* 0x0002e01401007387 */ /* 0x000fe80000100a00 */
[----:B------:R0:W-:Y:S04]  /*115d0*/  STL.64 [R1+0x2e8], R22 ;  /* 0x0002e81601007387 */ /* 0x0001e80000100a00 */
[----:B------:R-:W2:Y:S04]  /*115e0*/  LDL.LU R9, [R1+0x2b4] ;  /* 0x0002b40001097983 */ /* 0x000ea80000300800 */
[----:B------:R-:W2:Y:S04]  /*115f0*/  LDL.LU R10, [R1+0x2b8] ;  /* 0x0002b800010a7983 */ /* 0x000ea80000300800 */
[----:B------:R-:W2:Y:S01]  /*11600*/  LDL.LU R11, [R1+0x2bc] ;  /* 0x0002bc00010b7983 */ /* 0x000ea20000300800 */
[----:B----4-:R-:W-:Y:S03]  /*11610*/  HMMA.16816.F32 R4, R24, R14, R4 ;  /* 0x0000000e1804723c */ /* 0x010fe60000001804 */
[----:B0-----:R-:W0:Y:S11]  /*11620*/  S2R R22, SR_TID.X ;  /* 0x0000000000167919 */ /* 0x001e360000002100 */
[----:B------:R-:W-:Y:S09]  /*11630*/  @!UPT UIADD3 URZ, URZ, URZ, URZ ;  /* 0x0000003f3f3ff290 */ /* 0x000ff2000fffe03f */
[----:B------:R-:W-:Y:S04]  /*11640*/  STL.64 [R1+0xb0], R4 ;  /* 0x0000b00401007387 */ /* 0x000fe80000100a00 */
[----:B------:R-:W-:Y:S04]  /*11650*/  STL.64 [R1+0xb8], R6 ;  /* 0x0000b80601007387 */ /* 0x000fe80000100a00 */
[----:B------:R-:W1:Y:S01]  /*11660*/  LDSM.16.MT88.4 R4, [R29+0x2000] ;  /* 0x002000001d04783b */ /* 0x000e620000004200 */
[----:B0-----:R-:W-:-:S03]  /*11670*/  SHF.L.U32 R23, R22, 0x1, RZ ;  /* 0x0000000116177819 */ /* 0x001fc600000006ff */
[----:B-1----:R-:W-:Y:S04]  /*11680*/  STL.64 [R1+0x3390], R6 ;  /* 0x0033900601007387 */ /* 0x002fe80000100a00 */
[----:B------:R0:W-:Y:S02]  /*11690*/  STL.64 [R1+0x3388], R4 ;  /* 0x0033880401007387 */ /* 0x0001e40000100a00 */
[----:B0-----:R-:W-:-:S05]  /*116a0*/  LOP3.LUT R5, R22, 0x7, RZ, 0xc0, !PT ;  /* 0x0000000716057812 */ /* 0x001fca00078ec0ff */
[----:B------:R-:W-:-:S05]  /*116b0*/  IMAD R5, R5, 0x110, RZ ;  /* 0x0000011005057824 */ /* 0x000fca00078e02ff */
[----:B------:R-:W-:-:S04]  /*116c0*/  LOP3.LUT R5, R5, 0x30, R23, 0x78, !PT ;  /* 0x0000003005057812 */ /* 0x000fc800078e7817 */
[----:B------:R-:W-:-:S05]  /*116d0*/  LOP3.LUT R5, R5, 0x40, RZ, 0x3c, !PT ;  /* 0x0000004005057812 */ /* 0x000fca00078e3cff */
[----:B------:R-:W0:Y:S04]  /*116e0*/  LDSM.16.M88.4 R20, [R5+0x8000] ;  /* 0x008000000514783b */ /* 0x000e280000000200 */
[----:B0-----:R-:W-:Y:S04]  /*116f0*/  STL.64 [R1+0xa0], R20 ;  /* 0x0000a01401007387 */ /* 0x001fe80000100a00 */
[----:B------:R-:W-:Y:S04]  /*11700*/  STL.64 [R1+0xa8], R22 ;  /* 0x0000a81601007387 */ /* 0x000fe80000100a00 */
[----:B------:R-:W0:Y:S04]  /*11710*/  LDSM.16.M88.4 R20, [R5+0x8800] ;  /* 0x008800000514783b */ /* 0x000e280000000200 */
[----:B0-----:R-:W-:Y:S04]  /*11720*/  STL.64 [R1+0x90], R20 ;  /* 0x0000901401007387 */ /* 0x001fe80000100a00 */
[----:B------:R-:W-:Y:S04]  /*11730*/  STL.64 [R1+0x98], R22 ;  /* 0x0000981601007387 */ /* 0x000fe80000100a00 */
[----:B------:R-:W0:Y:S01]  /*11740*/  LDSM.16.M88.4 R20, [R5+0x9000] ;  /* 0x009000000514783b */ /* 0x000e220000000200 */
[----:B------:R-:W-:Y:S01]  /*11750*/  MOV R6, R17 ;  /* 0x0000001100067202 */ /* 0x000fe20000000f00 */
[----:B------:R-:W-:-:S02]  /*11760*/  IMAD.MOV.U32 R7, RZ, RZ, R16 ;  /* 0x000000ffff077224 */ /* 0x000fc400078e0010 */
[----:B0-----:R-:W-:Y:S04]  /*11770*/  STL.64 [R1+0x80], R20 ;  /* 0x0000801401007387 */ /* 0x001fe80000100a00 */
[----:B------:R-:W-:Y:S04]  /*11780*/  STL.64 [R1+0x88], R22 ;  /* 0x0000881601007387 */ /* 0x000fe80000100a00 */
[----:B------:R-:W0:Y:S04]  /*11790*/  LDSM.16.M88.4 R20, [R5+0x9800] ;  /* 0x009800000514783b */ /* 0x000e280000000200 */
[----:B------:R-:W-:Y:S04]  /*117a0*/  STL.64 [R1+0x33a0], R6 ;  /* 0x0033a00601007387 */ /* 0x000fe80000100a00 */
[----:B0-----:R-:W-:Y:S04]  /*117b0*/  STL.64 [R1+0x70], R20 ;  /* 0x0000701401007387 */ /* 0x001fe80000100a00 */
[----:B------:R-:W-:Y:S04]  /*117c0*/  STL.64 [R1+0x78], R22 ;  /* 0x0000781601007387 */ /* 0x000fe80000100a00 */
[----:B------:R-:W0:Y:S01]  /*117d0*/  LDSM.16.M88.4 R20, [R5+0xa000] ;  /* 0x00a000000514783b */ /* 0x000e220000000200 */
[----:B--2---:R-:W-:Y:S03]  /*117e0*/  HMMA.16816.F32 R16, R24, R18, R8 ;  /* 0x000000121810723c */ /* 0x004fe60000001808 */
[----:B0-----:R-:W-:Y:S04]  /*117f0*/  STL.64 [R1+0x60], R20 ;  /* 0x0000601401007387 */ /* 0x001fe80000100a00 */
[----:B------:R-:W-:Y:S04]  /*11800*/  STL.64 [R1+0x68], R22 ;  /* 0x0000681601007387 */ /* 0x000fe80000100a00 */
[----:B------:R-:W0:Y:S04]  /*11810*/  LDSM.16.M88.4 R20, [R5+0xa800] ;  /* 0x00a800000514783b */ /* 0x000e280000000200 */
[----:B0-----:R-:W-:Y:S04]  /*11820*/  STL.64 [R1+0x50], R20 ;  /* 0x0000501401007387 */ /* 0x001fe80000100a00 */
[----:B------:R-:W-:Y:S04]  /*11830*/  STL.64 [R1+0x58], R22 ;  /* 0x0000581601007387 */ /* 0x000fe80000100a00 */
[----:B------:R-:W2:Y:S04]  /*11840*/  LDL.LU.64 R8, [R1+0x33c0] ;  /* 0x0033c00001087983 */ /* 0x000ea80000300a00 */
[----:B------:R0:W-:Y:S04]  /*11850*/  STL.64 [R1+0x2d0], R16 ;  /* 0x0002d01001007387 */ /* 0x0001e80000100a00 */
[----:B------:R-:W-:Y:S04]  /*11860*/  STL.64 [R1+0x2d8], R18 ;  /* 0x0002d81201007387 */ /* 0x000fe80000100a00 */
[----:B------:R-:W-:Y:S04]  /*11870*/  LDSM.16.M88.4 R20, [R5+0xb000] ;  /* 0x00b000000514783b */ /* 0x000fe80000000200 */
[----:B0-----:R-:W3:Y:S04]  /*11880*/  LDL.LU.64 R16, [R1+0x33b8] ;  /* 0x0033b80001107983 */ /* 0x001ee80000300a00 */
[----:B------:R-:W-:Y:S04]  /*11890*/  STL.64 [R1+0x33b0], R26 ;  /* 0x0033b01a01007387 */ /* 0x000fe80000100a00 */
[----:B------:R-:W-:Y:S04]  /*118a0*/  STL.64 [R1+0x33a8], R24 ;  /* 0x0033a81801007387 */ /* 0x000fe80000100a00 */
[----:B------:R-:W0:Y:S04]  /*118b0*/  LDSM.16.M88.4 R24, [R5+0xb800] ;  /* 0x00b800000518783b */ /* 0x000e280000000200 */
[----:B0-----:R-:W-:Y:S04]  /*118c0*/  STL.64 [R1+0x30], R24 ;  /* 0x0000301801007387 */ /* 0x001fe80000100a00 */
[----:B------:R-:W-:Y:S04]  /*118d0*/  STL.64 [R1+0x38], R26 ;  /* 0x0000381a01007387 */ /* 0x000fe80000100a00 */
[----:B------:R-:W0:Y:S04]  /*118e0*/  LDSM.16.M88.4 R24, [R5+0xc000] ;  /* 0x00c000000518783b */ /* 0x000e280000000200 */
[----:B------:R-:W-:Y:S04]  /*118f0*/  STL.64 [R1+0x40], R20 ;  /* 0x0000401401007387 */ /* 0x000fe80000100a00 */
[----:B------:R1:W-:Y:S04]  /*11900*/  STL.64 [R1+0x48], R22 ;  /* 0x0000481601007387 */ /* 0x0003e80000100a00 */
[----:B0-----:R-:W-:Y:S04]  /*11910*/  STL.64 [R1+0x20], R24 ;  /* 0x0000201801007387 */ /* 0x001fe80000100a00 */
[----:B------:R-:W-:Y:S04]  /*11920*/  STL.64 [R1+0x28], R26 ;  /* 0x0000281a01007387 */ /* 0x000fe80000100a00 */
[----:B------:R0:W-:Y:S01]  /*11930*/  STL.64 [R1+0x3340], R20 ;  /* 0x0033401401007387 */ /* 0x0001e20000100a00 */
[----:B-1----:R-:W-:-:S03]  /*11940*/  MOV R22, R13 ;  /* 0x0000000d00167202 */ /* 0x002fc60000000f00 */
[----:B------:R-:W1:Y:S04]  /*11950*/  LDSM.16.M88.4 R24, [R5+0xc800] ;  /* 0x00c800000518783b */ /* 0x000e680000000200 */
[----:B0-----:R-:W4:Y:S01]  /*11960*/  LDL.LU.64 R20, [R1+0x90] ;  /* 0x0000900001147983 */ /* 0x001f220000300a00 */
[----:B------:R-:W-:-:S03]  /*11970*/  MOV R23, R12 ;  /* 0x0000000c00177202 */ /* 0x000fc60000000f00 */
[----:B------:R-:W-:Y:S04]  /*11980*/  LDSM.16.M88.4 R12, [R5+0xd000] ;  /* 0x00d00000050c783b */ /* 0x000fe80000000200 */
[----:B----4-:R3:W-:Y:S02]  /*11990*/  STL.64 [R1+0x3398], R20 ;  /* 0x0033981401007387 */ /* 0x0107e40000100a00 */
[----:B---3--:R-:W-:Y:S02]  /*119a0*/  MOV R20, R17 ;  /* 0x0000001100147202 */ /* 0x008fe40000000f00 */
[----:B------:R-:W-:Y:S02]  /*119b0*/  MOV R21, R16 ;  /* 0x0000001000157202 */ /* 0x000fe40000000f00 */
[----:B------:R-:W0:Y:S04]  /*119c0*/  LDSM.16.M88.4 R16, [R5+0xd800] ;  /* 0x00d800000510783b */ /* 0x000e280000000200 */
[----:B-1----:R-:W-:Y:S04]  /*119d0*/  STL.64 [R1+0x10], R24 ;  /* 0x0000101801007387 */ /* 0x002fe80000100a00 */
[----:B------:R-:W-:Y:S04]  /*119e0*/  STL.64 [R1+0x18], R26 ;  /* 0x0000181a01007387 */ /* 0x000fe80000100a00 */
[----:B------:R-:W-:Y:S04]  /*119f0*/  LDSM.16.M88.4 R24, [R5+0xf000] ;  /* 0x00f000000518783b */ /* 0x000fe80000000200 */
[----:B0-----:R-:W-:Y:S04]  /*11a00*/  STL [R1+0x3148], R18 ;  /* 0x0031481201007387 */ /* 0x001fe80000100800 */
[----:B------:R-:W-:Y:S04]  /*11a10*/  STL.64 [R1], R12 ;  /* 0x0000000c01007387 */ /* 0x000fe80000100a00 */
[----:B------:R-:W-:Y:S04]  /*11a20*/  STL.64 [R1+0x8], R14 ;  /* 0x0000080e01007387 */ /* 0x000fe80000100a00 */
[----:B------:R-:W0:Y:S04]  /*11a30*/  LDSM.16.M88.4 R12, [R5+0xe000] ;  /* 0x00e00000050c783b */ /* 0x000e280000000200 */
[----:B------:R-:W-:Y:S04]  /*11a40*/  STL [R1+0x3144], R19 ;  /* 0x0031441301007387 */ /* 0x000fe80000100800 */
[----:B------:R1:W-:Y:S04]  /*11a50*/  STL.64 [R1+0x3330], R16 ;  /* 0x0033301001007387 */ /* 0x0003e80000100a00 */
[----:B-1----:R-:W3:Y:S04]  /*11a60*/  LDL.LU.64 R16, [R1+0xa0] ;  /* 0x0000a00001107983 */ /* 0x002ee80000300a00 */
[----:B0-----:R2:W-:Y:S02]  /*11a70*/  STL.64 [R1+0x3308], R14 ;  /* 0x0033080e01007387 */ /* 0x0015e40000100a00 */
[----:B--2---:R-:W-:Y:S01]  /*11a80*/  IMAD.MOV.U32 R14, RZ, RZ, R9 ;  /* 0x000000ffff0e7224 */ /* 0x004fe200078e0009 */
[----:B------:R-:W-:-:S02]  /*11a90*/  MOV R15, R8 ;  /* 0x00000008000f7202 */ /* 0x000fc40000000f00 */
[----:B------:R-:W0:Y:S04]  /*11aa0*/  LDSM.16.M88.4 R8, [R5+0xe800] ;  /* 0x00e800000508783b */ /* 0x000e280000000200 */
[----:B------:R-:W1:Y:S04]  /*11ab0*/  LDSM.16.M88.4 R4, [R5+0xf800] ;  /* 0x00f800000504783b */ /* 0x000e680000000200 */
[----:B------:R2:W-:Y:S04]  /*11ac0*/  STL.64 [R1+0x3300], R12 ;  /* 0x0033000c01007387 */ /* 0x0005e80000100a00 */
[----:B--2---:R-:W2:Y:S04]  /*11ad0*/  LDL.LU R12, [R1+0x290] ;  /* 0x00029000010c7983 */ /* 0x004ea80000300800 */
[----:B------:R-:W2:Y:S04]  /*11ae0*/  LDL.LU R13, [R1+0x294] ;  /* 0x00029400010d7983 */ /* 0x000ea80000300800 */
[----:B0-----:R-:W-:Y:S04]  /*11af0*/  STL [R1+0x302c], R10 ;  /* 0x00302c0a01007387 */ /* 0x001fe80000100800 */
[----:B------:R-:W-:Y:S04]  /*11b00*/  STL [R1+0x3028], R11 ;  /* 0x0030280b01007387 */ /* 0x000fe80000100800 */
[----:B------:R-:W-:Y:S04]  /*11b10*/  STL.64 [R1+0xd0], R24 ;  /* 0x0000d01801007387 */ /* 0x000fe80000100a00 */
[----:B------:R0:W-:Y:S04]  /*11b20*/  STL.64 [R1+0xd8], R26 ;  /* 0x0000d81a01007387 */ /* 0x0001e80000100a00 */
[----:B0-----:R-:W4:Y:S04]  /*11b30*/  LDL.LU.64 R26, [R1+0x33b0] ;  /* 0x0033b000011a7983 */ /* 0x001f280000300a00 */
[----:B------:R-:W4:Y:S04]  /*11b40*/  LDL.LU.64 R24, [R1+0x33a8] ;  /* 0x0033a80001187983 */ /* 0x000f280000300a00 */
[----:B-1----:R-:W-:Y:S04]  /*11b50*/  STL.64 [R1+0x1f0], R4 ;  /* 0x0001f00401007387 */ /* 0x002fe80000100a00 */
[----:B------:R0:W-:Y:S04]  /*11b60*/  STL.64 [R1+0x1f8], R6 ;  /* 0x0001f80601007387 */ /* 0x0001e80000100a00 */
[----:B0-----:R-:W4:Y:S02]  /*11b70*/  LDL.LU.64 R6, [R1+0x33a0] ;  /* 0x0033a00001067983 */ /* 0x001f240000300a00 */
[----:B----4-:R-:W-:Y:S02]  /*11b80*/  HMMA.16816.F32 R24, R24, R6, R20 ;  /* 0x000000061818723c */ /* 0x010fe40000001814 */
[----:B------:R-:W2:Y:S04]  /*11b90*/  LDL.LU.64 R20, [R1+0x3398] ;  /* 0x0033980001147983 */ /* 0x000ea80000300a00 */
[----:B------:R-:W4:Y:S04]  /*11ba0*/  LDL.LU.64 R6, [R1+0x3390] ;  /* 0x0033900001067983 */ /* 0x000f280000300a00 */
[----:B------:R-:W4:Y:S11]  /*11bb0*/  LDL.LU.64 R4, [R1+0x3388] ;  /* 0x0033880001047983 */ /* 0x000f360000300a00 */
[----:B------:R-:W-:Y:S02]  /*11bc0*/  @!UPT UIADD3 URZ, URZ, URZ, URZ ;  /* 0x0000003f3f3ff290 */ /* 0x000fe4000fffe03f */
[----:B------:R-:W-:Y:S04]  /*11bd0*/  STL.64 [R1+0x2b0], R24 ;  /* 0x0002b01801007387 */ /* 0x000fe80000100a00 */
[----:B------:R-:W-:Y:S04]  /*11be0*/  STL.64 [R1+0x2b8], R26 ;  /* 0x0002b81a01007387 */ /* 0x000fe80000100a00 */
[----:B------:R0:W1:Y:S04]  /*11bf0*/  LDSM.16.MT88.4 R24, [R29+0x2080] ;  /* 0x002080001d18783b */ /* 0x0000680000004200 */
[----:B0-----:R-:W5:Y:S04]  /*11c00*/  LDL.LU R29, [R1+0x3380] ;  /* 0x00338000011d7983 */ /* 0x001f680000300800 */
[----:B-1----:R0:W-:Y:S04]  /*11c10*/  STL [R1+0x32b4], R24 ;  /* 0x0032b41801007387 */ /* 0x0021e80000100800 */
[----:B------:R1:W-:Y:S04]  /*11c20*/  STL [R1+0x32b0], R25 ;  /* 0x0032b01901007387 */ /* 0x0003e80000100800 */
[----:B------:R1:W-:Y:S04]  /*11c30*/  STL [R1+0x32ac], R26 ;  /* 0x0032ac1a01007387 */ /* 0x0003e80000100800 */
[----:B------:R3:W-:Y:S04]  /*11c40*/  STL [R1+0x32a8], R27 ;  /* 0x0032a81b01007387 */ /* 0x0007e80000100800 */
[----:B0-----:R-:W4:Y:S04]  /*11c50*/  LDL.LU R24, [R1+0x2a0] ;  /* 0x0002a00001187983 */ /* 0x001f280000300800 */
[----:B-1----:R-:W4:Y:S04]  /*11c60*/  LDL.LU R25, [R1+0x2a4] ;  /* 0x0002a40001197983 */ /* 0x002f280000300800 */
[----:B------:R-:W4:Y:S04]  /*11c70*/  LDL.LU R26, [R1+0x2a8] ;  /* 0x0002a800011a7983 */ /* 0x000f280000300800 */
[----:B---3--:R-:W4:Y:S01]  /*11c80*/  LDL.LU R27, [R1+0x2ac] ;  /* 0x0002ac00011b7983 */ /* 0x008f220000300800 */
[----:B------:R-:W-:-:S02]  /*11c90*/  MOV R10, R17 ;  /* 0x00000011000a7202 */ /* 0x000fc40000000f00 */
[----:B------:R-:W-:Y:S01]  /*11ca0*/  MOV R11, R16 ;  /* 0x00000010000b7202 */ /* 0x000fe20000000f00 */
[C---:B----4-:R-:W-:Y:S11]  /*11cb0*/  HMMA.16816.F32 R24, R4.reuse, R16, R24 ;  /* 0x000000100418723c */ /* 0x050ff60000001818 */
[----:B------:R-:W-:Y:S11]  /*11cc0*/  @!UPT UIADD3 URZ, URZ, URZ, URZ ;  /* 0x0000003f3f3ff290 */ /* 0x000ff6000fffe03f */
[----:B------:R-:W-:Y:S01]  /*11cd0*/  @!UPT UIADD3 URZ, URZ, URZ, URZ ;  /* 0x0000003f3f3ff290 */ /* 0x000fe2000fffe03f */
[----:B------:R-:W-:Y:S04]  /*11ce0*/  STL.64 [R1+0x2a0], R24 ;  /* 0x0002a01801007387 */ /* 0x000fe80000100a00 */
[----:B------:R-:W-:Y:S04]  /*11cf0*/  STL.64 [R1+0x2a8], R26 ;  /* 0x0002a81a01007387 */ /* 0x000fe80000100a00 */
[----:B------:R-:W3:Y:S04]  /*11d00*/  LDL.LU.64 R16, [R1+0x80] ;  /* 0x0000800001107983 */ /* 0x000ee80000300a00 */
[----:B------:R-:W-:Y:S04]  /*11d10*/  STL [R1+0x32bc], R10 ;  /* 0x0032bc0a01007387 */ /* 0x000fe80000100800 */
[----:B------:R-:W-:Y:S04]  /*11d20*/  STL [R1+0x32b8], R11 ;  /* 0x0032b80b01007387 */ /* 0x000fe80000100800 */
[----:B------:R2:W-:Y:S02]  /*11d30*/  STL.64 [R1+0x3378], R8 ;  /* 0x0033780801007387 */ /* 0x0005e40000100a00 */
[C---:B--2---:R-:W-:Y:S01]  /*11d40*/  HMMA.16816.F32 R8, R4.reuse, R20, R12 ;  /* 0x000000140408723c */ /* 0x044fe2000000180c */
[----:B------:R-:W-:Y:S01]  /*11d50*/  MOV R26, R20 ;  /* 0x00000014001a7202 */ /* 0x000fe20000000f00 */
[----:B------:R-:W-:Y:S11]  /*11d60*/  IMAD.MOV.U32 R27, RZ, RZ, R21 ;  /* 0x000000ffff1b7224 */ /* 0x000ff600078e0015 */
[----:B------:R-:W-:Y:S10]  /*11d70*/  @!UPT UIADD3 URZ, URZ, URZ, URZ ;  /* 0x0000003f3f3ff290 */ /* 0x000ff4000fffe03f */
[----:B------:R0:W-:Y:S04]  /*11d80*/  STL.64 [R1+0x290], R8 ;  /* 0x0002900801007387 */ /* 0x0001e80000100a00 */
[----:B------:R1:W-:Y:S04]  /*11d90*/  STL.64 [R1+0x298], R10 ;  /* 0x0002980a01007387 */ /* 0x0003e80000100a00 */
[----:B------:R-:W2:Y:S04]  /*11da0*/  LDL.LU R20, [R1+0x250] ;  /* 0x0002500001147983 */ /* 0x000ea80000300800 */
[----:B------:R-:W2:Y:S04]  /*11db0*/  LDL.LU R21, [R1+0x254] ;  /* 0x0002540001157983 */ /* 0x000ea80000300800 */
[----:B------:R-:W4:Y:S04]  /*11dc0*/  LDL.LU R22, [R1+0x258] ;  /* 0x0002580001167983 */ /* 0x000f280000300800 */
[----:B------:R-:W4:Y:S04]  /*11dd0*/  LDL.LU R23, [R1+0x25c] ;  /* 0x00025c0001177983 */ /* 0x000f280000300800 */
[----:B0-----:R-:W2:Y:S04]  /*11de0*/  LDL.LU R8, [R1+0x270] ;  /* 0x0002700001087983 */ /* 0x001ea80000300800 */
[----:B------:R-:W3:Y:S04]  /*11df0*/  LDL.LU R9, [R1+0x274] ;  /* 0x0002740001097983 */ /* 0x000ee80000300800 */
[----:B-1----:R-:W3:Y:S04]  /*11e00*/  LDL.LU R10, [R1+0x278] ;  /* 0x00027800010a7983 */ /* 0x002ee80000300800 */
[----:B------:R-:W3:Y:S04]  /*11e10*/  LDL.LU R11, [R1+0x27c] ;  /* 0x00027c00010b7983 */ /* 0x000ee80000300800 */
[----:B----4-:R-:W-:Y:S04]  /*11e20*/  STL.64 [R1+0x3360], R22 ;  /* 0x0033601601007387 */ /* 0x010fe80000100a00 */
[----:B--2---:R0:W-:Y:S04]  /*11e30*/  STL.64 [R1+0x3358], R20 ;  /* 0x0033581401007387 */ /* 0x0041e80000100a00 */
[----:B0-----:R-:W2:Y:S04]  /*11e40*/  LDL.LU.64 R20, [R1+0x60] ;  /* 0x0000600001147983 */ /* 0x001ea80000300a00 */
[----:B--2---:R0:W-:Y:S04]  /*11e50*/  STL.64 [R1+0x3370], R20 ;  /* 0x0033701401007387 */ /* 0x0041e80000100a00 */
[----:B0-----:R-:W3:Y:S04]  /*11e60*/  LDL.LU.64 R20, [R1+0x70] ;  /* 0x0000700001147983 */ /* 0x001ee80000300a00 */
[----:B------:R-:W2:Y:S04]  /*11e70*/  LDL.LU.64 R12, [R1+0x20] ;  /* 0x00002000010c7983 */ /* 0x000ea80000300a00 */
[----:B--2---:R0:W-:Y:S04]  /*11e80*/  STL.64 [R1+0x3338], R12 ;  /* 0x0033380c01007387 */ /* 0x0041e80000100a00 */
[----:B0-----:R-:W2:Y:S04]  /*11e90*/  LDL.LU R12, [R1+0x240] ;  /* 0x00024000010c7983 */ /* 0x001ea80000300800 */
[----:B------:R-:W2:Y:S04]  /*11ea0*/  LDL.LU R13, [R1+0x244] ;  /* 0x00024400010d7983 */ /* 0x000ea80000300800 */
[----:B------:R-:W4:Y:S04]  /*11eb0*/  LDL.LU R14, [R1+0x248] ;  /* 0x00024800010e7983 */ /* 0x000f280000300800 */
[----:B------:R-:W4:Y:S04]  /*11ec0*/  LDL.LU R15, [R1+0x24c] ;  /* 0x00024c00010f7983 */ /* 0x000f280000300800 */
[----:B----4-:R-:W-:Y:S04]  /*11ed0*/  STL.64 [R1+0x3350], R14 ;  /* 0x0033500e01007387 */ /* 0x010fe80000100a00 */
[----:B--2---:R0:W-:Y:S04]  /*11ee0*/  STL.64 [R1+0x3348], R12 ;  /* 0x0033480c01007387 */ /* 0x0041e80000100a00 */
[----:B0-----:R-:W2:Y:S04]  /*11ef0*/  LDL.LU.64 R12, [R1+0x50] ;  /* 0x00005000010c7983 */ /* 0x001ea80000300a00 */
[----:B--2---:R0:W-:Y:S04]  /*11f00*/  STL.64 [R1+0x3368], R12 ;  /* 0x0033680c01007387 */ /* 0x0041e80000100a00 */
[----:B0-----:R-:W2:Y:S04]  /*11f10*/  LDL.LU R12, [R1+0x260] ;  /* 0x00026000010c7983 */ /* 0x001ea80000300800 */
[----:B------:R-:W2:Y:S04]  /*11f20*/  LDL.LU R13, [R1+0x264] ;  /* 0x00026400010d7983 */ /* 0x000ea80000300800 */
[----:B------:R-:W2:Y:S04]  /*11f30*/  LDL.LU R14, [R1+0x268] ;  /* 0x00026800010e7983 */ /* 0x000ea80000300800 */
[----:B------:R-:W2:Y:S04]  /*11f40*/  LDL.LU R15, [R1+0x26c] ;  /* 0x00026c00010f7983 */ /* 0x000ea80000300800 */
[----:B------:R-:W-:Y:S04]  /*11f50*/  STL [R1+0x32c4], R27 ;  /* 0x0032c41b01007387 */ /* 0x000fe80000100800 */
[----:B------:R0:W-:Y:S04]  /*11f60*/  STL [R1+0x32c0], R26 ;  /* 0x0032c01a01007387 */ /* 0x0001e80000100800 */
[----:B------:R-:W4:Y:S04]  /*11f70*/  LDL.LU R24, [R1+0x280] ;  /* 0x0002800001187983 */ /* 0x000f280000300800 */
[----:B------:R-:W4:Y:S04]  /*11f80*/  LDL.LU R25, [R1+0x284] ;  /* 0x0002840001197983 */ /* 0x000f280000300800 */
[----:B0-----:R-:W4:Y:S04]  /*11f90*/  LDL.LU R26, [R1+0x288] ;  /* 0x00028800011a7983 */ /* 0x001f280000300800 */
[----:B------:R-:W4:Y:S01]  /*11fa0*/  LDL.LU R27, [R1+0x28c] ;  /* 0x00028c00011b7983 */ /* 0x000f220000300800 */
[C---:B---3--:R-:W-:Y:S08]  /*11fb0*/  HMMA.16816.F32 R8, R4.reuse, R20, R8 ;  /* 0x000000140408723c */ /* 0x048ff00000001808 */
[----:B----4-:R-:W-:Y:S11]  /*11fc0*/  HMMA.16816.F32 R24, R4, R16, R24 ;  /* 0x000000100418723c */ /* 0x010ff60000001818 */
[----:B------:R-:W-:Y:S11]  /*11fd0*/  @!UPT UIADD3 URZ, URZ, URZ, URZ ;  /* 0x0000003f3f3ff290 */ /* 0x000ff6000fffe03f */
[----:B------:R-:W-:Y:S01]  /*11fe0*/  @!UPT UIADD3 URZ, URZ, URZ, URZ ;  /* 0x0000003f3f3ff290 */ /* 0x000fe2000fffe03f */
[----:B------:R0:W-:Y:S04]  /*11ff0*/  STL.64 [R1+0x280], R24 ;  /* 0x0002801801007387 */ /* 0x0001e80000100a00 */
[----:B------:R-:W-:Y:S01]  /*12000*/  STL.64 [R1+0x288], R26 ;  /* 0x0002881a01007387 */ /* 0x000fe20000100a00 */
[----:B0-----:R-:W-:Y:S02]  /*12010*/  MOV R24, R16 ;  /* 0x0000001000187202 */ /* 0x001fe40000000f00 */
[----:B------:R-:W-:Y:S01]  /*12020*/  MOV R25, R17 ;  /* 0x0000001100197202 */ /* 0x000fe20000000f00 */
[----:B------:R-:W3:Y:S04]  /*12030*/  LDL.LU R16, [R1+0x230] ;  /* 0x0002300001107983 */ /* 0x000ee80000300800 */
[----:B------:R-:W3:Y:S04]  /*12040*/  LDL.LU R17, [R1+0x234] ;  /* 0x0002340001117983 */ /* 0x000ee80000300800 */
[----:B------:R-:W3:Y:S04]  /*12050*/  LDL.LU R18, [R1+0x238] ;  /* 0x0002380001127983 */ /* 0x000ee80000300800 */
[----:B------:R0:W-:Y:S04]  /*12060*/  STL [R1+0x32c8], R24 ;  /* 0x0032c81801007387 */ /* 0x0001e80000100800 */
[----:B0-----:R-:W4:Y:S04]  /*12070*/  LDL R24, [R1+0x5d4] ;  /* 0x0005d40001187983 */ /* 0x001f280000100800 */
[----:B------:R0:W-:Y:S04]  /*12080*/  STL.64 [R1+0x270], R8 ;  /* 0x0002700801007387 */ /* 0x0001e80000100a00 */
[----:B------:R1:W-:Y:S04]  /*12090*/  STL.64 [R1+0x278], R10 ;  /* 0x0002780a01007387 */ /* 0x0003e80000100a00 */
[----:B0-----:R-:W2:Y:S01]  /*120a0*/  LDL.LU.64 R8, [R1+0x3378] ;  /* 0x0033780001087983 */ /* 0x001ea20000300a00 */
[----:B-1----:R-:W-:Y:S01]  /*120b0*/  MOV R10, R20 ;  /* 0x00000014000a7202 */ /* 0x002fe20000000f00 */
[----:B------:R-:W-:-:S02]  /*120c0*/  IMAD.MOV.U32 R11, RZ, RZ, R21 ;  /* 0x000000ffff0b7224 */ /* 0x000fc400078e0015 */
[----:B------:R-:W2:Y:S04]  /*120d0*/  LDL.LU.64 R20, [R1+0x3370] ;  /* 0x0033700001147983 */ /* 0x000ea80000300a00 */
[----:B------:R-:W-:Y:S01]  /*120e0*/  STL.64 [R1+0x32f8], R10 ;  /* 0x0032f80a01007387 */ /* 0x000fe20000100a00 */
[----:B-----5:R-:W-:Y:S01]  /*120f0*/  MOV R19, R29 ;  /* 0x0000001d00137202 */ /* 0x020fe20000000f00 */
[----:B--2---:R-:W-:Y:S02]  /*12100*/  HMMA.16816.F32 R12, R4, R20, R12 ;  /* 0x00000014040c723c */ /* 0x004fe4000000180c */
[----:B------:R0:W-:Y:S01]  /*12110*/  STL.64 [R1+0x32f0], R8 ;  /* 0x0032f00801007387 */ /* 0x0001e20000100a00 */
[----:B------:R-:W-:Y:S01]  /*12120*/  IMAD.MOV.U32 R29, RZ, RZ, R20 ;  /* 0x000000ffff1d7224 */ /* 0x000fe200078e0014 */
[----:B0-----:R-:W-:-:S02]  /*12130*/  MOV R8, R28 ;  /* 0x0000001c00087202 */ /* 0x001fc40000000f00 */
[----:B------:R-:W-:Y:S11]  /*12140*/  MOV R28, R21 ;  /* 0x00000015001c7202 */ /* 0x000ff60000000f00 */
[----:B------:R-:W-:Y:S06]  /*12150*/  @!UPT UIADD3 URZ, URZ, URZ, URZ ;  /* 0x0000003f3f3ff290 */ /* 0x000fec000fffe03f */
[----:B------:R0:W-:Y:S04]  /*12160*/  STL.64 [R1+0x260], R12 ;  /* 0x0002600c01007387 */ /* 0x0001e80000100a00 */
[----:B------:R1:W-:Y:S04]  /*12170*/  STL.64 [R1+0x268], R14 ;  /* 0x0002680e01007387 */ /* 0x0003e80000100a00 */
[----:B0-----:R-:W2:Y:S04]  /*12180*/  LDL.LU.64 R12, [R1+0x3368] ;  /* 0x00336800010c7983 */ /* 0x001ea80000300a00 */
[----:B------:R-:W2:Y:S04]  /*12190*/  LDL.LU.64 R22, [R1+0x3360] ;  /* 0x0033600001167983 */ /* 0x000ea80000300a00 */
[----:B------:R-:W2:Y:S01]  /*121a0*/  LDL.LU.64 R20, [R1+0x3358] ;  /* 0x0033580001147983 */ /* 0x000ea20000300a00 */
[----:B------:R-:W-:-:S03]  /*121b0*/  MOV R9, R3 ;  /* 0x0000000300097202 */ /* 0x000fc60000000f00 */
[----:B-1----:R-:W5:Y:S01]  /*121c0*/  LDL.LU.64 R14, [R1+0x3350] ;  /* 0x00335000010e7983 */ /* 0x002f620000300a00 */
[----:B--2---:R-:W-:Y:S01]  /*121d0*/  HMMA.16816.F32 R20, R4, R12, R20 ;  /* 0x0000000c0414723c */ /* 0x004fe20000001814 */
[----:B------:R-:W-:Y:S02]  /*121e0*/  MOV R27, R12 ;  /* 0x0000000c001b7202 */ /* 0x000fe40000000f00 */
[----:B------:R-:W-:Y:S02]  /*121f0*/  MOV R26, R13 ;  /* 0x0000000d001a7202 */ /* 0x000fe40000000f00 */
[----:B------:R-:W5:Y:S11]  /*12200*/  LDL.LU.64 R12, [R1+0x3348] ;  /* 0x00334800010c7983 */ /* 0x000f760000300a00 */
[----:B------:R-:W-:Y:S07]  /*12210*/  @!UPT UIADD3 URZ, URZ, URZ, URZ ;  /* 0x0000003f3f3ff290 */ /* 0x000fee000fffe03f */
[----:B------:R0:W-:Y:S01]  /*12220*/  STL [R1+0x250], R20 ;  /* 0x0002501401007387 */ /* 0x0001e20000100800 */
[----:B------:R-:W-:-:S03]  /*12230*/  MOV R3, R21 ;  /* 0x0000001500037202 */ /* 0x000fc60000000f00 */
[----:B0-----:R-:W5:Y:S01]  /*12240*/  LDL.LU.64 R20, [R1+0x3340] ;  /* 0x0033400001147983 */ /* 0x001f620000300a00 */
[----:B------:R-:W-:Y:S01]  /*12250*/  MOV R10, R2 ;  /* 0x00000002000a7202 */ /* 0x000fe20000000f00 */
[----:B------:R-:W-:Y:S01]  /*12260*/  IMAD.MOV.U32 R2, RZ, RZ, R22 ;  /* 0x000000ffff027224 */ /* 0x000fe200078e0016 */
[----:B------:R-:W-:Y:S02]  /*12270*/  MOV R11, R0 ;  /* 0x00000000000b7202 */ /* 0x000fe40000000f00 */
[----:B------:R-:W-:Y:S02]  /*12280*/  MOV R0, R23 ;  /* 0x0000001700007202 */ /* 0x000fe40000000f00 */
[----:B------:R-:W-:Y:S04]  /*12290*/  STL [R1+0x3140], R2 ;  /* 0x0031400201007387 */ /* 0x000fe80000100800 */
[----:B------:R-:W-:Y:S04]  /*122a0*/  STL [R1+0x313c], R3 ;  /* 0x00313c0301007387 */ /* 0x000fe80000100800 */
[----:B------:R-:W-:Y:S01]  /*122b0*/  STL [R1+0x3138], R0 ;  /* 0x0031380001007387 */ /* 0x000fe20000100800 */
[C---:B-----5:R-:W-:Y:S03]  /*122c0*/  HMMA.16816.F32 R20, R4.reuse, R20, R12 ;  /* 0x000000140414723c */ /* 0x060fe6000000180c */
[----:B------:R-:W2:Y:S11]  /*122d0*/  LDL.LU.64 R12, [R1+0x3338] ;  /* 0x00333800010c7983 */ /* 0x000eb60000300a00 */
[----:B------:R-:W-:Y:S09]  /*122e0*/  @!UPT UIADD3 URZ, URZ, URZ, URZ ;  /* 0x0000003f3f3ff290 */ /* 0x000ff2000fffe03f */
[----:B------:R-:W-:Y:S04]  /*122f0*/  STL.64 [R1+0x240], R20 ;  /* 0x0002401401007387 */ /* 0x000fe80000100a00 */
[----:B------:R-:W-:Y:S04]  /*12300*/  STL.64 [R1+0x248], R22 ;  /* 0x0002481601007387 */ /* 0x000fe80000100a00 */
[----:B----4-:R-:W0:Y:S04]  /*12310*/  LDSM.16.MT88.4 R20, [R24+0x3000] ;  /* 0x003000001814783b */ /* 0x010e280000004200 */
[----:B------:R-:W-:Y:S04]  /*12320*/  STL.64 [R1+0x32d8], R26 ;  /* 0x0032d81a01007387 */ /* 0x000fe80000100a00 */
[----:B------:R1:W-:Y:S04]  /*12330*/  STL.64 [R1+0x32d0], R24 ;  /* 0x0032d01801007387 */ /* 0x0003e80000100a00 */
[----:B-1----:R-:W4:Y:S04]  /*12340*/  LDL R24, [R1+0x10] ;  /* 0x0000100001187983 */ /* 0x002f280000100800 */
[----:B------:R-:W4:Y:S04]  /*12350*/  LDL R25, [R1+0x14] ;  /* 0x0000140001197983 */ /* 0x000f280000100800 */
[----:B0-----:R-:W-:Y:S04]  /*12360*/  STL.64 [R1+0x3188], R22 ;  /* 0x0031881601007387 */ /* 0x001fe80000100a00 */
[----:B------:R0:W-:Y:S04]  /*12370*/  STL.64 [R1+0x3180], R20 ;  /* 0x0031801401007387 */ /* 0x0001e80000100a00 */
[----:B0-----:R-:W3:Y:S04]  /*12380*/  LDL R20, [R1+0x30] ;  /* 0x0000300001147983 */ /* 0x001ee80000100800 */
[----:B------:R-:W3:Y:S01]  /*12390*/  LDL R21, [R1+0x34] ;  /* 0x0000340001157983 */ /* 0x000ee20000100800 */
[C---:B--2---:R-:W-:Y:S08]  /*123a0*/  HMMA.16816.F32 R8, R4.reuse, R12, R8 ;  /* 0x0000000c0408723c */ /* 0x044ff00000001808 */
[----:B---3--:R-:W-:Y:S01]  /*123b0*/  HMMA.16816.F32 R20, R4, R20, R16 ;  /* 0x000000140414723c */ /* 0x008fe20000001810 */
[----:B------:R-:W2:Y:S11]  /*123c0*/  LDL.LU.64 R16, [R1+0x3330] ;  /* 0x0033300001107983 */ /* 0x000eb60000300a00 */
[----:B------:R-:W-:Y:S11]  /*123d0*/  @!UPT UIADD3 URZ, URZ, URZ, URZ ;  /* 0x0000003f3f3ff290 */ /* 0x000ff6000fffe03f */
[----:B------:R0:W-:Y:S04]  /*123e0*/  STL.64 [R1+0x230], R20 ;  /* 0x0002301401007387 */ /* 0x0001e80000100a00 */
[----:B------:R-:W-:Y:S04]  /*123f0*/  STL.64 [R1+0x238], R22 ;  /* 0x0002381601007387 */ /* 0x000fe80000100a00 */
[----:B------:R-:W-:Y:S01]  /*12400*/  STL.64 [R1+0x220], R8 ;  /* 0x0002200801007387 */ /* 0x000fe20000100a00 */
[----:B0-----:R-:W-:-:S03]  /*12410*/  MOV R21, R12 ;  /* 0x0000000c00157202 */ /* 0x001fc60000000f00 */
[----:B------:R-:W-:Y:S01]  /*12420*/  STL.64 [R1+0x228], R10 ;  /* 0x0002280a01007387 */ /* 0x000fe20000100a00 */
[----:B------:R-:W-:-:S03]  /*12430*/  MOV R20, R13 ;  /* 0x0000000d00147202 */ /* 0x000fc60000000f00 */
[----:B------:R-:W3:Y:S04]  /*12440*/  LDL.LU R12, [R1+0x340] ;  /* 0x00034000010c7983 */ /* 0x000ee80000300800 */
[----:B------:R-:W3:Y:S04]  /*12450*/  LDL.LU R13, [R1+0x344] ;  /* 0x00034400010d7983 */ /* 0x000ee80000300800 */
[----:B------:R-:W5:Y:S04]  /*12460*/  LDL.LU R14, [R1+0x348] ;  /* 0x00034800010e7983 */ /* 0x000f680000300800 */
[----:B------:R-:W5:Y:S04]  /*12470*/  LDL.LU R15, [R1+0x34c] ;  /* 0x00034c00010f7983 */ /* 0x000f680000300800 */
[----:B-----5:R-:W-:Y:S04]  /*12480*/  STL.64 [R1+0x3318], R14 ;  /* 0x0033180e01007387 */ /* 0x020fe80000100a00 */
[----:B---3--:R0:W-:Y:S04]  /*12490*/  STL.64 [R1+0x3310], R12 ;  /* 0x0033100c01007387 */ /* 0x0081e80000100a00 */
[----:B0-----:R-:W3:Y:S04]  /*124a0*/  LDL.LU R12, [R1+0x200] ;  /* 0x00020000010c7983 */ /* 0x001ee80000300800 */
[----:B------:R-:W3:Y:S04]  /*124b0*/  LDL.LU R13, [R1+0x204] ;  /* 0x00020400010d7983 */ /* 0x000ee80000300800 */
[----:B------:R-:W3:Y:S04]  /*124c0*/  LDL.LU R14, [R1+0x208] ;  /* 0x00020800010e7983 */ /* 0x000ee80000300800 */
[----:B------:R-:W3:Y:S04]  /*124d0*/  LDL.LU R15, [R1+0x20c] ;  /* 0x00020c00010f7983 */ /* 0x000ee80000300800 */
[----:B------:R-:W5:Y:S04]  /*124e0*/  LDL.LU R8, [R1+0x330] ;  /* 0x0003300001087983 */ /* 0x000f680000300800 */
[----:B------:R-:W5:Y:S04]  /*124f0*/  LDL.LU R9, [R1+0x334] ;  /* 0x0003340001097983 */ /* 0x000f680000300800 */
[----:B------:R-:W2:Y:S04]  /*12500*/  LDL.LU R10, [R1+0x338] ;  /* 0x00033800010a7983 */ /* 0x000ea80000300800 */
[----:B------:R-:W2:Y:S04]  /*12510*/  LDL.LU R11, [R1+0x33c] ;  /* 0x00033c00010b7983 */ /* 0x000ea80000300800 */
[----:B--2---:R-:W-:Y:S04]  /*12520*/  STL.64 [R1+0x3328], R10 ;  /* 0x0033280a01007387 */ /* 0x004fe80000100a00 */
[----:B-----5:R0:W-:Y:S04]  /*12530*/  STL.64 [R1+0x3320], R8 ;  /* 0x0033200801007387 */ /* 0x0201e80000100a00 */
[----:B0-----:R-:W3:Y:S04]  /*12540*/  LDL.LU.64 R8, [R1] ;  /* 0x0000000001087983 */ /* 0x001ee80000300a00 */
[----:B------:R0:W-:Y:S04]  /*12550*/  STL [R1+0x323c], R20 ;  /* 0x00323c1401007387 */ /* 0x0001e80000100800 */
[----:B------:R1:W-:Y:S04]  /*12560*/  STL [R1+0x3238], R21 ;  /* 0x0032381501007387 */ /* 0x0003e80000100800 */
[----:B0-----:R-:W4:Y:S04]  /*12570*/  LDL.LU R20, [R1+0x210] ;  /* 0x0002100001147983 */ /* 0x001f280000300800 */
[----:B-1----:R-:W4:Y:S04]  /*12580*/  LDL.LU R21, [R1+0x214] ;  /* 0x0002140001157983 */ /* 0x002f280000300800 */
[----:B------:R-:W4:Y:S04]  /*12590*/  LDL.LU R22, [R1+0x218] ;  /* 0x0002180001167983 */ /* 0x000f280000300800 */
[----:B------:R-:W4:Y:S02]  /*125a0*/  LDL.LU R23, [R1+0x21c] ;  /* 0x00021c0001177983 */ /* 0x000f240000300800 */
[C---:B----4-:R-:W-:Y:S11]  /*125b0*/  HMMA.16816.F32 R24, R4.reuse, R24, R20 ;  /* 0x000000180418723c */ /* 0x050ff60000001814 */
[----:B------:R-:W-:Y:S11]  /*125c0*/  @!UPT UIADD3 URZ, URZ, URZ, URZ ;  /* 0x0000003f3f3ff290 */ /* 0x000ff6000fffe03f */
[----:B------:R-:W-:Y:S01]  /*125d0*/  @!UPT UIADD3 URZ, URZ, URZ, URZ ;  /* 0x0000003f3f3ff290 */ /* 0x000fe2000fffe03f */
[----:B------:R0:W-:Y:S04]  /*125e0*/  STL.64 [R1+0x210], R24 ;  /* 0x0002101801007387 */ /* 0x0001e80000100a00 */
[----:B0-----:R-:W2:Y:S01]  /*125f0*/  LDL.LU.64 R24, [R1+0xd0] ;  /* 0x0000d00001187983 */ /* 0x001ea20000300a00 */
[C---:B---3--:R-:W-:Y:S01]  /*12600*/  HMMA.16816.F32 R12, R4.reuse, R8, R12 ;  /* 0x00000008040c723c */ /* 0x048fe2000000180c */
[----:B------:R-:W-:Y:S01]  /*12610*/  IMAD.MOV.U32 R19, RZ, RZ, R27 ;  /* 0x000000ffff137224 */ /* 0x000fe200078e001b */
[----:B------:R-:W-:Y:S02]  /*12620*/  MOV R18, R26 ;  /* 0x0000001a00127202 */ /* 0x000fe40000000f00 */
[----:B------:R-:W-:Y:S02]  /*12630*/  MOV R20, R8 ;  /* 0x0000000800147202 */ /* 0x000fe40000000f00 */
[----:B------:R-:W-:Y:S11]  /*12640*/  MOV R21, R9 ;  /* 0x0000000900157202 */ /* 0x000ff60000000f00 */
[----:B------:R-:W-:Y:S07]  /*12650*/  @!UPT UIADD3 URZ, URZ, URZ, URZ ;  /* 0x0000003f3f3ff290 */ /* 0x000fee000fffe03f */
[----:B------:R-:W-:Y:S01]  /*12660*/  IMAD.MOV.U32 R0, RZ, RZ, R14 ;  /* 0x000000ffff007224 */ /* 0x000fe200078e000e */
[----:B------:R-:W-:Y:S02]  /*12670*/  MOV R2, R12 ;  /* 0x0000000c00027202 */ /* 0x000fe40000000f00 */
[----:B------:R-:W-:Y:S01]  /*12680*/  MOV R3, R13 ;  /* 0x0000000d00037202 */ /* 0x000fe20000000f00 */
[----:B--2---:R0:W-:Y:S04]  /*12690*/  STL.64 [R1+0x32e8], R24 ;  /* 0x0032e81801007387 */ /* 0x0041e80000100a00 */
[----:B0-----:R-:W2:Y:S04]  /*126a0*/  LDL.LU R24, [R1+0x320] ;  /* 0x0003200001187983 */ /* 0x001ea80000300800 */
[----:B------:R-:W2:Y:S04]  /*126b0*/  LDL.LU R25, [R1+0x324] ;  /* 0x0003240001197983 */ /* 0x000ea80000300800 */
[----:B------:R-:W2:Y:S04]  /*126c0*/  LDL.LU R26, [R1+0x328] ;  /* 0x00032800011a7983 */ /* 0x000ea80000300800 */
[----:B------:R-:W2:Y:S04]  /*126d0*/  LDL.LU R27, [R1+0x32c] ;  /* 0x00032c00011b7983 */ /* 0x000ea80000300800 */
[----:B------:R-:W-:Y:S04]  /*126e0*/  STL [R1+0x3150], R19 ;  /* 0x0031501301007387 */ /* 0x000fe80000100800 */
[----:B------:R-:W-:Y:S04]  /*126f0*/  STL [R1+0x314c], R18 ;  /* 0x00314c1201007387 */ /* 0x000fe80000100800 */
[----:B------:R-:W3:Y:S04]  /*12700*/  LDL.LU.64 R10, [R1+0x3328] ;  /* 0x00332800010a7983 */ /* 0x000ee80000300a00 */
[----:B------:R-:W3:Y:S04]  /*12710*/  LDL.LU.64 R8, [R1+0x3320] ;  /* 0x0033200001087983 */ /* 0x000ee80000300a00 */
[----:B------:R0:W-:Y:S04]  /*12720*/  STL [R1+0x20c], R15 ;  /* 0x00020c0f01007387 */ /* 0x0001e80000100800 */
[----:B0-----:R-:W4:Y:S04]  /*12730*/  LDL.LU.64 R14, [R1+0x3318] ;  /* 0x00331800010e7983 */ /* 0x001f280000300a00 */
[----:B------:R-:W4:Y:S04]  /*12740*/  LDL.LU.64 R12, [R1+0x3310] ;  /* 0x00331000010c7983 */ /* 0x000f280000300a00 */
[----:B------:R0:W-:Y:S04]  /*12750*/  STL.64 [R1+0x32e0], R20 ;  /* 0x0032e01401007387 */ /* 0x0001e80000100a00 */
[----:B0-----:R-:W5:Y:S04]  /*12760*/  LDL.LU R20, [R1+0x310] ;  /* 0x0003100001147983 */ /* 0x001f680000300800 */
[----:B------:R-:W5:Y:S04]  /*12770*/  LDL.LU R21, [R1+0x314] ;  /* 0x0003140001157983 */ /* 0x000f680000300800 */
[----:B------:R-:W5:Y:S04]  /*12780*/  LDL.LU R22, [R1+0x318] ;  /* 0x0003180001167983 */ /* 0x000f680000300800 */
[----:B------:R-:W5:Y:S04]  /*12790*/  LDL.LU R23, [R1+0x31c] ;  /* 0x00031c0001177983 */ /* 0x000f680000300800 */
[----:B------:R-:W-:Y:S04]  /*127a0*/  STL [R1+0x315c], R0 ;  /* 0x00315c0001007387 */ /* 0x000fe80000100800 */
[----:B------:R-:W-:Y:S04]  /*127b0*/  STL [R1+0x3158], R3 ;  /* 0x0031580301007387 */ /* 0x000fe80000100800 */
[----:B------:R-:W-:Y:S01]  /*127c0*/  STL [R1+0x3154], R2 ;  /* 0x0031540201007387 */ /* 0x000fe20000100800 */
[C---:B----4-:R-:W-:Y:S11]  /*127d0*/  HMMA.16816.F32 R12, R4.reuse, R16, R12 ;  /* 0x00000010040c723c */ /* 0x050ff6000000180c */
[----:B------:R-:W-:Y:S11]  /*127e0*/  @!UPT UIADD3 URZ, URZ, URZ, URZ ;  /* 0x0000003f3f3ff290 */ /* 0x000ff6000fffe03f */
[----:B------:R-:W-:Y:S01]  /*127f0*/  @!UPT UIADD3 URZ, URZ, URZ, URZ ;  /* 0x0000003f3f3ff290 */ /* 0x000fe2000fffe03f */
[----:B------:R0:W-:Y:S01]  /*12800*/  STL.64 [R1+0x1e0], R12 ;  /* 0x0001e00c01007387 */ /* 0x0001e20000100a00 */
[----:B------:R-:W-:Y:S02]  /*12810*/  MOV R19, R14 ;  /* 0x0000000e00137202 */ /* 0x000fe40000000f00 */
[----:B------:R-:W-:Y:S02]  /*12820*/  MOV R18, R15 ;  /* 0x0000000f00127202 */ /* 0x000fe40000000f00 */
[----:B------:R-:W4:Y:S04]  /*12830*/  LDL.LU.64 R14, [R1+0x3308] ;  /* 0x00330800010e7983 */ /* 0x000f280000300a00 */
[----:B0-----:R-:W3:Y:S04]  /*12840*/  LDL.LU.64 R12, [R1+0x3300] ;  /* 0x00330000010c7983 */ /* 0x001ee80000300a00 */
[----:B------:R-:W-:Y:S04]  /*12850*/  STL.64 [R1+0x31d0], R18 ;  /* 0x0031d01201007387 */ /* 0x000fe80000100a00 */
[----:B------:R0:W-:Y:S04]  /*12860*/  STL.64 [R1+0x31c8], R16 ;  /* 0x0031c81001007387 */ /* 0x0001e80000100a00 */
[----:B0-----:R-:W2:Y:S04]  /*12870*/  LDL R16, [R1+0x1f0] ;  /* 0x0001f00001107983 */ /* 0x001ea80000100800 */
[----:B------:R-:W2:Y:S01]  /*12880*/  LDL R17, [R1+0x1f4] ;  /* 0x0001f40001117983 */ /* 0x000ea20000100800 */
[C---:B---3--:R-:W-:Y:S11]  /*12890*/  HMMA.16816.F32 R8, R4.reuse, R12, R8 ;  /* 0x0000000c0408723c */ /* 0x048ff60000001808 */
[----:B------:R-:W-:Y:S11]  /*128a0*/  @!UPT UIADD3 URZ, URZ, URZ, URZ ;  /* 0x0000003f3f3ff290 */ /* 0x000ff6000fffe03f */
[----:B------:R-:W-:Y:S01]  /*128b0*/  @!UPT UIADD3 URZ, URZ, URZ, URZ ;  /* 0x0000003f3f3ff290 */ /* 0x000fe2000fffe03f */
[----:B------:R0:W-:Y:S01]  /*128c0*/  STL [R1+0x1d0], R8 ;  /* 0x0001d00801007387 */ /* 0x0001e20000100800 */
[----:B------:R-:W-:Y:S01]  /*128d0*/  MOV R3, R10 ;  /* 0x0000000a00037202 */ /* 0x000fe20000000f00 */
[----:B------:R-:W-:Y:S01]  /*128e0*/  IMAD.MOV.U32 R2, RZ, RZ, R11 ;  /* 0x000000ffff027224 */ /* 0x000fe200078e000b */
[----:B------:R-:W-:Y:S01]  /*128f0*/  MOV R0, R9 ;  /* 0x0000000900007202 */ /* 0x000fe20000000f00 */
[----:B------:R-:W3:Y:S04]  /*12900*/  LDL.LU.64 R10, [R1+0x32f8] ;  /* 0x0032f800010a7983 */ /* 0x000ee80000300a00 */
[----:B0-----:R-:W2:Y:S04]  /*12910*/  LDL.LU.64 R8, [R1+0x32f0] ;  /* 0x0032f00001087983 */ /* 0x001ea80000300a00 */
[----:B----4-:R-:W-:Y:S04]  /*12920*/  STL.64 [R1+0x31c0], R14 ;  /* 0x0031c00e01007387 */ /* 0x010fe80000100a00 */
[----:B------:R0:W-:Y:S04]  /*12930*/  STL.64 [R1+0x31b8], R12 ;  /* 0x0031b80c01007387 */ /* 0x0001e80000100a00 */
[----:B0-----:R-:W4:Y:S04]  /*12940*/  LDL.LU R12, [R1+0x300] ;  /* 0x00030000010c7983 */ /* 0x001f280000300800 */
[----:B------:R-:W4:Y:S04]  /*12950*/  LDL.LU R13, [R1+0x304] ;  /* 0x00030400010d7983 */ /* 0x000f280000300800 */
[----:B------:R-:W4:Y:S04]  /*12960*/  LDL.LU R14, [R1+0x308] ;  /* 0x00030800010e7983 */ /* 0x000f280000300800 */
[----:B------:R-:W4:Y:S01]  /*12970*/  LDL.LU R15, [R1+0x30c] ;  /* 0x00030c00010f7983 */ /* 0x000f220000300800 */
[C---:B--2---:R-:W-:Y:S11]  /*12980*/  HMMA.16816.F32 R24, R4.reuse, R8, R24 ;  /* 0x000000080418723c */ /* 0x044ff60000001818 */
[----:B------:R-:W-:Y:S11]  /*12990*/  @!UPT UIADD3 URZ, URZ, URZ, URZ ;  /* 0x0000003f3f3ff290 */ /* 0x000ff6000fffe03f */
[----:B------:R-:W-:Y:S01]  /*129a0*/  @!UPT UIADD3 URZ, URZ, URZ, URZ ;  /* 0x0000003f3f3ff290 */ /* 0x000fe2000fffe03f */
[----:B------:R0:W-:Y:S04]  /*129b0*/  STL.64 [R1+0x1c0], R24 ;  /* 0x0001c01801007387 */ /* 0x0001e80000100a00 */
[----:B------:R-:W-:Y:S04]  /*129c0*/  STL.64 [R1+0x1c8], R26 ;  /* 0x0001c81a01007387 */ /* 0x000fe80000100a00 */
[----:B0-----:R-:W5:Y:S04]  /*129d0*/  LDL.LU.64 R24, [R1+0x32e8] ;  /* 0x0032e80001187983 */ /* 0x001f680000300a00 */
[----:B------:R-:W-:Y:S01]  /*129e0*/  STL.64 [R1+0x3288], R8 ;  /* 0x0032880801007387 */ /* 0x000fe20000100a00 */
[----:B-----5:R-:W-:Y:S11]  /*129f0*/  HMMA.16816.F32 R20, R4, R24, R20 ;  /* 0x000000180414723c */ /* 0x020ff60000001814 */
[----:B------:R-:W-:Y:S11]  /*12a00*/  @!UPT UIADD3 URZ, URZ, URZ, URZ ;  /* 0x0000003f3f3ff290 */ /* 0x000ff6000fffe03f */
[----:B------:R-:W-:Y:S01]  /*12a10*/  @!UPT UIADD3 URZ, URZ, URZ, URZ ;  /* 0x0000003f3f3ff290 */ /* 0x000fe2000fffe03f */
[----:B------:R0:W-:Y:S04]  /*12a20*/  STL.64 [R1+0x1b0], R20 ;  /* 0x0001b01401007387 */ /* 0x0001e80000100a00 */
[----:B------:R1:W-:Y:S04]  /*12a30*/  STL.64 [R1+0x1b8], R22 ;  /* 0x0001b81601007387 */ /* 0x0003e80000100a00 */
[----:B0-----:R-:W2:Y:S01]  /*12a40*/  LDL.LU.64 R20, [R1+0x32e0] ;  /* 0x0032e00001147983 */ /* 0x001ea20000300a00 */
[----:B-1----:R-:W-:-:S03]  /*12a50*/  MOV R23, R24 ;  /* 0x0000001800177202 */ /* 0x002fc60000000f00 */
[----:B------:R-:W5:Y:S01]  /*12a60*/  LDL.LU.64 R26, [R1+0x32d8] ;  /* 0x0032d800011a7983 */ /* 0x000f620000300a00 */
[----:B------:R-:W-:-:S03]  /*12a70*/  MOV R22, R25 ;  /* 0x0000001900167202 */ /* 0x000fc60000000f00 */
[----:B------:R-:W3:Y:S01]  /*12a80*/  LDL.LU.64 R24, [R1+0x32d0] ;  /* 0x0032d00001187983 */ /* 0x000ee20000300a00 */
[----:B----4-:R-:W-:Y:S03]  /*12a90*/  HMMA.16816.F32 R12, R4, R16, R12 ;  /* 0x00000010040c723c */ /* 0x010fe6000000180c */
[----:B------:R-:W-:Y:S04]  /*12aa0*/  STL.64 [R1+0x3248], R22 ;  /* 0x0032481601007387 */ /* 0x000fe80000100a00 */
[----:B--2---:R-:W-:Y:S04]  /*12ab0*/  STL.64 [R1+0x3240], R20 ;  /* 0x0032401401007387 */ /* 0x004fe80000100a00 */
[----:B---3--:R0:W1:Y:S01]  /*12ac0*/  LDSM.16.MT88.4 R4, [R24+0x3080] ;  /* 0x003080001804783b */ /* 0x0080620000004200 */
[----:B-----5:R-:W-:-:S02]  /*12ad0*/  MOV R16, R27 ;  /* 0x0000001b00107202 */ /* 0x020fc40000000f00 */
[----:B------:R-:W-:Y:S01]  /*12ae0*/  MOV R17, R26 ;  /* 0x0000001a00117202 */ /* 0x000fe20000000f00 */
[----:B0-----:R-:W2:Y:S08]  /*12af0*/  LDL.LU R24, [R1+0x32c8] ;  /* 0x0032c80001187983 */ /* 0x001eb00000300800 */
[----:B------:R-:W-:Y:S04]  /*12b00*/  STL.64 [R1+0x1a0], R12 ;  /* 0x0001a00c01007387 */ /* 0x000fe80000100a00 */
[----:B------:R-:W-:Y:S04]  /*12b10*/  STL.64 [R1+0x1a8], R14 ;  /* 0x0001a80e01007387 */ /* 0x000fe80000100a00 */
[----:B------:R-:W3:Y:S04]  /*12b20*/  LDL.LU R27, [R1+0x32c4] ;  /* 0x0032c400011b7983 */ /* 0x000ee80000300800 */
[----:B------:R-:W4:Y:S04]  /*12b30*/  LDL.LU R26, [R1+0x32c0] ;  /* 0x0032c000011a7983 */ /* 0x000f280000300800 */
[----:B------:R0:W-:Y:S02]  /*12b40*/  STL.64 [R1+0x3250], R16 ;  /* 0x0032501001007387 */ /* 0x0001e40000100a00 */
[----:B0-----:R-:W-:Y:S01]  /*12b50*/  IMAD.MOV.U32 R16, RZ, RZ, R10 ;  /* 0x000000ffff107224 */ /* 0x001fe200078e000a */
[----:B------:R-:W-:Y:S01]  /*12b60*/  MOV R17, R11 ;  /* 0x0000000b00117202 */ /* 0x000fe20000000f00 */
[----:B------:R-:W5:Y:S04]  /*12b70*/  LDL.LU R10, [R1+0x32bc] ;  /* 0x0032bc00010a7983 */ /* 0x000f680000300800 */
[----:B------:R-:W5:Y:S04]  /*12b80*/  LDL.LU R11, [R1+0x32b8] ;  /* 0x0032b800010b7983 */ /* 0x000f680000300800 */
[----:B------:R0:W-:Y:S02]  /*12b90*/  STL.64 [R1+0x3268], R16 ;  /* 0x0032681001007387 */ /* 0x0001e40000100a00 */
[----:B0-----:R-:W-:-:S02]  /*12ba0*/  MOV R17, R25 ;  /* 0x0000001900117202 */ /* 0x001fc40000000f00 */
[----:B--2---:R-:W-:Y:S02]  /*12bb0*/  MOV R16, R24 ;  /* 0x0000001800107202 */ /* 0x004fe40000000f00 */
[----:B------:R-:W2:Y:S04]  /*12bc0*/  LDL.LU R24, [R1+0x32b4] ;  /* 0x0032b40001187983 */ /* 0x000ea80000300800 */
[----:B------:R-:W2:Y:S04]  /*12bd0*/  LDL.LU R25, [R1+0x32b0] ;  /* 0x0032b00001197983 */ /* 0x000ea80000300800 */
[----:B------:R4:W-:Y:S02]  /*12be0*/  STL.64 [R1+0x3280], R16 ;  /* 0x0032801001007387 */ /* 0x0009e40000100a00 */
[----:B----4-:R-:W-:Y:S01]  /*12bf0*/  MOV R16, R26 ;  /* 0x0000001a00107202 */ /* 0x010fe20000000f00 */
[----:B---3--:R-:W-:Y:S01]  /*12c00*/  IMAD.MOV.U32 R17, RZ, RZ, R27 ;  /* 0x000000ffff117224 */ /* 0x008fe200078e001b */
[----:B------:R-:W2:Y:S04]  /*12c10*/  LDL.LU R26, [R1+0x32ac] ;  /* 0x0032ac00011a7983 */ /* 0x000ea80000300800 */
[----:B------:R-:W2:Y:S04]  /*12c20*/  LDL.LU R27, [R1+0x32a8] ;  /* 0x0032a800011b7983 */ /* 0x000ea80000300800 */
[----:B------:R5:W-:Y:S04]  /*12c30*/  STL.64 [R1+0x3290], R16 ;  /* 0x0032901001007387 */ /* 0x000be80000100a00 */
[----:B------:R-:W3:Y:S04]  /*12c40*/  LDL.LU R8, [R1+0x180] ;  /* 0x0001800001087983 */ /* 0x000ee80000300800 */
[----:B------:R-:W3:Y:S01]  /*12c50*/  LDL.LU R9, [R1+0x184] ;  /* 0x0001840001097983 */ /* 0x000ee20000300800 */
[----:B-----5:R-:W-:-:S02]  /*12c60*/  MOV R17, R10 ;  /* 0x0000000a00117202 */ /* 0x020fc40000000f00 */
[----:B------:R-:W-:Y:S01]  /*12c70*/  MOV R16, R11 ;  /* 0x0000000b00107202 */ /* 0x000fe20000000f00 */
[----:B------:R-:W4:Y:S04]  /*12c80*/  LDL.LU R10, [R1+0x188] ;  /* 0x00018800010a7983 */ /* 0x000f280000300800 */
[----:B------:R-:W4:Y:S04]  /*12c90*/  LDL.LU R11, [R1+0x18c] ;  /* 0x00018c00010b7983 */ /* 0x000f280000300800 */
[----:B----4-:R-:W-:Y:S04]  /*12ca0*/  STL.64 [R1+0x32a0], R10 ;  /* 0x0032a00a01007387 */ /* 0x010fe80000100a00 */
[----:B---3--:R0:W-:Y:S04]  /*12cb0*/  STL.64 [R1+0x3298], R8 ;  /* 0x0032980801007387 */ /* 0x0081e80000100a00 */
[----:B0-----:R-:W2:Y:S04]  /*12cc0*/  LDL.LU R8, [R1+0x190] ;  /* 0x0001900001087983 */ /* 0x001ea80000300800 */
[----:B------:R-:W2:Y:S04]  /*12cd0*/  LDL.LU R9, [R1+0x194] ;  /* 0x0001940001097983 */ /* 0x000ea80000300800 */
[----:B------:R-:W2:Y:S04]  /*12ce0*/  LDL.LU R10, [R1+0x198] ;  /* 0x00019800010a7983 */ /* 0x000ea80000300800 */
[----:B------:R-:W2:Y:S04]  /*12cf0*/  LDL.LU R11, [R1+0x19c] ;  /* 0x00019c00010b7983 */ /* 0x000ea80000300800 */
[----:B------:R-:W3:Y:S04]  /*12d00*/  LDL.LU R20, [R1+0x150] ;  /* 0x0001500001147983 */ /* 0x000ee80000300800 */
[----:B------:R-:W3:Y:S04]  /*12d10*/  LDL.LU R21, [R1+0x154] ;  /* 0x0001540001157983 */ /* 0x000ee80000300800 */
[----:B------:R-:W4:Y:S04]  /*12d20*/  LDL.LU R22, [R1+0x158] ;  /* 0x0001580001167983 */ /* 0x000f280000300800 */
[----:B------:R-:W4:Y:S04]  /*12d30*/  LDL.LU R23, [R1+0x15c] ;  /* 0x00015c0001177983 */ /* 0x000f280000300800 */
[----:B----4-:R-:W-:Y:S04]  /*12d40*/  STL.64 [R1+0x3260], R22 ;  /* 0x0032601601007387 */ /* 0x010fe80000100a00 */
[----:B---3--:R0:W-:Y:S04]  /*12d50*/  STL.64 [R1+0x3258], R20 ;  /* 0x0032581401007387 */ /* 0x0081e80000100a00 */
[----:B0-----:R-:W3:Y:S04]  /*12d60*/  LDL.LU R20, [R1+0x160] ;  /* 0x0001600001147983 */ /* 0x001ee80000300800 */
[----:B------:R-:W3:Y:S04]  /*12d70*/  LDL.LU R21, [R1+0x164] ;  /* 0x0001640001157983 */ /* 0x000ee80000300800 */
[----:B------:R-:W4:Y:S04]  /*12d80*/  LDL.LU R22, [R1+0x168] ;  /* 0x0001680001167983 */ /* 0x000f280000300800 */
[----:B------:R-:W4:Y:S01]  /*12d90*/  LDL.LU R23, [R1+0x16c] ;  /* 0x00016c0001177983 */ /* 0x000f220000300800 */
[----:B--2---:R-:W-:Y:S03]  /*12da0*/  HMMA.16816.F32 R16, R24, R16, R8 ;  /* 0x000000101810723c */ /* 0x004fe60000001808 */
        /* <DEDUP_REMOVED lines=8> */
[----:B------:R-:W3:Y:S04]  /*12e30*/  LDL.LU R14, [R1+0x148] ;  /* 0x00014800010e7983 */ /* 0x000ee80000300800 */
[----:B------:R-:W3:Y:S04]  /*12e40*/  LDL.LU R15, [R1+0x14c] ;  /* 0x00014c00010f7983 */ /* 0x000ee80000300800 */
[----:B-1----:R-:W-:Y:S04]  /*12e50*/  STL.64 [R1+0x2ff8], R6 ;  /* 0x002ff80601007387 */ /* 0x002fe80000100a00 */
[----:B------:R0:W-:Y:S04]  /*12e60*/  STL.64 [R1+0x2ff0], R4 ;  /* 0x002ff00401007387 */ /* 0x0001e80000100a00 */
[----:B0-----:R-:W4:Y:S04]  /*12e70*/  LDL.LU.64 R4, [R1+0x1f0] ;  /* 0x0001f00001047983 */ /* 0x001f280000300a00 */
[----:B------:R-:W5:Y:S04]  /*12e80*/  LDL.LU.64 R6, [R1+0x1f8] ;  /* 0x0001f80001067983 */ /* 0x000f680000300a00 */
[----:B-----5:R-:W-:Y:S04]  /*12e90*/  STL.64 [R1+0x3198], R6 ;  /* 0x0031980601007387 */ /* 0x020fe80000100a00 */
[----:B----4-:R-:W-:Y:S04]  /*12ea0*/  STL.64 [R1+0x3190], R4 ;  /* 0x0031900401007387 */ /* 0x010fe80000100a00 */
[----:B------:R-:W4:Y:S04]  /*12eb0*/  LDL.LU.64 R10, [R1+0x32a0] ;  /* 0x0032a000010a7983 */ /* 0x000f280000300a00 */
[----:B------:R-:W4:Y:S04]  /*12ec0*/  LDL.LU.64 R8, [R1+0x3298] ;  /* 0x0032980001087983 */ /* 0x000f280000300a00 */
[----:B------:R0:W-:Y:S04]  /*12ed0*/  STL.64 [R1+0x190], R16 ;  /* 0x0001901001007387 */ /* 0x0001e80000100a00 */
[----:B0-----:R-:W4:Y:S01]  /*12ee0*/  LDL.LU.64 R16, [R1+0x3290] ;  /* 0x0032900001107983 */ /* 0x001f220000300a00 */
[----:B------:R-:W-:Y:S01]  /*12ef0*/  MOV R4, R29 ;  /* 0x0000001d00047202 */ /* 0x000fe20000000f00 */
[----:B------:R-:W-:Y:S01]  /*12f00*/  IMAD.MOV.U32 R29, RZ, RZ, R18 ;  /* 0x000000ffff1d7224 */ /* 0x000fe200078e0012 */
[----:B------:R-:W-:-:S02]  /*12f10*/  MOV R5, R28 ;  /* 0x0000001c00057202 */ /* 0x000fc40000000f00 */
[----:B------:R-:W-:-:S05]  /*12f20*/  MOV R28, R19 ;  /* 0x00000013001c7202 */ /* 0x000fca0000000f00 */
[----:B------:R-:W-:Y:S04]  /*12f30*/  STL [R1+0x3034], R28 ;  /* 0x0030341c01007387 */ /* 0x000fe80000100800 */
[----:B------:R-:W-:Y:S01]  /*12f40*/  STL [R1+0x3030], R29 ;  /* 0x0030301d01007387 */ /* 0x000fe20000100800 */
[----:B----4-:R-:W-:Y:S03]  /*12f50*/  HMMA.16816.F32 R16, R24, R16, R8 ;  /* 0x000000101810723c */ /* 0x010fe60000001808 */
[----:B------:R-:W4:Y:S11]  /*12f60*/  LDL.LU.64 R8, [R1+0x3288] ;  /* 0x0032880001087983 */ /* 0x000f360000300a00 */
[----:B------:R-:W-:Y:S09]  /*12f70*/  @!UPT UIADD3 URZ, URZ, URZ, URZ ;  /* 0x0000003f3f3ff290 */ /* 0x000ff2000fffe03f */
[----:B------:R0:W-:Y:S01]  /*12f80*/  STL [R1+0x180], R16 ;  /* 0x0001801001007387 */ /* 0x0001e20000100800 */
[----:B------:R-:W-:-:S03]  /*12f90*/  MOV R10, R17 ;  /* 0x00000011000a7202 */ /* 0x000fc60000000f00 */
[----:B------:R2:W-:Y:S04]  /*12fa0*/  STL [R1+0x18c], R19 ;  /* 0x00018c1301007387 */ /* 0x0005e80000100800 */
[----:B0-----:R-:W2:Y:S01]  /*12fb0*/  LDL.LU.64 R16, [R1+0x3280] ;  /* 0x0032800001107983 */ /* 0x001ea20000300a00 */
[----:B------:R-:W-:-:S05]  /*12fc0*/  MOV R11, R18 ;  /* 0x00000012000b7202 */ /* 0x000fca0000000f00 */
[----:B------:R-:W-:Y:S04]  /*12fd0*/  STL [R1+0x303c], R11 ;  /* 0x00303c0b01007387 */ /* 0x000fe80000100800 */
[----:B------:R-:W-:Y:S01]  /*12fe0*/  STL [R1+0x3038], R10 ;  /* 0x0030380a01007387 */ /* 0x000fe20000100800 */
[----:B--2---:R-:W-:Y:S03]  /*12ff0*/  HMMA.16816.F32 R16, R24, R16, R20 ;  /* 0x000000101810723c */ /* 0x004fe60000001814 */
[----:B------:R-:W2:Y:S04]  /*13000*/  LDL.LU.64 R22, [R1+0x3278] ;  /* 0x0032780001167983 */ /* 0x000ea80000300a00 */
[----:B------:R-:W2:Y:S11]  /*13010*/  LDL.LU.64 R20, [R1+0x3270] ;  /* 0x0032700001147983 */ /* 0x000eb60000300a00 */
[----:B------:R-:W-:Y:S05]  /*13020*/  @!UPT UIADD3 URZ, URZ, URZ, URZ ;  /* 0x0000003f3f3ff290 */ /* 0x000fea000fffe03f */
[----:B------:R0:W-:Y:S04]  /*13030*/  STL.64 [R1+0x170], R16 ;  /* 0x0001701001007387 */ /* 0x0001e80000100a00 */
[----:B0-----:R-:W2:Y:S01]  /*13040*/  LDL.LU.64 R16, [R1+0x3268] ;  /* 0x0032680001107983 */ /* 0x001ea20000300a00 */
[----:B------:R-:W-:Y:S01]  /*13050*/  IMAD.MOV.U32 R29, RZ, RZ, R19 ;  /* 0x000000ffff1d7224 */ /* 0x000fe200078e0013 */
[----:B------:R-:W-:-:S04]  /*13060*/  MOV R28, R18 ;  /* 0x00000012001c7202 */ /* 0x000fc80000000f00 */
[----:B------:R-:W-:Y:S04]  /*13070*/  STL [R1+0x3044], R29 ;  /* 0x0030441d01007387 */ /* 0x000fe80000100800 */
[----:B------:R-:W-:Y:S01]  /*13080*/  STL [R1+0x3040], R28 ;  /* 0x0030401c01007387 */ /* 0x000fe20000100800 */
[----:B--2---:R-:W-:Y:S03]  /*13090*/  HMMA.16816.F32 R16, R24, R16, R20 ;  /* 0x000000101810723c */ /* 0x004fe60000001814 */
[----:B------:R-:W2:Y:S04]  /*130a0*/  LDL.LU.64 R22, [R1+0x3260] ;  /* 0x0032600001167983 */ /* 0x000ea80000300a00 */
[----:B------:R-:W2:Y:S11]  /*130b0*/  LDL.LU.64 R20, [R1+0x3258] ;  /* 0x0032580001147983 */ /* 0x000eb60000300a00 */
[----:B------:R-:W-:Y:S05]  /*130c0*/  @!UPT UIADD3 URZ, URZ, URZ, URZ ;  /* 0x0000003f3f3ff290 */ /* 0x000fea000fffe03f */
[----:B------:R0:W-:Y:S04]  /*130d0*/  STL.64 [R1+0x160], R16 ;  /* 0x0001601001007387 */ /* 0x0001e80000100a00 */
[----:B0-----:R-:W3:Y:S01]  /*130e0*/  LDL.LU.64 R16, [R1+0x3250] ;  /* 0x0032500001107983 */ /* 0x001ee20000300a00 */
[----:B------:R-:W-:Y:S02]  /*130f0*/  MOV R10, R19 ;  /* 0x00000013000a7202 */ /* 0x000fe40000000f00 */
[----:B------:R-:W-:-:S03]  /*13100*/  MOV R11, R18 ;  /* 0x00000012000b7202 */ /* 0x000fc60000000f00 */
[----:B------:R-:W-:Y:S04]  /*13110*/  STL [R1+0x304c], R10 ;  /* 0x00304c0a01007387 */ /* 0x000fe80000100800 */
[----:B------:R-:W-:Y:S01]  /*13120*/  STL [R1+0x3048], R11 ;  /* 0x0030480b01007387 */ /* 0x000fe20000100800 */
[C---:B--2---:R-:W-:Y:S03]  /*13130*/  HMMA.16816.F32 R4, R24.reuse, R4, R20 ;  /* 0x000000041804723c */ /* 0x044fe60000001814 */
[----:B------:R-:W2:Y:S04]  /*13140*/  LDL.LU.64 R22, [R1+0x3248] ;  /* 0x0032480001167983 */ /* 0x000ea80000300a00 */
[----:B------:R-:W5:Y:S11]  /*13150*/  LDL.LU.64 R20, [R1+0x3240] ;  /* 0x0032400001147983 */ /* 0x000f760000300a00 */
[----:B------:R-:W-:Y:S05]  /*13160*/  @!UPT UIADD3 URZ, URZ, URZ, URZ ;  /* 0x0000003f3f3ff290 */ /* 0x000fea000fffe03f */
[----:B------:R3:W-:Y:S01]  /*13170*/  STL.64 [R1+0x150], R4 ;  /* 0x0001500401007387 */ /* 0x0007e20000100a00 */
[----:B------:R-:W-:Y:S02]  /*13180*/  MOV R29, R6 ;  /* 0x00000006001d7202 */ /* 0x000fe40000000f00 */
[----:B------:R-:W-:Y:S02]  /*13190*/  MOV R28, R7 ;  /* 0x00000007001c7202 */ /* 0x000fe40000000f00 */
[----:B---3--:R-:W-:Y:S03]  /*131a0*/  HMMA.16816.F32 R4, R24, R16, R12 ;  /* 0x000000101804723c */ /* 0x008fe6000000180c */
[----:B------:R-:W-:Y:S04]  /*131b0*/  STL [R1+0x3054], R28 ;  /* 0x0030541c01007387 */ /* 0x000fe80000100800 */
[----:B------:R-:W-:Y:S11]  /*131c0*/  STL [R1+0x3050], R29 ;  /* 0x0030501d01007387 */ /* 0x000ff60000100800 */
[----:B------:R-:W-:Y:S05]  /*131d0*/  @!UPT UIADD3 URZ, URZ, URZ, URZ ;  /* 0x0000003f3f3ff290 */ /* 0x000fea000fffe03f */
[----:B------:R-:W-:Y:S01]  /*131e0*/  STL.64 [R1+0x140], R4 ;  /* 0x0001400401007387 */ /* 0x000fe20000100a00 */
[----:B-----5:R-:W-:Y:S02]  /*131f0*/  MOV R16, R20 ;  /* 0x0000001400107202 */ /* 0x020fe40000000f00 */
[----:B------:R-:W-:Y:S01]  /*13200*/  MOV R17, R21 ;  /* 0x0000001500117202 */ /* 0x000fe20000000f00 */
[----:B------:R-:W3:Y:S04]  /*13210*/  LDL.LU R20, [R1+0x323c] ;  /* 0x00323c0001147983 */ /* 0x000ee80000300800 */
[----:B------:R-:W5:Y:S04]  /*13220*/  LDL.LU R21, [R1+0x3238] ;  /* 0x0032380001157983 */ /* 0x000f680000300800 */
[----:B------:R0:W-:Y:S04]  /*13230*/  STL.64 [R1+0x31e8], R16 ;  /* 0x0031e81001007387 */ /* 0x0001e80000100a00 */
[----:B------:R-:W2:Y:S04]  /*13240*/  LDL.LU R12, [R1+0xe0] ;  /* 0x0000e000010c7983 */ /* 0x000ea80000300800 */
[----:B------:R-:W2:Y:S04]  /*13250*/  LDL.LU R13, [R1+0xe4] ;  /* 0x0000e400010d7983 */ /* 0x000ea80000300800 */
[----:B------:R-:W2:Y:S04]  /*13260*/  LDL.LU R14, [R1+0xe8] ;  /* 0x0000e800010e7983 */ /* 0x000ea80000300800 */
[----:B------:R-:W2:Y:S04]  /*13270*/  LDL.LU R15, [R1+0xec] ;  /* 0x0000ec00010f7983 */ /* 0x000ea80000300800 */
[----:B0-----:R-:W2:Y:S04]  /*13280*/  LDL.LU R16, [R1+0x10] ;  /* 0x0000100001107983 */ /* 0x001ea80000300800 */
[----:B------:R-:W2:Y:S04]  /*13290*/  LDL.LU R17, [R1+0x14] ;  /* 0x0000140001117983 */ /* 0x000ea80000300800 */
[----:B--2---:R-:W-:Y:S04]  /*132a0*/  STL.64 [R1+0x3200], R16 ;  /* 0x0032001001007387 */ /* 0x004fe80000100a00 */
[----:B------:R-:W-:Y:S04]  /*132b0*/  STL.64 [R1+0x31e0], R14 ;  /* 0x0031e00e01007387 */ /* 0x000fe80000100a00 */
[----:B------:R0:W-:Y:S04]  /*132c0*/  STL.64 [R1+0x31d8], R12 ;  /* 0x0031d80c01007387 */ /* 0x0001e80000100a00 */
[----:B0-----:R-:W2:Y:S04]  /*132d0*/  LDL.LU R12, [R1+0xf0] ;  /* 0x0000f000010c7983 */ /* 0x001ea80000300800 */
[----:B------:R-:W2:Y:S04]  /*132e0*/  LDL.LU R13, [R1+0xf4] ;  /* 0x0000f400010d7983 */ /* 0x000ea80000300800 */
[----:B------:R-:W2:Y:S04]  /*132f0*/  LDL.LU R14, [R1+0xf8] ;  /* 0x0000f800010e7983 */ /* 0x000ea80000300800 */
[----:B------:R-:W2:Y:S01]  /*13300*/  LDL.LU R15, [R1+0xfc] ;  /* 0x0000fc00010f7983 */ /* 0x000ea20000300800 */
[----:B-----5:R-:W-:Y:S01]  /*13310*/  MOV R16, R21 ;  /* 0x0000001500107202 */ /* 0x020fe20000000f00 */
[----:B---3--:R-:W-:-:S02]  /*13320*/  IMAD.MOV.U32 R17, RZ, RZ, R20 ;  /* 0x000000ffff117224 */ /* 0x008fc400078e0014 */
[----:B------:R-:W3:Y:S04]  /*13330*/  LDL.LU R20, [R1+0x40] ;  /* 0x0000400001147983 */ /* 0x000ee80000300800 */
[----:B------:R-:W3:Y:S04]  /*13340*/  LDL.LU R21, [R1+0x44] ;  /* 0x0000440001157983 */ /* 0x000ee80000300800 */
[----:B------:R-:W-:Y:S04]  /*13350*/  STL.64 [R1+0x3218], R16 ;  /* 0x0032181001007387 */ /* 0x000fe80000100a00 */
[----:B--2---:R-:W-:Y:S04]  /*13360*/  STL.64 [R1+0x31f8], R14 ;  /* 0x0031f80e01007387 */ /* 0x004fe80000100a00 */
[----:B------:R0:W-:Y:S04]  /*13370*/  STL.64 [R1+0x31f0], R12 ;  /* 0x0031f00c01007387 */ /* 0x0001e80000100a00 */
[----:B0-----:R-:W2:Y:S04]  /*13380*/  LDL.LU R12, [R1+0x100] ;  /* 0x00010000010c7983 */ /* 0x001ea80000300800 */
[----:B------:R-:W2:Y:S04]  /*13390*/  LDL.LU R13, [R1+0x104] ;  /* 0x00010400010d7983 */ /* 0x000ea80000300800 */
[----:B------:R-:W5:Y:S04]  /*133a0*/  LDL.LU R14, [R1+0x108] ;  /* 0x00010800010e7983 */ /* 0x000f680000300800 */
[----:B------:R-:W5:Y:S04]  /*133b0*/  LDL.LU R15, [R1+0x10c] ;  /* 0x00010c00010f7983 */ /* 0x000f680000300800 */
[----:B------:R-:W2:Y:S04]  /*133c0*/  LDL.LU R16, [R1+0x30] ;  /* 0x0000300001107983 */ /* 0x000ea80000300800 */
[----:B------:R-:W2:Y:S04]  /*133d0*/  LDL.LU R17, [R1+0x34] ;  /* 0x0000340001117983 */ /* 0x000ea80000300800 */
[----:B--2---:R0:W-:Y:S04]  /*133e0*/  STL.64 [R1+0x3230], R16 ;  /* 0x0032301001007387 */ /* 0x0041e80000100a00 */
[----:B0-----:R-:W3:Y:S04]  /*133f0*/  LDL.LU R16, [R1+0x130] ;  /* 0x0001300001107983 */ /* 0x001ee80000300800 */
[----:B------:R-:W3:Y:S04]  /*13400*/  LDL.LU R17, [R1+0x134] ;  /* 0x0001340001117983 */ /* 0x000ee80000300800 */
[----:B------:R-:W3:Y:S04]  /*13410*/  LDL.LU R18, [R1+0x138] ;  /* 0x0001380001127983 */ /* 0x000ee80000300800 */
[----:B------:R-:W3:Y:S04]  /*13420*/  LDL.LU R19, [R1+0x13c] ;  /* 0x00013c0001137983 */ /* 0x000ee80000300800 */
[----:B-----5:R-:W-:Y:S04]  /*13430*/  STL.64 [R1+0x3210], R14 ;  /* 0x0032100e01007387 */ /* 0x020fe80000100a00 */
[----:B------:R0:W-:Y:S04]  /*13440*/  STL.64 [R1+0x3208], R12 ;  /* 0x0032080c01007387 */ /* 0x0001e80000100a00 */
[----:B0-----:R-:W2:Y:S04]  /*13450*/  LDL.LU R12, [R1+0x110] ;  /* 0x00011000010c7983 */ /* 0x001ea80000300800 */
[----:B------:R-:W2:Y:S04]  /*13460*/  LDL.LU R13, [R1+0x114] ;  /* 0x00011400010d7983 */ /* 0x000ea80000300800 */
[----:B------:R-:W5:Y:S04]  /*13470*/  LDL.LU R14, [R1+0x118] ;  /* 0x00011800010e7983 */ /* 0x000f680000300800 */
[----:B------:R-:W5:Y:S01]  /*13480*/  LDL.LU R15, [R1+0x11c] ;  /* 0x00011c00010f7983 */ /* 0x000f620000300800 */
[----:B------:R-:W-:-:S02]  /*13490*/  MOV R4, R23 ;  /* 0x0000001700047202 */ /* 0x000fc40000000f00 */
[----:B------:R-:W-:Y:S01]  /*134a0*/  MOV R5, R22 ;  /* 0x0000001600057202 */ /* 0x000fe20000000f00 */
[----:B------:R-:W-:Y:S01]  /*134b0*/  IMAD.MOV.U32 R10, RZ, RZ, R6 ;  /* 0x000000ffff0a7224 */ /* 0x000fe200078e0006 */
[----:B------:R-:W-:Y:S01]  /*134c0*/  MOV R11, R7 ;  /* 0x00000007000b7202 */ /* 0x000fe20000000f00 */
[----:B-----5:R-:W-:Y:S04]  /*134d0*/  STL.64 [R1+0x3228], R14 ;  /* 0x0032280e01007387 */ /* 0x020fe80000100a00 */
[----:B--2---:R0:W-:Y:S04]  /*134e0*/  STL.64 [R1+0x3220], R12 ;  /* 0x0032200c01007387 */ /* 0x0041e80000100a00 */
[----:B0-----:R-:W2:Y:S04]  /*134f0*/  LDL.LU R12, [R1+0x120] ;  /* 0x00012000010c7983 */ /* 0x001ea80000300800 */
[----:B------:R-:W2:Y:S04]  /*13500*/  LDL.LU R13, [R1+0x124] ;  /* 0x00012400010d7983 */ /* 0x000ea80000300800 */
[----:B------:R-:W2:Y:S04]  /*13510*/  LDL.LU R14, [R1+0x128] ;  /* 0x00012800010e7983 */ /* 0x000ea80000300800 */
[----:B------:R-:W2:Y:S04]  /*13520*/  LDL.LU R15, [R1+0x12c] ;  /* 0x00012c00010f7983 */ /* 0x000ea80000300800 */
[----:B------:R0:W-:Y:S04]  /*13530*/  STL.64 [R1+0x31a0], R4 ;  /* 0x0031a00401007387 */ /* 0x0001e80000100a00 */
[----:B0-----:R-:W5:Y:S04]  /*13540*/  LDL.LU R4, [R1+0xb0] ;  /* 0x0000b00001047983 */ /* 0x001f680000300800 */
[----:B------:R-:W5:Y:S04]  /*13550*/  LDL.LU R5, [R1+0xb4] ;  /* 0x0000b40001057983 */ /* 0x000f680000300800 */
[----:B------:R-:W2:Y:S04]  /*13560*/  LDL.LU R6, [R1+0xb8] ;  /* 0x0000b80001067983 */ /* 0x000ea80000300800 */
[----:B------:R-:W2:Y:S01]  /*13570*/  LDL.LU R7, [R1+0xbc] ;  /* 0x0000bc0001077983 */ /* 0x000ea20000300800 */
[----:B---3--:R-:W-:Y:S03]  /*13580*/  HMMA.16816.F32 R20, R24, R20, R16 ;  /* 0x000000141814723c */ /* 0x008fe60000001810 */
[----:B--2---:R-:W-:Y:S04]  /*13590*/  STL.64 [R1+0x31b0], R6 ;  /* 0x0031b00601007387 */ /* 0x004fe80000100a00 */
[----:B-----5:R0:W-:Y:S04]  /*135a0*/  STL.64 [R1+0x31a8], R4 ;  /* 0x0031a80401007387 */ /* 0x0201e80000100a00 */
[----:B0-----:R-:W2:Y:S04]  /*135b0*/  LDL.LU R4, [R1+0x2e0] ;  /* 0x0002e00001047983 */ /* 0x001ea80000300800 */
[----:B------:R-:W2:Y:S04]  /*135c0*/  LDL.LU R5, [R1+0x2e4] ;  /* 0x0002e40001057983 */ /* 0x000ea80000300800 */
[----:B------:R-:W2:Y:S04]  /*135d0*/  LDL.LU R6, [R1+0x2e8] ;  /* 0x0002e80001067983 */ /* 0x000ea80000300800 */
[----:B------:R-:W2:Y:S04]  /*135e0*/  LDL.LU R7, [R1+0x2ec] ;  /* 0x0002ec0001077983 */ /* 0x000ea80000300800 */
[----:B------:R-:W-:Y:S04]  /*135f0*/  STL [R1+0x305c], R11 ;  /* 0x00305c0b01007387 */ /* 0x000fe80000100800 */
[----:B------:R-:W-:Y:S04]  /*13600*/  STL [R1+0x3058], R10 ;  /* 0x0030580a01007387 */ /* 0x000fe80000100800 */
[----:B------:R-:W3:Y:S01]  /*13610*/  LDL.LU.64 R16, [R1+0x3230] ;  /* 0x0032300001107983 */ /* 0x000ee20000300a00 */
[----:B------:R-:W-:-:S02]  /*13620*/  MOV R29, R23 ;  /* 0x00000017001d7202 */ /* 0x000fc40000000f00 */
[----:B------:R-:W-:Y:S01]  /*13630*/  MOV R28, R22 ;  /* 0x00000016001c7202 */ /* 0x000fe20000000f00 */
[----:B------:R0:W-:Y:S04]  /*13640*/  STL.64 [R1+0x130], R20 ;  /* 0x0001301401007387 */ /* 0x0001e80000100a00 */
[----:B0-----:R-:W5:Y:S04]  /*13650*/  LDL.LU R20, [R1+0x2b0] ;  /* 0x0002b00001147983 */ /* 0x001f680000300800 */
[----:B------:R-:W5:Y:S04]  /*13660*/  LDL.LU R21, [R1+0x2b4] ;  /* 0x0002b40001157983 */ /* 0x000f680000300800 */
[----:B------:R-:W5:Y:S04]  /*13670*/  LDL.LU R22, [R1+0x2b8] ;  /* 0x0002b80001167983 */ /* 0x000f680000300800 */
[----:B------:R-:W5:Y:S04]  /*13680*/  LDL.LU R23, [R1+0x2bc] ;  /* 0x0002bc0001177983 */ /* 0x000f680000300800 */
[----:B------:R-:W-:Y:S04]  /*13690*/  STL [R1+0x3064], R29 ;  /* 0x0030641d01007387 */ /* 0x000fe80000100800 */
[----:B------:R-:W-:Y:S01]  /*136a0*/  STL [R1+0x3060], R28 ;  /* 0x0030601c01007387 */ /* 0x000fe20000100800 */
[----:B---3--:R-:W-:Y:S03]  /*136b0*/  HMMA.16816.F32 R16, R24, R16, R12 ;  /* 0x000000101810723c */ /* 0x008fe6000000180c */
[----:B------:R-:W3:Y:S04]  /*136c0*/  LDL.LU.64 R14, [R1+0x3228] ;  /* 0x00322800010e7983 */ /* 0x000ee80000300a00 */
[----:B------:R-:W3:Y:S11]  /*136d0*/  LDL.LU.64 R12, [R1+0x3220] ;  /* 0x00322000010c7983 */ /* 0x000ef60000300a00 */
[----:B------:R-:W-:Y:S05]  /*136e0*/  @!UPT UIADD3 URZ, URZ, URZ, URZ ;  /* 0x0000003f3f3ff290 */ /* 0x000fea000fffe03f */
[----:B------:R0:W-:Y:S04]  /*136f0*/  STL.64 [R1+0x120], R16 ;  /* 0x0001201001007387 */ /* 0x0001e80000100a00 */
[----:B------:R3:W-:Y:S04]  /*13700*/  STL [R1+0x128], R18 ;  /* 0x0001281201007387 */ /* 0x0007e80000100800 */
[----:B0-----:R-:W3:Y:S01]  /*13710*/  LDL.LU.64 R16, [R1+0x3218] ;  /* 0x0032180001107983 */ /* 0x001ee20000300a00 */
[----:B------:R-:W-:-:S05]  /*13720*/  IMAD.MOV.U32 R11, RZ, RZ, R19 ;  /* 0x000000ffff0b7224 */ /* 0x000fca00078e0013 */
[----:B------:R-:W-:Y:S01]  /*13730*/  STL [R1+0x3068], R11 ;  /* 0x0030680b01007387 */ /* 0x000fe20000100800 */
[C---:B---3--:R-:W-:Y:S03]  /*13740*/  HMMA.16816.F32 R16, R24.reuse, R16, R12 ;  /* 0x000000101810723c */ /* 0x048fe6000000180c */
[----:B------:R-:W3:Y:S04]  /*13750*/  LDL.LU.64 R14, [R1+0x3210] ;  /* 0x00321000010e7983 */ /* 0x000ee80000300a00 */
[----:B------:R-:W3:Y:S11]  /*13760*/  LDL.LU.64 R12, [R1+0x3208] ;  /* 0x00320800010c7983 */ /* 0x000ef60000300a00 */
[----:B------:R-:W-:Y:S05]  /*13770*/  @!UPT UIADD3 URZ, URZ, URZ, URZ ;  /* 0x0000003f3f3ff290 */ /* 0x000fea000fffe03f */
[----:B------:R0:W-:Y:S04]  /*13780*/  STL.64 [R1+0x110], R16 ;  /* 0x0001101001007387 */ /* 0x0001e80000100a00 */
[----:B------:R3:W-:Y:S04]  /*13790*/  STL.64 [R1+0x118], R18 ;  /* 0x0001181201007387 */ /* 0x0007e80000100a00 */
[----:B0-----:R-:W3:Y:S02]  /*137a0*/  LDL.LU.64 R16, [R1+0x3200] ;  /* 0x0032000001107983 */ /* 0x001ee40000300a00 */
[C---:B---3--:R-:W-:Y:S02]  /*137b0*/  HMMA.16816.F32 R16, R24.reuse, R16, R12 ;  /* 0x000000101810723c */ /* 0x048fe4000000180c */
[----:B------:R-:W3:Y:S04]  /*137c0*/  LDL.LU.64 R14, [R1+0x31f8] ;  /* 0x0031f800010e7983 */ /* 0x000ee80000300a00 */
[----:B------:R-:W3:Y:S11]  /*137d0*/  LDL.LU.64 R12, [R1+0x31f0] ;  /* 0x0031f000010c7983 */ /* 0x000ef60000300a00 */
[----:B------:R-:W-:Y:S06]  /*137e0*/  @!UPT UIADD3 URZ, URZ, URZ, URZ ;  /* 0x0000003f3f3ff290 */ /* 0x000fec000fffe03f */
[----:B------:R0:W-:Y:S04]  /*137f0*/  STL.64 [R1+0x100], R16 ;  /* 0x0001001001007387 */ /* 0x0001e80000100a00 */
[----:B------:R3:W-:Y:S04]  /*13800*/  STL.64 [R1+0x108], R18 ;  /* 0x0001081201007387 */ /* 0x0007e80000100a00 */
[----:B0-----:R-:W3:Y:S02]  /*13810*/  LDL.LU.64 R16, [R1+0x31e8] ;  /* 0x0031e80001107983 */ /* 0x001ee40000300a00 */
[C---:B---3--:R-:W-:Y:S02]  /*13820*/  HMMA.16816.F32 R16, R24.reuse, R16, R12 ;  /* 0x000000101810723c */ /* 0x048fe4000000180c */
[----:B------:R-:W3:Y:S04]  /*13830*/  LDL.LU.64 R14, [R1+0x31e0] ;  /* 0x0031e000010e7983 */ /* 0x000ee80000300a00 */
[----:B------:R-:W3:Y:S11]  /*13840*/  LDL.LU.64 R12, [R1+0x31d8] ;  /* 0x0031d800010c7983 */ /* 0x000ef60000300a00 */
[----:B------:R-:W-:Y:S06]  /*13850*/  @!UPT UIADD3 URZ, URZ, URZ, URZ ;  /* 0x0000003f3f3ff290 */ /* 0x000fec000fffe03f */
[----:B------:R-:W-:Y:S04]  /*13860*/  STL.64 [R1+0xf0], R16 ;  /* 0x0000f01001007387 */ /* 0x000fe80000100a00 */
[----:B------:R0:W-:Y:S04]  /*13870*/  STL.64 [R1+0xf8], R18 ;  /* 0x0000f81201007387 */ /* 0x0001e80000100a00 */
[----:B0-----:R-:W2:Y:S04]  /*13880*/  LDL.LU.64 R18, [R1+0x31d0] ;  /* 0x0031d00001127983 */ /* 0x001ea80000300a00 */
[----:B------:R-:W3:Y:S02]  /*13890*/  LDL.LU.64 R16, [R1+0x31c8] ;  /* 0x0031c80001107983 */ /* 0x000ee40000300a00 */
[C---:B---3--:R-:W-:Y:S11]  /*138a0*/  HMMA.16816.F32 R12, R24.reuse, R16, R12 ;  /* 0x00000010180c723c */ /* 0x048ff6000000180c */
[----:B------:R-:W-:Y:S11]  /*138b0*/  @!UPT UIADD3 URZ, URZ, URZ, URZ ;  /* 0x0000003f3f3ff290 */ /* 0x000ff6000fffe03f */
[----:B------:R-:W-:Y:S01]  /*138c0*/  @!UPT UIADD3 URZ, URZ, URZ, URZ ;  /* 0x0000003f3f3ff290 */ /* 0x000fe2000fffe03f */
[----:B------:R-:W-:Y:S04]  /*138d0*/  STL.64 [R1+0xe0], R12 ;  /* 0x0000e00c01007387 */ /* 0x000fe80000100a00 */
[----:B------:R0:W-:Y:S04]  /*138e0*/  STL.64 [R1+0xe8], R14 ;  /* 0x0000e80e01007387 */ /* 0x0001e80000100a00 */
[----:B0-----:R-:W3:Y:S04]  /*138f0*/  LDL.LU.64 R14, [R1+0x31c0] ;  /* 0x0031c000010e7983 */ /* 0x001ee80000300a00 */
[----:B------:R-:W2:Y:S02]  /*13900*/  LDL.LU.64 R12, [R1+0x31b8] ;  /* 0x0031b800010c7983 */ /* 0x000ea40000300a00 */
[C---:B--2---:R-:W-:Y:S11]  /*13910*/  HMMA.16816.F32 R4, R24.reuse, R12, R4 ;  /* 0x0000000c1804723c */ /* 0x044ff60000001804 */
[----:B------:R-:W-:Y:S11]  /*13920*/  @!UPT UIADD3 URZ, URZ, URZ, URZ ;  /* 0x0000003f3f3ff290 */ /* 0x000ff6000fffe03f */
[----:B------:R-:W-:Y:S01]  /*13930*/  @!UPT UIADD3 URZ, URZ, URZ, URZ ;  /* 0x0000003f3f3ff290 */ /* 0x000fe2000fffe03f */
[----:B------:R-:W-:Y:S04]  /*13940*/  STL.64 [R1+0xc0], R4 ;  /* 0x0000c00401007387 */ /* 0x000fe80000100a00 */
[----:B------:R0:W-:Y:S04]  /*13950*/  STL.64 [R1+0xc8], R6 ;  /* 0x0000c80601007387 */ /* 0x0001e80000100a00 */
[----:B0-----:R-:W4:Y:S04]  /*13960*/  LDL.LU.64 R6, [R1+0x31b0] ;  /* 0x0031b00001067983 */ /* 0x001f280000300a00 */
[----:B------:R-:W4:Y:S04]  /*13970*/  LDL.LU.64 R4, [R1+0x31a8] ;  /* 0x0031a80001047983 */ /* 0x000f280000300a00 */
[----:B---3--:R0:W-:Y:S04]  /*13980*/  STL.64 [R1+0x3160], R14 ;  /* 0x0031600e01007387 */ /* 0x0081e80000100a00 */
[----:B------:R-:W2:Y:S04]  /*13990*/  LDL.LU R12, [R1+0x280] ;  /* 0x00028000010c7983 */ /* 0x000ea80000300800 */
[----:B------:R-:W2:Y:S04]  /*139a0*/  LDL.LU R13, [R1+0x284] ;  /* 0x00028400010d7983 */ /* 0x000ea80000300800 */
[----:B0-----:R-:W3:Y:S04]  /*139b0*/  LDL.LU R14, [R1+0x288] ;  /* 0x00028800010e7983 */ /* 0x001ee80000300800 */
[----:B------:R-:W3:Y:S04]  /*139c0*/  LDL.LU R15, [R1+0x28c] ;  /* 0x00028c00010f7983 */ /* 0x000ee80000300800 */
[----:B---3--:R0:W-:Y:S04]  /*139d0*/  STL.64 [R1+0x3170], R14 ;  /* 0x0031700e01007387 */ /* 0x0081e80000100a00 */
[----:B--2---:R-:W-:Y:S04]  /*139e0*/  STL.64 [R1+0x3168], R12 ;  /* 0x0031680c01007387 */ /* 0x004fe80000100a00 */
[----:B0-----:R-:W2:Y:S01]  /*139f0*/  LDL.LU.64 R14, [R1+0x98] ;  /* 0x00009800010e7983 */ /* 0x001ea20000300a00 */
[C---:B----4-:R-:W-:Y:S03]  /*13a00*/  HMMA.16816.F32 R8, R24.reuse, R8, R4 ;  /* 0x000000081808723c */ /* 0x050fe60000001804 */
[----:B--2---:R0:W-:Y:S04]  /*13a10*/  STL.64 [R1+0x3178], R14 ;  /* 0x0031780e01007387 */ /* 0x0041e80000100a00 */
[----:B0-----:R-:W2:Y:S04]  /*13a20*/  LDL.LU.64 R14, [R1+0xa8] ;  /* 0x0000a800010e7983 */ /* 0x001ea80000300a00 */
[----:B------:R-:W3:Y:S11]  /*13a30*/  LDL.LU.64 R4, [R1+0x31a0] ;  /* 0x0031a00001047983 */ /* 0x000ef60000300a00 */
[----:B------:R-:W-:Y:S01]  /*13a40*/  @!UPT UIADD3 URZ, URZ, URZ, URZ ;  /* 0x0000003f3f3ff290 */ /* 0x000fe2000fffe03f */
[----:B------:R0:W-:Y:S04]  /*13a50*/  STL.64 [R1+0xb0], R8 ;  /* 0x0000b00801007387 */ /* 0x0001e80000100a00 */
[----:B------:R1:W-:Y:S04]  /*13a60*/  STL.64 [R1+0xb8], R10 ;  /* 0x0000b80a01007387 */ /* 0x0003e80000100a00 */
[----:B0-----:R-:W3:Y:S04]  /*13a70*/  LDL.LU R8, [R1+0x2d0] ;  /* 0x0002d00001087983 */ /* 0x001ee80000300800 */
[----:B------:R-:W3:Y:S04]  /*13a80*/  LDL.LU R9, [R1+0x2d4] ;  /* 0x0002d40001097983 */ /* 0x000ee80000300800 */
[----:B-1----:R-:W3:Y:S04]  /*13a90*/  LDL.LU R10, [R1+0x2d8] ;  /* 0x0002d800010a7983 */ /* 0x002ee80000300800 */
[----:B------:R-:W3:Y:S02]  /*13aa0*/  LDL.LU R11, [R1+0x2dc] ;  /* 0x0002dc00010b7983 */ /* 0x000ee40000300800 */
[C---:B---3--:R-:W-:Y:S11]  /*13ab0*/  HMMA.16816.F32 R4, R24.reuse, R4, R8 ;  /* 0x000000041804723c */ /* 0x048ff60000001808 */
[----:B------:R-:W-:Y:S11]  /*13ac0*/  @!UPT UIADD3 URZ, URZ, URZ, URZ ;  /* 0x0000003f3f3ff290 */ /* 0x000ff6000fffe03f */
[----:B------:R-:W-:Y:S01]  /*13ad0*/  @!UPT UIADD3 URZ, URZ, URZ, URZ ;  /* 0x0000003f3f3ff290 */ /* 0x000fe2000fffe03f */
[----:B------:R0:W-:Y:S01]  /*13ae0*/  STL [R1+0x2f8], R6 ;  /* 0x0002f80601007387 */ /* 0x0001e20000100800 */
[----:B------:R-:W-:Y:S02]  /*13af0*/  MOV R9, R7 ;  /* 0x0000000700097202 */ /* 0x000fe40000000f00 */
[----:B------:R-:W-:Y:S02]  /*13b00*/  MOV R16, R4 ;  /* 0x0000000400107202 */ /* 0x000fe40000000f00 */
[----:B------:R-:W-:Y:S01]  /*13b10*/  MOV R8, R5 ;  /* 0x0000000500087202 */ /* 0x000fe20000000f00 */
[----:B0-----:R-:W3:Y:S04]  /*13b20*/  LDL.LU.64 R6, [R1+0x3198] ;  /* 0x0031980001067983 */ /* 0x001ee80000300a00 */
[----:B------:R-:W5:Y:S04]  /*13b30*/  LDL.LU.64 R4, [R1+0x3190] ;  /* 0x0031900001047983 */ /* 0x000f680000300a00 */
[----:B------:R-:W-:Y:S04]  /*13b40*/  STL [R1+0x3070], R9 ;  /* 0x0030700901007387 */ /* 0x000fe80000100800 */
[----:B------:R0:W-:Y:S04]  /*13b50*/  STL [R1+0x306c], R8 ;  /* 0x00306c0801007387 */ /* 0x0001e80000100800 */
[----:B0-----:R-:W4:Y:S04]  /*13b60*/  LDL.LU R8, [R1+0x270] ;  /* 0x0002700001087983 */ /* 0x001f280000300800 */
[----:B------:R-:W4:Y:S04]  /*13b70*/  LDL.LU R9, [R1+0x274] ;  /* 0x0002740001097983 */ /* 0x000f280000300800 */
[----:B------:R-:W4:Y:S04]  /*13b80*/  LDL.LU R10, [R1+0x278] ;  /* 0x00027800010a7983 */ /* 0x000f280000300800 */
[----:B------:R-:W4:Y:S01]  /*13b90*/  LDL.LU R11, [R1+0x27c] ;  /* 0x00027c00010b7983 */ /* 0x000f220000300800 */
[----:B-----5:R-:W-:Y:S03]  /*13ba0*/  HMMA.16816.F32 R24, R24, R4, R20 ;  /* 0x000000041818723c */ /* 0x020fe60000001814 */
[----:B------:R-:W2:Y:S04]  /*13bb0*/  LDL.LU.64 R22, [R1+0x3188] ;  /* 0x0031880001167983 */ /* 0x000ea80000300a00 */
[----:B------:R-:W2:Y:S04]  /*13bc0*/  LDL.LU.64 R20, [R1+0x3180] ;  /* 0x0031800001147983 */ /* 0x000ea80000300a00 */
[----:B---3--:R0:W-:Y:S04]  /*13bd0*/  STL.64 [R1+0x3008], R6 ;  /* 0x0030080601007387 */ /* 0x0081e80000100a00 */
[----:B------:R-:W2:Y:S04]  /*13be0*/  LDL.LU R4, [R1+0x2a0] ;  /* 0x0002a00001047983 */ /* 0x000ea80000300800 */
[----:B------:R-:W2:Y:S04]  /*13bf0*/  LDL.LU R5, [R1+0x2a4] ;  /* 0x0002a40001057983 */ /* 0x000ea80000300800 */
[----:B0-----:R-:W2:Y:S04]  /*13c00*/  LDL.LU R6, [R1+0x2a8] ;  /* 0x0002a80001067983 */ /* 0x001ea80000300800 */
[----:B------:R-:W2:Y:S04]  /*13c10*/  LDL.LU R7, [R1+0x2ac] ;  /* 0x0002ac0001077983 */ /* 0x000ea80000300800 */
[----:B------:R0:W-:Y:S04]  /*13c20*/  STL.64 [R1+0x2eb8], R26 ;  /* 0x002eb81a01007387 */ /* 0x0001e80000100a00 */
[----:B------:R-:W-:Y:S04]  /*13c30*/  STL.64 [R1+0x2eb0], R24 ;  /* 0x002eb01801007387 */ /* 0x000fe80000100a00 */
[----:B0-----:R-:W4:Y:S01]  /*13c40*/  LDL.LU.64 R26, [R1+0x78] ;  /* 0x00007800011a7983 */ /* 0x001f220000300a00 */
[C---:B--2---:R-:W-:Y:S11]  /*13c50*/  HMMA.16816.F32 R4, R20.reuse, R14, R4 ;  /* 0x0000000e1404723c */ /* 0x044ff60000001804 */
[----:B------:R-:W-:Y:S11]  /*13c60*/  @!UPT UIADD3 URZ, URZ, URZ, URZ ;  /* 0x0000003f3f3ff290 */ /* 0x000ff6000fffe03f */
[----:B------:R-:W-:Y:S01]  /*13c70*/  @!UPT UIADD3 URZ, URZ, URZ, URZ ;  /* 0x0000003f3f3ff290 */ /* 0x000fe2000fffe03f */
[----:B------:R0:W-:Y:S04]  /*13c80*/  STL.64 [R1+0x400], R4 ;  /* 0x0004000401007387 */ /* 0x0001e80000100a00 */
[----:B------:R-:W-:Y:S01]  /*13c90*/  STL.64 [R1+0x408], R6 ;  /* 0x0004080601007387 */ /* 0x000fe20000100a00 */
[----:B0-----:R-:W-:Y:S01]  /*13ca0*/  IMAD.MOV.U32 R4, RZ, RZ, R15 ;  /* 0x000000ffff047224 */ /* 0x001fe200078e000f */
[----:B------:R-:W-:Y:S02]  /*13cb0*/  MOV R5, R14 ;  /* 0x0000000e00057202 */ /* 0x000fe40000000f00 */
[----:B------:R-:W2:Y:S04]  /*13cc0*/  LDL.LU.64 R14, [R1+0x3178] ;  /* 0x00317800010e7983 */ /* 0x000ea80000300a00 */
[----:B------:R0:W-:Y:S04]  /*13cd0*/  STL [R1+0x3078], R4 ;  /* 0x0030780401007387 */ /* 0x0001e80000100800 */
[----:B------:R1:W-:Y:S04]  /*13ce0*/  STL [R1+0x3074], R5 ;  /* 0x0030740501007387 */ /* 0x0003e80000100800 */
[----:B0-----:R-:W2:Y:S04]  /*13cf0*/  LDL.LU R4, [R1+0x290] ;  /* 0x0002900001047983 */ /* 0x001ea80000300800 */
[----:B-1----:R-:W2:Y:S04]  /*13d00*/  LDL.LU R5, [R1+0x294] ;  /* 0x0002940001057983 */ /* 0x002ea80000300800 */
[----:B------:R-:W2:Y:S04]  /*13d10*/  LDL.LU R6, [R1+0x298] ;  /* 0x0002980001067983 */ /* 0x000ea80000300800 */
[----:B------:R-:W2:Y:S02]  /*13d20*/  LDL.LU R7, [R1+0x29c] ;  /* 0x00029c0001077983 */ /* 0x000ea40000300800 */
[C---:B--2---:R-:W-:Y:S11]  /*13d30*/  HMMA.16816.F32 R4, R20.reuse, R14, R4 ;  /* 0x0000000e1404723c */ /* 0x044ff60000001804 */
[----:B------:R-:W-:Y:S11]  /*13d40*/  @!UPT UIADD3 URZ, URZ, URZ, URZ ;  /* 0x0000003f3f3ff290 */ /* 0x000ff6000fffe03f */
[----:B------:R-:W-:Y:S01]  /*13d50*/  @!UPT UIADD3 URZ, URZ, URZ, URZ ;  /* 0x0000003f3f3ff290 */ /* 0x000fe2000fffe03f */
[----:B------:R-:W-:Y:S04]  /*13d60*/  STL.64 [R1+0x3f0], R4 ;  /* 0x0003f00401007387 */ /* 0x000fe80000100a00 */
[----:B------:R0:W-:Y:S02]  /*13d70*/  STL.64 [R1+0x3f8], R6 ;  /* 0x0003f80601007387 */ /* 0x0001e40000100a00 */
[----:B0-----:R-:W-:Y:S02]  /*13d80*/  MOV R6, R15 ;  /* 0x0000000f00067202 */ /* 0x001fe40000000f00 */
[----:B------:R-:W-:Y:S02]  /*13d90*/  MOV R7, R14 ;  /* 0x0000000e00077202 */ /* 0x000fe40000000f00 */
[----:B------:R-:W2:Y:S04]  /*13da0*/  LDL.LU.64 R14, [R1+0x3170] ;  /* 0x00317000010e7983 */ /* 0x000ea80000300a00 */
[----:B------:R-:W2:Y:S04]  /*13db0*/  LDL.LU.64 R12, [R1+0x3168] ;  /* 0x00316800010c7983 */ /* 0x000ea80000300a00 */
[----:B------:R-:W-:Y:S04]  /*13dc0*/  STL [R1+0x3080], R6 ;  /* 0x0030800601007387 */ /* 0x000fe80000100800 */
[----:B------:R0:W-:Y:S04]  /*13dd0*/  STL [R1+0x307c], R7 ;  /* 0x00307c0701007387 */ /* 0x0001e80000100800 */
        /* <DEDUP_REMOVED lines=8> */
[----:B------:R-:W-:-:S02]  /*13e60*/  MOV R12, R7 ;  /* 0x00000007000c7202 */ /* 0x000fc40000000f00 */
[----:B----4-:R-:W-:Y:S03]  /*13e70*/  HMMA.16816.F32 R4, R20, R26, R8 ;  /* 0x0000001a1404723c */ /* 0x010fe60000001808 */
[----:B------:R-:W-:Y:S04]  /*13e80*/  STL [R1+0x3088], R12 ;  /* 0x0030880c01007387 */ /* 0x000fe80000100800 */
[----:B------:R-:W-:Y:S04]  /*13e90*/  STL [R1+0x3084], R13 ;  /* 0x0030840d01007387 */ /* 0x000fe80000100800 */
[----:B--2---:R-:W-:Y:S11]  /*13ea0*/  STL.64 [R1+0x30f0], R14 ;  /* 0x0030f00e01007387 */ /* 0x004ff60000100a00 */
[----:B------:R-:W-:Y:S01]  /*13eb0*/  @!UPT UIADD3 URZ, URZ, URZ, URZ ;  /* 0x0000003f3f3ff290 */ /* 0x000fe2000fffe03f */
[----:B------:R-:W-:Y:S04]  /*13ec0*/  STL.64 [R1+0x3d0], R4 ;  /* 0x0003d00401007387 */ /* 0x000fe80000100a00 */
[----:B------:R-:W-:Y:S04]  /*13ed0*/  STL.64 [R1+0x3d8], R6 ;  /* 0x0003d80601007387 */ /* 0x000fe80000100a00 */
[----:B------:R-:W2:Y:S01]  /*13ee0*/  LDL.LU R24, [R1+0x1d0] ;  /* 0x0001d00001187983 */ /* 0x000ea20000300800 */
[----:B------:R-:W-:Y:S01]  /*13ef0*/  IMAD.MOV.U32 R10, RZ, RZ, R26 ;  /* 0x000000ffff0a7224 */ /* 0x000fe200078e001a */
[----:B------:R-:W-:-:S02]  /*13f00*/  MOV R17, R27 ;  /* 0x0000001b00117202 */ /* 0x000fc40000000f00 */
[----:B------:R-:W-:Y:S02]  /*13f10*/  MOV R26, R3 ;  /* 0x00000003001a7202 */ /* 0x000fe40000000f00 */
[----:B------:R-:W-:Y:S02]  /*13f20*/  MOV R27, R2 ;  /* 0x00000002001b7202 */ /* 0x000fe40000000f00 */
[----:B------:R-:W-:Y:S02]  /*13f30*/  MOV R25, R0 ;  /* 0x0000000000197202 */ /* 0x000fe40000000f00 */
[----:B------:R-:W3:Y:S04]  /*13f40*/  LDL.LU R0, [R1+0x315c] ;  /* 0x00315c0001007983 */ /* 0x000ee80000300800 */
[----:B------:R-:W4:Y:S04]  /*13f50*/  LDL.LU R3, [R1+0x3158] ;  /* 0x0031580001037983 */ /* 0x000f280000300800 */
[----:B------:R-:W5:Y:S04]  /*13f60*/  LDL.LU R2, [R1+0x3154] ;  /* 0x0031540001027983 */ /* 0x000f680000300800 */
[----:B------:R0:W-:Y:S02]  /*13f70*/  STL.64 [R1+0x30a0], R26 ;  /* 0x0030a01a01007387 */ /* 0x0001e40000100a00 */
[----:B0-----:R-:W-:Y:S01]  /*13f80*/  IMAD.MOV.U32 R26, RZ, RZ, R19 ;  /* 0x000000ffff1a7224 */ /* 0x001fe200078e0013 */
[----:B------:R-:W-:Y:S01]  /*13f90*/  MOV R27, R18 ;  /* 0x00000012001b7202 */ /* 0x000fe20000000f00 */
[----:B--2---:R0:W-:Y:S04]  /*13fa0*/  STL.64 [R1+0x3098], R24 ;  /* 0x0030981801007387 */ /* 0x0041e80000100a00 */
[----:B0-----:R-:W2:Y:S04]  /*13fb0*/  LDL.LU R24, [R1+0x1e0] ;  /* 0x0001e00001187983 */ /* 0x001ea80000300800 */
        /* <DEDUP_REMOVED lines=11> */
[----:B--2---:R0:W-:Y:S04]  /*14070*/  STL.64 [R1+0x3120], R6 ;  /* 0x0031200601007387 */ /* 0x0041e80000100a00 */
[----:B------:R-:W-:Y:S04]  /*14080*/  STL.64 [R1+0x3118], R4 ;  /* 0x0031180401007387 */ /* 0x000fe80000100a00 */
[----:B0-----:R-:W2:Y:S04]  /*14090*/  LDL.LU.64 R6, [R1+0x58] ;  /* 0x0000580001067983 */ /* 0x001ea80000300a00 */
[----:B--2---:R0:W-:Y:S04]  /*140a0*/  STL.64 [R1+0x3128], R6 ;  /* 0x0031280601007387 */ /* 0x0041e80000100a00 */
[----:B0-----:R-:W2:Y:S04]  /*140b0*/  LDL.LU.64 R6, [R1+0x68] ;  /* 0x0000680001067983 */ /* 0x001ea80000300a00 */
[----:B------:R0:W-:Y:S04]  /*140c0*/  STL.64 [R1+0x3100], R14 ;  /* 0x0031000e01007387 */ /* 0x0001e80000100a00 */
[----:B------:R-:W-:Y:S04]  /*140d0*/  STL.64 [R1+0x30f8], R12 ;  /* 0x0030f80c01007387 */ /* 0x000fe80000100a00 */
[----:B0-----:R-:W2:Y:S04]  /*140e0*/  LDL.LU.64 R14, [R1+0x38] ;  /* 0x00003800010e7983 */ /* 0x001ea80000300a00 */
[----:B--2---:R0:W-:Y:S04]  /*140f0*/  STL.64 [R1+0x3110], R14 ;  /* 0x0031100e01007387 */ /* 0x0041e80000100a00 */
[----:B0-----:R-:W2:Y:S04]  /*14100*/  LDL.LU.64 R14, [R1+0x48] ;  /* 0x00004800010e7983 */ /* 0x001ea80000300a00 */
[----:B--2---:R0:W-:Y:S04]  /*14110*/  STL.64 [R1+0x3130], R14 ;  /* 0x0031300e01007387 */ /* 0x0041e80000100a00 */
[----:B------:R-:W2:Y:S04]  /*14120*/  LDL.LU R12, [R1+0x260] ;  /* 0x00026000010c7983 */ /* 0x000ea80000300800 */
[----:B------:R-:W2:Y:S04]  /*14130*/  LDL.LU R13, [R1+0x264] ;  /* 0x00026400010d7983 */ /* 0x000ea80000300800 */
[----:B0-----:R-:W2:Y:S04]  /*14140*/  LDL.LU R14, [R1+0x268] ;  /* 0x00026800010e7983 */ /* 0x001ea80000300800 */
[----:B------:R-:W2:Y:S04]  /*14150*/  LDL.LU R15, [R1+0x26c] ;  /* 0x00026c00010f7983 */ /* 0x000ea80000300800 */
[----:B------:R0:W-:Y:S04]  /*14160*/  STL.64 [R1+0x30b0], R26 ;  /* 0x0030b01a01007387 */ /* 0x0001e80000100a00 */
[----:B------:R1:W-:Y:S04]  /*14170*/  STL.64 [R1+0x30a8], R24 ;  /* 0x0030a81801007387 */ /* 0x0003e80000100a00 */
[----:B0-----:R-:W2:Y:S04]  /*14180*/  LDL.LU.64 R26, [R1+0x8] ;  /* 0x00000800011a7983 */ /* 0x001ea80000300a00 */
[----:B--2---:R0:W-:Y:S04]  /*14190*/  STL.64 [R1+0x30c8], R26 ;  /* 0x0030c81a01007387 */ /* 0x0041e80000100a00 */
[----:B-1----:R-:W2:Y:S04]  /*141a0*/  LDL.LU R24, [R1+0x210] ;  /* 0x0002100001187983 */ /* 0x002ea80000300800 */
[----:B------:R-:W2:Y:S01]  /*141b0*/  LDL.LU R25, [R1+0x214] ;  /* 0x0002140001197983 */ /* 0x000ea20000300800 */
[----:B0-----:R-:W-:-:S02]  /*141c0*/  MOV R26, R18 ;  /* 0x00000012001a7202 */ /* 0x001fc40000000f00 */
[----:B------:R-:W-:Y:S01]  /*141d0*/  MOV R27, R19 ;  /* 0x00000013001b7202 */ /* 0x000fe20000000f00 */
[----:B------:R-:W3:Y:S04]  /*141e0*/  LDL.LU R18, [R1+0x3148] ;  /* 0x0031480001127983 */ /* 0x000ee80000300800 */
[----:B------:R-:W3:Y:S04]  /*141f0*/  LDL.LU R19, [R1+0x3144] ;  /* 0x0031440001137983 */ /* 0x000ee80000300800 */
[----:B------:R0:W-:Y:S04]  /*14200*/  STL.64 [R1+0x30e8], R26 ;  /* 0x0030e81a01007387 */ /* 0x0001e80000100a00 */
[----:B--2---:R1:W-:Y:S04]  /*14210*/  STL.64 [R1+0x30e0], R24 ;  /* 0x0030e01801007387 */ /* 0x0043e80000100a00 */
[----:B0-----:R-:W2:Y:S01]  /*14220*/  LDL.LU.64 R26, [R1+0x28] ;  /* 0x00002800011a7983 */ /* 0x001ea20000300a00 */
[----:B------:R-:W-:Y:S03]  /*14230*/  HMMA.16816.F32 R12, R20, R6, R12 ;  /* 0x00000006140c723c */ /* 0x000fe6000000180c */
[----:B--2---:R0:W-:Y:S04]  /*14240*/  STL.64 [R1+0x3108], R26 ;  /* 0x0031081a01007387 */ /* 0x0041e80000100a00 */
[----:B-1----:R-:W2:Y:S04]  /*14250*/  LDL.LU R24, [R1+0x230] ;  /* 0x0002300001187983 */ /* 0x002ea80000300800 */
[----:B------:R-:W2:Y:S04]  /*14260*/  LDL.LU R25, [R1+0x234] ;  /* 0x0002340001197983 */ /* 0x000ea80000300800 */
[----:B0-----:R-:W2:Y:S04]  /*14270*/  LDL.LU R26, [R1+0x238] ;  /* 0x00023800011a7983 */ /* 0x001ea80000300800 */
[----:B------:R-:W2:Y:S04]  /*14280*/  LDL.LU R27, [R1+0x23c] ;  /* 0x00023c00011b7983 */ /* 0x000ea80000300800 */
[----:B------:R4:W-:Y:S04]  /*14290*/  STL [R1+0x3090], R17 ;  /* 0x0030901101007387 */ /* 0x0009e80000100800 */
[----:B---3--:R0:W-:Y:S04]  /*142a0*/  STL.64 [R1+0x30c0], R18 ;  /* 0x0030c01201007387 */ /* 0x0081e80000100a00 */
[----:B------:R5:W-:Y:S01]  /*142b0*/  STL [R1+0x30b8], R16 ;  /* 0x0030b81001007387 */ /* 0x000be20000100800 */
[----:B----4-:R-:W-:Y:S01]  /*142c0*/  IMAD.MOV.U32 R17, RZ, RZ, R3 ;  /* 0x000000ffff117224 */ /* 0x010fe200078e0003 */
[----:B0-----:R-:W-:-:S02]  /*142d0*/  MOV R18, R0 ;  /* 0x0000000000127202 */ /* 0x001fc40000000f00 */
[----:B-----5:R-:W-:Y:S02]  /*142e0*/  MOV R16, R2 ;  /* 0x0000000200107202 */ /* 0x020fe40000000f00 */
[----:B------:R-:W3:Y:S04]  /*142f0*/  LDL.LU R2, [R1+0x3140] ;  /* 0x0031400001027983 */ /* 0x000ee80000300800 */
[----:B------:R-:W4:Y:S04]  /*14300*/  LDL.LU R3, [R1+0x313c] ;  /* 0x00313c0001037983 */ /* 0x000f280000300800 */
[----:B------:R-:W5:Y:S04]  /*14310*/  LDL.LU R0, [R1+0x3138] ;  /* 0x0031380001007983 */ /* 0x000f680000300800 */
[----:B------:R-:W2:Y:S01]  /*14320*/  LDL.LU R19, [R1+0x20c] ;  /* 0x00020c0001137983 */ /* 0x000ea20000300800 */
[----:B------:R-:W-:Y:S01]  /*14330*/  IMAD.MOV.U32 R29, RZ, RZ, R6 ;  /* 0x000000ffff1d7224 */ /* 0x000fe200078e0006 */
[----:B------:R-:W-:-:S02]  /*14340*/  MOV R28, R7 ;  /* 0x00000007001c7202 */ /* 0x000fc40000000f00 */
[----:B--2---:R0:W-:Y:S04]  /*14350*/  STL.64 [R1+0x30d8], R18 ;  /* 0x0030d81201007387 */ /* 0x0041e80000100a00 */
[----:B------:R-:W-:Y:S04]  /*14360*/  STL.64 [R1+0x30d0], R16 ;  /* 0x0030d01001007387 */ /* 0x000fe80000100a00 */
[----:B0-----:R-:W2:Y:S04]  /*14370*/  LDL.LU.64 R18, [R1+0x18] ;  /* 0x0000180001127983 */ /* 0x001ea80000300a00 */
[----:B------:R-:W-:Y:S04]  /*14380*/  STL [R1+0x308c], R10 ;  /* 0x00308c0a01007387 */ /* 0x000fe80000100800 */
[----:B------:R-:W2:Y:S04]  /*14390*/  LDL.LU R8, [R1+0x250] ;  /* 0x0002500001087983 */ /* 0x000ea80000300800 */
[----:B------:R-:W-:Y:S04]  /*143a0*/  STL.64 [R1+0x3c0], R12 ;  /* 0x0003c00c01007387 */ /* 0x000fe80000100a00 */
[----:B------:R0:W-:Y:S04]  /*143b0*/  STL.64 [R1+0x3c8], R14 ;  /* 0x0003c80e01007387 */ /* 0x0001e80000100a00 */
[----:B0-----:R-:W2:Y:S04]  /*143c0*/  LDL.LU.64 R14, [R1+0x3130] ;  /* 0x00313000010e7983 */ /* 0x001ea80000300a00 */
[----:B------:R-:W2:Y:S01]  /*143d0*/  LDL.LU.64 R6, [R1+0x3128] ;  /* 0x0031280001067983 */ /* 0x000ea20000300a00 */
[----:B----4-:R-:W-:-:S02]  /*143e0*/  MOV R9, R3 ;  /* 0x0000000300097202 */ /* 0x010fc40000000f00 */
[----:B---3--:R-:W-:Y:S02]  /*143f0*/  MOV R10, R2 ;  /* 0x00000002000a7202 */ /* 0x008fe40000000f00 */
[----:B-----5:R-:W-:Y:S01]  /*14400*/  MOV R11, R0 ;  /* 0x00000000000b7202 */ /* 0x020fe20000000f00 */
[----:B------:R-:W-:Y:S06]  /*14410*/  STL [R1+0x3094], R29 ;  /* 0x0030941d01007387 */ /* 0x000fec0000100800 */
[C---:B--2---:R-:W-:Y:S11]  /*14420*/  HMMA.16816.F32 R8, R20.reuse, R6, R8 ;  /* 0x000000061408723c */ /* 0x044ff60000001808 */
[----:B------:R-:W-:Y:S11]  /*14430*/  @!UPT UIADD3 URZ, URZ, URZ, URZ ;  /* 0x0000003f3f3ff290 */ /* 0x000ff6000fffe03f */
[----:B------:R-:W-:Y:S01]  /*14440*/  @!UPT UIADD3 URZ, URZ, URZ, URZ ;  /* 0x0000003f3f3ff290 */ /* 0x000fe2000fffe03f */
[----:B------:R0:W-:Y:S04]  /*14450*/  STL.64 [R1+0x3b0], R8 ;  /* 0x0003b00801007387 */ /* 0x0001e80000100a00 */
[----:B------:R1:W-:Y:S01]  /*14460*/  STL.64 [R1+0x3b8], R10 ;  /* 0x0003b80a01007387 */ /* 0x0003e20000100a00 */
[----:B0-----:R-:W-:Y:S02]  /*14470*/  MOV R8, R6 ;  /* 0x0000000600087202 */ /* 0x001fe40000000f00 */
[----:B-1----:R-:W-:Y:S02]  /*14480*/  MOV R11, R7 ;  /* 0x00000007000b7202 */ /* 0x002fe40000000f00 */
[----:B------:R-:W2:Y:S04]  /*14490*/  LDL.LU.64 R6, [R1+0x3120] ;  /* 0x0031200001067983 */ /* 0x000ea80000300a00 */
[----:B------:R-:W2:Y:S01]  /*144a0*/  LDL.LU.64 R4, [R1+0x3118] ;  /* 0x0031180001047983 */ /* 0x000ea20000300a00 */
[----:B------:R-:W-:Y:S01]  /*144b0*/  IMAD.MOV.U32 R9, RZ, RZ, R15 ;  /* 0x000000ffff097224 */ /* 0x000fe200078e000f */
[----:B--2---:R-:W-:Y:S11]  /*144c0*/  HMMA.16816.F32 R4, R20, R14, R4 ;  /* 0x0000000e1404723c */ /* 0x004ff60000001804 */
[----:B------:R-:W-:Y:S11]  /*144d0*/  @!UPT UIADD3 URZ, URZ, URZ, URZ ;  /* 0x0000003f3f3ff290 */ /* 0x000ff6000fffe03f */
[----:B------:R-:W-:Y:S01]  /*144e0*/  @!UPT UIADD3 URZ, URZ, URZ, URZ ;  /* 0x0000003f3f3ff290 */ /* 0x000fe2000fffe03f */
[----:B------:R0:W-:Y:S04]  /*144f0*/  STL.64 [R1+0x3a0], R4 ;  /* 0x0003a00401007387 */ /* 0x0001e80000100a00 */
[----:B------:R1:W-:Y:S01]  /*14500*/  STL.64 [R1+0x3a8], R6 ;  /* 0x0003a80601007387 */ /* 0x0003e20000100a00 */
[----:B0-----:R-:W-:-:S03]  /*14510*/  MOV R5, R14 ;  /* 0x0000000e00057202 */ /* 0x001fc60000000f00 */
[----:B------:R-:W2:Y:S02]  /*14520*/  LDL.LU.64 R14, [R1+0x3110] ;  /* 0x00311000010e7983 */ /* 0x000ea40000300a00 */
[C---:B--2---:R-:W-:Y:S01]  /*14530*/  HMMA.16816.F32 R24, R20.reuse, R14, R24 ;  /* 0x0000000e1418723c */ /* 0x044fe20000001818 */
[----:B-1----:R-:W-:Y:S02]  /*14540*/  MOV R7, R14 ;  /* 0x0000000e00077202 */ /* 0x002fe40000000f00 */
[----:B------:R-:W-:Y:S11]  /*14550*/  MOV R4, R15 ;  /* 0x0000000f00047202 */ /* 0x000ff60000000f00 */
[----:B------:R-:W-:Y:S09]  /*14560*/  @!UPT UIADD3 URZ, URZ, URZ, URZ ;  /* 0x0000003f3f3ff290 */ /* 0x000ff2000fffe03f */
[----:B------:R-:W-:Y:S04]  /*14570*/  STL.64 [R1+0x480], R24 ;  /* 0x0004801801007387 */ /* 0x000fe80000100a00 */
[----:B------:R0:W-:Y:S04]  /*14580*/  STL.64 [R1+0x488], R26 ;  /* 0x0004881a01007387 */ /* 0x0001e80000100a00 */
[----:B0-----:R-:W2:Y:S04]  /*14590*/  LDL.LU.64 R26, [R1+0x3108] ;  /* 0x00310800011a7983 */ /* 0x001ea80000300a00 */
[----:B------:R-:W2:Y:S04]  /*145a0*/  LDL.LU.64 R14, [R1+0x3100] ;  /* 0x00310000010e7983 */ /* 0x000ea80000300a00 */
[----:B------:R-:W2:Y:S02]  /*145b0*/  LDL.LU.64 R12, [R1+0x30f8] ;  /* 0x0030f800010c7983 */ /* 0x000ea40000300a00 */
[----:B--2---:R-:W-:Y:S01]  /*145c0*/  HMMA.16816.F32 R12, R20, R26, R12 ;  /* 0x0000001a140c723c */ /* 0x004fe2000000180c */
[----:B------:R-:W-:Y:S11]  /*145d0*/  MOV R6, R27 ;  /* 0x0000001b00067202 */ /* 0x000ff60000000f00 */
[----:B------:R-:W-:Y:S11]  /*145e0*/  @!UPT UIADD3 URZ, URZ, URZ, URZ ;  /* 0x0000003f3f3ff290 */ /* 0x000ff6000fffe03f */
[----:B------:R0:W-:Y:S04]  /*145f0*/  STL.64 [R1+0x470], R12 ;  /* 0x0004700c01007387 */ /* 0x0001e80000100a00 */
[----:B------:R1:W-:Y:S01]  /*14600*/  STL.64 [R1+0x478], R14 ;  /* 0x0004780e01007387 */ /* 0x0003e20000100a00 */
[----:B0-----:R-:W-:-:S03]  /*14610*/  MOV R13, R26 ;  /* 0x0000001a000d7202 */ /* 0x001fc60000000f00 */
[----:B-1----:R-:W2:Y:S04]  /*14620*/  LDL.LU.64 R14, [R1+0x30f0] ;  /* 0x0030f000010e7983 */ /* 0x002ea80000300a00 */
[----:B------:R-:W3:Y:S04]  /*14630*/  LDL.LU.64 R26, [R1+0x30e8] ;  /* 0x0030e800011a7983 */ /* 0x000ee80000300a00 */
[----:B------:R-:W3:Y:S01]  /*14640*/  LDL.LU.64 R24, [R1+0x30e0] ;  /* 0x0030e00001187983 */ /* 0x000ee20000300a00 */
[----:B------:R-:W-:Y:S01]  /*14650*/  IMAD.MOV.U32 R10, RZ, RZ, R18 ;  /* 0x000000ffff0a7224 */ /* 0x000fe200078e0012 */
[----:B------:R-:W-:Y:S01]  /*14660*/  MOV R12, R19 ;  /* 0x00000013000c7202 */ /* 0x000fe20000000f00 */
[----:B---3--:R-:W-:Y:S01]  /*14670*/  HMMA.16816.F32 R24, R20, R18, R24 ;  /* 0x000000121418723c */ /* 0x008fe20000001818 */
[----:B------:R-:W3:Y:S04]  /*14680*/  LDL.LU.64 R18, [R1+0x30d8] ;  /* 0x0030d80001127983 */ /* 0x000ee80000300a00 */
[----:B------:R-:W3:Y:S11]  /*14690*/  LDL.LU.64 R16, [R1+0x30d0] ;  /* 0x0030d00001107983 */ /* 0x000ef60000300a00 */
[----:B------:R-:W-:Y:S07]  /*146a0*/  @!UPT UIADD3 URZ, URZ, URZ, URZ ;  /* 0x0000003f3f3ff290 */ /* 0x000fee000fffe03f */
[----:B------:R-:W-:Y:S01]  /*146b0*/  STL [R1+0x460], R24 ;  /* 0x0004601801007387 */ /* 0x000fe20000100800 */
[----:B------:R-:W-:Y:S02]  /*146c0*/  MOV R2, R26 ;  /* 0x0000001a00027202 */ /* 0x000fe40000000f00 */
[----:B------:R-:W-:Y:S02]  /*146d0*/  MOV R0, R27 ;  /* 0x0000001b00007202 */ /* 0x000fe40000000f00 */
[----:B------:R-:W3:Y:S01]  /*146e0*/  LDL.LU.64 R26, [R1+0x30c8] ;  /* 0x0030c800011a7983 */ /* 0x000ee20000300a00 */
[----:B------:R-:W-:-:S05]  /*146f0*/  MOV R3, R25 ;  /* 0x0000001900037202 */ /* 0x000fca0000000f00 */
[----:B------:R0:W-:Y:S04]  /*14700*/  STL [R1+0x2e68], R3 ;  /* 0x002e680301007387 */ /* 0x0001e80000100800 */
[----:B0-----:R-:W4:Y:S01]  /*14710*/  LDL R3, [R1+0x5d4] ;  /* 0x0005d40001037983 */ /* 0x001f220000100800 */
[----:B---3--:R-:W-:Y:S01]  /*14720*/  HMMA.16816.F32 R16, R20, R26, R16 ;  /* 0x0000001a1410723c */ /* 0x008fe20000001810 */
[----:B------:R-:W-:Y:S11]  /*14730*/  IMAD.MOV.U32 R29, RZ, RZ, R26 ;  /* 0x000000ffff1d7224 */ /* 0x000ff600078e001a */
[----:B------:R-:W-:Y:S11]  /*14740*/  @!UPT UIADD3 URZ, URZ, URZ, URZ ;  /* 0x0000003f3f3ff290 */ /* 0x000ff6000fffe03f */
[----:B------:R0:W-:Y:S04]  /*14750*/  STL.64 [R1+0x450], R16 ;  /* 0x0004501001007387 */ /* 0x0001e80000100a00 */
[----:B------:R1:W-:Y:S01]  /*14760*/  STL.64 [R1+0x458], R18 ;  /* 0x0004581201007387 */ /* 0x0003e20000100a00 */
[----:B0-----:R-:W-:-:S03]  /*14770*/  MOV R17, R27 ;  /* 0x0000001b00117202 */ /* 0x001fc60000000f00 */
[----:B-1----:R-:W3:Y:S04]  /*14780*/  LDL.LU.64 R18, [R1+0x30c0] ;  /* 0x0030c00001127983 */ /* 0x002ee80000300a00 */
[----:B------:R-:W5:Y:S04]  /*14790*/  LDL.LU R16, [R1+0x30b8] ;  /* 0x0030b80001107983 */ /* 0x000f680000300800 */
[----:B------:R-:W3:Y:S04]  /*147a0*/  LDL.LU.64 R26, [R1+0x30b0] ;  /* 0x0030b000011a7983 */ /* 0x000ee80000300a00 */
[----:B------:R-:W3:Y:S02]  /*147b0*/  LDL.LU.64 R24, [R1+0x30a8] ;  /* 0x0030a80001187983 */ /* 0x000ee40000300a00 */
[C---:B---3--:R-:W-:Y:S11]  /*147c0*/  HMMA.16816.F32 R24, R20.reuse, R18, R24 ;  /* 0x000000121418723c */ /* 0x048ff60000001818 */
[----:B------:R-:W-:Y:S11]  /*147d0*/  @!UPT UIADD3 URZ, URZ, URZ, URZ ;  /* 0x0000003f3f3ff290 */ /* 0x000ff6000fffe03f */
[----:B------:R-:W-:Y:S01]  /*147e0*/  @!UPT UIADD3 URZ, URZ, URZ, URZ ;  /* 0x0000003f3f3ff290 */ /* 0x000fe2000fffe03f */
[----:B------:R-:W-:Y:S04]  /*147f0*/  STL.64 [R1+0x440], R24 ;  /* 0x0004401801007387 */ /* 0x000fe80000100a00 */
[----:B------:R0:W-:Y:S04]  /*14800*/  STL.64 [R1+0x448], R26 ;  /* 0x0004481a01007387 */ /* 0x0001e80000100a00 */
[----:B0-----:R-:W3:Y:S04]  /*14810*/  LDL.LU.64 R26, [R1+0x30a0] ;  /* 0x0030a000011a7983 */ /* 0x001ee80000300a00 */
[----:B------:R-:W3:Y:S04]  /*14820*/  LDL.LU.64 R24, [R1+0x3098] ;  /* 0x0030980001187983 */ /* 0x000ee80000300a00 */
[----:B------:R-:W-:Y:S04]  /*14830*/  STL.64 [R1+0x2ee8], R18 ;  /* 0x002ee81201007387 */ /* 0x000fe80000100a00 */
[----:B-----5:R-:W-:Y:S04]  /*14840*/  STL [R1+0x2ee0], R16 ;  /* 0x002ee01001007387 */ /* 0x020fe80000100800 */
[----:B--2---:R-:W-:Y:S01]  /*14850*/  STL.64 [R1+0x3000], R14 ;  /* 0x0030000e01007387 */ /* 0x004fe20000100a00 */
[----:B---3--:R-:W-:Y:S11]  /*14860*/  HMMA.16816.F32 R24, R20, R14, R24 ;  /* 0x0000000e1418723c */ /* 0x008ff60000001818 */
[----:B------:R-:W-:Y:S11]  /*14870*/  @!UPT UIADD3 URZ, URZ, URZ, URZ ;  /* 0x0000003f3f3ff290 */ /* 0x000ff6000fffe03f */
[----:B------:R-:W-:Y:S01]  /*14880*/  @!UPT UIADD3 URZ, URZ, URZ, URZ ;  /* 0x0000003f3f3ff290 */ /* 0x000fe2000fffe03f */
[----:B------:R0:W-:Y:S04]  /*14890*/  STL.64 [R1+0x430], R24 ;  /* 0x0004301801007387 */ /* 0x0001e80000100a00 */
[----:B------:R1:W-:Y:S04]  /*148a0*/  STL.64 [R1+0x438], R26 ;  /* 0x0004381a01007387 */ /* 0x0003e80000100a00 */
[----:B0-----:R-:W2:Y:S04]  /*148b0*/  LDL.LU R24, [R1+0xb0] ;  /* 0x0000b00001187983 */ /* 0x001ea80000300800 */
[----:B------:R-:W2:Y:S04]  /*148c0*/  LDL.LU R25, [R1+0xb4] ;  /* 0x0000b40001197983 */ /* 0x000ea80000300800 */
[----:B-1----:R-:W3:Y:S04]  /*148d0*/  LDL.LU R26, [R1+0xb8] ;  /* 0x0000b800011a7983 */ /* 0x002ee80000300800 */
[----:B------:R-:W3:Y:S01]  /*148e0*/  LDL.LU R27, [R1+0xbc] ;  /* 0x0000bc00011b7983 */ /* 0x000ee20000300800 */
[----:B------:R-:W-:-:S02]  /*148f0*/  MOV R18, R29 ;  /* 0x0000001d00127202 */ /* 0x000fc40000000f00 */
[----:B------:R-:W-:Y:S01]  /*14900*/  MOV R19, R17 ;  /* 0x0000001100137202 */ /* 0x000fe20000000f00 */
[----:B------:R-:W5:Y:S04]  /*14910*/  LDL.LU R29, [R1+0x3094] ;  /* 0x00309400011d7983 */ /* 0x000f680000300800 */
        /* <DEDUP_REMOVED lines=34> */
[----:B------:R0:W-:Y:S02]  /*14b40*/  STL.64 [R1+0x2f48], R18 ;  /* 0x002f481201007387 */ /* 0x0001e40000100a00 */
[----:B0-----:R-:W-:Y:S01]  /*14b50*/  IMAD.MOV.U32 R18, RZ, RZ, R5 ;  /* 0x000000ffff127224 */ /* 0x001fe200078e0005 */
[----:B------:R-:W-:Y:S01]  /*14b60*/  MOV R19, R9 ;  /* 0x0000000900137202 */ /* 0x000fe20000000f00 */
[----:B------:R-:W4:Y:S04]  /*14b70*/  LDL.LU R5, [R1+0x3074] ;  /* 0x0030740001057983 */ /* 0x000f280000300800 */
        /* <DEDUP_REMOVED lines=19> */
[----:B-----5:R-:W-:Y:S01]  /*14cb0*/  MOV R18, R29 ;  /* 0x0000001d00127202 */ /* 0x020fe20000000f00 */
[----:B------:R-:W-:-:S02]  /*14cc0*/  IMAD.MOV.U32 R19, RZ, RZ, R28 ;  /* 0x000000ffff137224 */ /* 0x000fc400078e001c */
[----:B------:R-:W5:Y:S04]  /*14cd0*/  LDL.LU R29, [R1+0x3064] ;  /* 0x00306400011d7983 */ /* 0x000f680000300800 */
[----:B------:R-:W4:Y:S04]  /*14ce0*/  LDL.LU R28, [R1+0x3060] ;  /* 0x00306000011c7983 */ /* 0x000f280000300800 */
[----:B------:R-:W-:Y:S04]  /*14cf0*/  STL.64 [R1+0x2f90], R18 ;  /* 0x002f901201007387 */ /* 0x000fe80000100a00 */
[----:B---3--:R-:W-:Y:S04]  /*14d00*/  STL.64 [R1+0x2f40], R26 ;  /* 0x002f401a01007387 */ /* 0x008fe80000100a00 */
[----:B--2---:R0:W-:Y:S04]  /*14d10*/  STL.64 [R1+0x2f38], R24 ;  /* 0x002f381801007387 */ /* 0x0041e80000100a00 */
[----:B0-----:R-:W2:Y:S04]  /*14d20*/  LDL.LU R24, [R1+0x120] ;  /* 0x0001200001187983 */ /* 0x001ea80000300800 */
[----:B------:R-:W2:Y:S04]  /*14d30*/  LDL.LU R25, [R1+0x124] ;  /* 0x0001240001197983 */ /* 0x000ea80000300800 */
[----:B------:R-:W3:Y:S01]  /*14d40*/  LDL.LU R26, [R1+0x128] ;  /* 0x00012800011a7983 */ /* 0x000ee20000300800 */
[----:B------:R-:W-:-:S02]  /*14d50*/  MOV R18, R10 ;  /* 0x0000000a00127202 */ /* 0x000fc40000000f00 */
[----:B----4-:R-:W-:Y:S02]  /*14d60*/  MOV R19, R17 ;  /* 0x0000001100137202 */ /* 0x010fe40000000f00 */
[----:B------:R-:W-:Y:S02]  /*14d70*/  MOV R27, R11 ;  /* 0x0000000b001b7202 */ /* 0x000fe40000000f00 */
[----:B------:R-:W4:Y:S04]  /*14d80*/  LDL.LU R11, [R1+0x305c] ;  /* 0x00305c00010b7983 */ /* 0x000f280000300800 */
[----:B------:R-:W4:Y:S04]  /*14d90*/  LDL.LU R10, [R1+0x3058] ;  /* 0x00305800010a7983 */ /* 0x000f280000300800 */
[----:B------:R-:W-:Y:S04]  /*14da0*/  STL.64 [R1+0x2fa8], R18 ;  /* 0x002fa81201007387 */ /* 0x000fe80000100a00 */
[----:B---3--:R-:W-:Y:S04]  /*14db0*/  STL.64 [R1+0x2f58], R26 ;  /* 0x002f581a01007387 */ /* 0x008fe80000100a00 */
[----:B--2---:R0:W-:Y:S04]  /*14dc0*/  STL.64 [R1+0x2f50], R24 ;  /* 0x002f501801007387 */ /* 0x0041e80000100a00 */
[----:B0-----:R-:W2:Y:S04]  /*14dd0*/  LDL.LU R24, [R1+0x130] ;  /* 0x0001300001187983 */ /* 0x001ea80000300800 */
[----:B------:R-:W2:Y:S01]  /*14de0*/  LDL.LU R25, [R1+0x134] ;  /* 0x0001340001197983 */ /* 0x000ea20000300800 */
[----:B------:R-:W-:Y:S01]  /*14df0*/  MOV R18, R13 ;  /* 0x0000000d00127202 */ /* 0x000fe20000000f00 */
[----:B-----5:R-:W-:Y:S01]  /*14e00*/  IMAD.MOV.U32 R27, RZ, RZ, R29 ;  /* 0x000000ffff1b7224 */ /* 0x020fe200078e001d */
[----:B------:R-:W-:-:S02]  /*14e10*/  MOV R19, R12 ;  /* 0x0000000c00137202 */ /* 0x000fc40000000f00 */
[----:B------:R-:W-:Y:S02]  /*14e20*/  MOV R26, R28 ;  /* 0x0000001c001a7202 */ /* 0x000fe40000000f00 */
[----:B------:R-:W3:Y:S04]  /*14e30*/  LDL.LU R28, [R1+0x3054] ;  /* 0x00305400011c7983 */ /* 0x000ee80000300800 */
[----:B------:R-:W5:Y:S04]  /*14e40*/  LDL.LU R29, [R1+0x3050] ;  /* 0x00305000011d7983 */ /* 0x000f680000300800 */
[----:B------:R0:W-:Y:S04]  /*14e50*/  STL.64 [R1+0x2fc0], R18 ;  /* 0x002fc01201007387 */ /* 0x0001e80000100a00 */
[----:B------:R4:W-:Y:S01]  /*14e60*/  STL.64 [R1+0x2f70], R26 ;  /* 0x002f701a01007387 */ /* 0x0009e20000100a00 */
[----:B0-----:R-:W-:Y:S01]  /*14e70*/  IMAD.MOV.U32 R18, RZ, RZ, R7 ;  /* 0x000000ffff127224 */ /* 0x001fe200078e0007 */
[----:B------:R-:W-:-:S02]  /*14e80*/  MOV R19, R6 ;  /* 0x0000000600137202 */ /* 0x000fc40000000f00 */
[----:B----4-:R-:W-:Y:S02]  /*14e90*/  MOV R26, R10 ;  /* 0x0000000a001a7202 */ /* 0x010fe40000000f00 */
[----:B------:R-:W-:Y:S01]  /*14ea0*/  MOV R27, R11 ;  /* 0x0000000b001b7202 */ /* 0x000fe20000000f00 */
[----:B--2---:R0:W-:Y:S04]  /*14eb0*/  STL.64 [R1+0x2f68], R24 ;  /* 0x002f681801007387 */ /* 0x0041e80000100a00 */
[----:B0-----:R-:W2:Y:S04]  /*14ec0*/  LDL.LU R24, [R1+0x140] ;  /* 0x0001400001187983 */ /* 0x001ea80000300800 */
[----:B------:R-:W2:Y:S04]  /*14ed0*/  LDL.LU R25, [R1+0x144] ;  /* 0x0001440001197983 */ /* 0x000ea80000300800 */
[----:B------:R-:W4:Y:S04]  /*14ee0*/  LDL.LU R10, [R1+0x304c] ;  /* 0x00304c00010a7983 */ /* 0x000f280000300800 */
[----:B------:R-:W2:Y:S04]  /*14ef0*/  LDL.LU R11, [R1+0x3048] ;  /* 0x00304800010b7983 */ /* 0x000ea80000300800 */
[----:B------:R0:W-:Y:S02]  /*14f00*/  STL.64 [R1+0x2fd8], R18 ;  /* 0x002fd81201007387 */ /* 0x0001e40000100a00 */
[----:B0-----:R-:W-:-:S02]  /*14f10*/  MOV R18, R5 ;  /* 0x0000000500127202 */ /* 0x001fc40000000f00 */
[----:B------:R-:W-:-:S05]  /*14f20*/  MOV R19, R4 ;  /* 0x0000000400137202 */ /* 0x000fca0000000f00 */
[----:B------:R0:W-:Y:S04]  /*14f30*/  STL.64 [R1+0x3010], R18 ;  /* 0x0030101201007387 */ /* 0x0001e80000100a00 */
[----:B------:R-:W2:Y:S04]  /*14f40*/  LDL.LU R12, [R1+0x1a0] ;  /* 0x0001a000010c7983 */ /* 0x000ea80000300800 */
[----:B------:R-:W2:Y:S04]  /*14f50*/  LDL.LU R13, [R1+0x1a4] ;  /* 0x0001a400010d7983 */ /* 0x000ea80000300800 */
[----:B------:R-:W2:Y:S04]  /*14f60*/  LDL.LU R14, [R1+0x1a8] ;  /* 0x0001a800010e7983 */ /* 0x000ea80000300800 */
[----:B------:R-:W2:Y:S04]  /*14f70*/  LDL.LU R15, [R1+0x1ac] ;  /* 0x0001ac00010f7983 */ /* 0x000ea80000300800 */
[----:B--2---:R-:W-:Y:S04]  /*14f80*/  STL.64 [R1+0x3020], R14 ;  /* 0x0030200e01007387 */ /* 0x004fe80000100a00 */
[----:B------:R1:W-:Y:S04]  /*14f90*/  STL.64 [R1+0x3018], R12 ;  /* 0x0030180c01007387 */ /* 0x0003e80000100a00 */
[----:B------:R-:W2:Y:S04]  /*14fa0*/  LDL.LU R16, [R1+0x1b0] ;  /* 0x0001b00001107983 */ /* 0x000ea80000300800 */
[----:B------:R-:W2:Y:S04]  /*14fb0*/  LDL.LU R17, [R1+0x1b4] ;  /* 0x0001b40001117983 */ /* 0x000ea80000300800 */
[----:B0-----:R-:W2:Y:S04]  /*14fc0*/  LDL.LU R18, [R1+0x1b8] ;  /* 0x0001b80001127983 */ /* 0x001ea80000300800 */
[----:B------:R-:W2:Y:S04]  /*14fd0*/  LDL.LU R19, [R1+0x1bc] ;  /* 0x0001bc0001137983 */ /* 0x000ea80000300800 */
[----:B-1----:R-:W2:Y:S04]  /*14fe0*/  LDL.LU R12, [R1+0x1c0] ;  /* 0x0001c000010c7983 */ /* 0x002ea80000300800 */
[----:B------:R-:W2:Y:S04]  /*14ff0*/  LDL.LU R13, [R1+0x1c4] ;  /* 0x0001c400010d7983 */ /* 0x000ea80000300800 */
[----:B------:R-:W2:Y:S04]  /*15000*/  LDL.LU R14, [R1+0x1c8] ;  /* 0x0001c800010e7983 */ /* 0x000ea80000300800 */
[----:B------:R-:W2:Y:S04]  /*15010*/  LDL.LU R15, [R1+0x1cc] ;  /* 0x0001cc00010f7983 */ /* 0x000ea80000300800 */
[----:B------:R-:W2:Y:S04]  /*15020*/  LDL.LU.64 R6, [R1+0xd8] ;  /* 0x0000d80001067983 */ /* 0x000ea80000300a00 */
[----:B------:R-:W-:Y:S04]  /*15030*/  STL.64 [R1+0x2f88], R26 ;  /* 0x002f881a01007387 */ /* 0x000fe80000100a00 */
[----:B------:R0:W-:Y:S04]  /*15040*/  STL.64 [R1+0x2f80], R24 ;  /* 0x002f801801007387 */ /* 0x0001e80000100a00 */
[----:B0-----:R-:W2:Y:S04]  /*15050*/  LDL.LU R24, [R1+0x150] ;  /* 0x0001500001187983 */ /* 0x001ea80000300800 */
[----:B------:R-:W2:Y:S01]  /*15060*/  LDL.LU R25, [R1+0x154] ;  /* 0x0001540001197983 */ /* 0x000ea20000300800 */
[----:B-----5:R-:W-:Y:S01]  /*15070*/  MOV R26, R29 ;  /* 0x0000001d001a7202 */ /* 0x020fe20000000f00 */
[----:B---3--:R-:W-:-:S02]  /*15080*/  IMAD.MOV.U32 R27, RZ, RZ, R28 ;  /* 0x000000ffff1b7224 */ /* 0x008fc400078e001c */
[----:B------:R-:W3:Y:S04]  /*15090*/  LDL.LU R29, [R1+0x3044] ;  /* 0x00304400011d7983 */ /* 0x000ee80000300800 */
[----:B------:R-:W5:Y:S04]  /*150a0*/  LDL.LU R28, [R1+0x3040] ;  /* 0x00304000011c7983 */ /* 0x000f680000300800 */
[----:B------:R-:W-:Y:S04]  /*150b0*/  STL.64 [R1+0x2fa0], R26 ;  /* 0x002fa01a01007387 */ /* 0x000fe80000100a00 */
[----:B--2---:R0:W-:Y:S04]  /*150c0*/  STL.64 [R1+0x2f98], R24 ;  /* 0x002f981801007387 */ /* 0x0041e80000100a00 */
[----:B0-----:R-:W2:Y:S04]  /*150d0*/  LDL.LU R24, [R1+0x160] ;  /* 0x0001600001187983 */ /* 0x001ea80000300800 */
[----:B------:R-:W2:Y:S01]  /*150e0*/  LDL.LU R25, [R1+0x164] ;  /* 0x0001640001197983 */ /* 0x000ea20000300800 */
[----:B------:R-:W-:-:S02]  /*150f0*/  MOV R26, R11 ;  /* 0x0000000b001a7202 */ /* 0x000fc40000000f00 */
[----:B----4-:R-:W-:Y:S01]  /*15100*/  MOV R27, R10 ;  /* 0x0000000a001b7202 */ /* 0x010fe20000000f00 */
[----:B------:R-:W4:Y:S04]  /*15110*/  LDL.LU R11, [R1+0x303c] ;  /* 0x00303c00010b7983 */ /* 0x000f280000300800 */
[----:B------:R-:W3:Y:S04]  /*15120*/  LDL.LU R10, [R1+0x3038] ;  /* 0x00303800010a7983 */ /* 0x000ee80000300800 */
[----:B------:R-:W-:Y:S04]  /*15130*/  STL.64 [R1+0x2fb8], R26 ;  /* 0x002fb81a01007387 */ /* 0x000fe80000100a00 */
[----:B--2---:R0:W-:Y:S04]  /*15140*/  STL.64 [R1+0x2fb0], R24 ;  /* 0x002fb01801007387 */ /* 0x0041e80000100a00 */
[----:B0-----:R-:W2:Y:S04]  /*15150*/  LDL.LU R24, [R1+0x170] ;  /* 0x0001700001187983 */ /* 0x001ea80000300800 */
[----:B------:R-:W2:Y:S01]  /*15160*/  LDL.LU R25, [R1+0x174] ;  /* 0x0001740001197983 */ /* 0x000ea20000300800 */
[----:B-----5:R-:W-:-:S02]  /*15170*/  MOV R26, R28 ;  /* 0x0000001c001a7202 */ /* 0x020fc40000000f00 */
[----:B---3--:R-:W-:Y:S01]  /*15180*/  MOV R27, R29 ;  /* 0x0000001d001b7202 */ /* 0x008fe20000000f00 */
[----:B------:R-:W3:Y:S04]  /*15190*/  LDL.LU R28, [R1+0x3034] ;  /* 0x00303400011c7983 */ /* 0x000ee80000300800 */
[----:B------:R-:W5:Y:S04]  /*151a0*/  LDL.LU R29, [R1+0x3030] ;  /* 0x00303000011d7983 */ /* 0x000f680000300800 */
[----:B------:R4:W-:Y:S02]  /*151b0*/  STL.64 [R1+0x2fd0], R26 ;  /* 0x002fd01a01007387 */ /* 0x0009e40000100a00 */
[----:B----4-:R-:W-:-:S02]  /*151c0*/  MOV R26, R11 ;  /* 0x0000000b001a7202 */ /* 0x010fc40000000f00 */
[----:B--2---:R0:W-:Y:S04]  /*151d0*/  STL.64 [R1+0x2fc8], R24 ;  /* 0x002fc81801007387 */ /* 0x0041e80000100a00 */
[----:B0-----:R-:W2:Y:S01]  /*151e0*/  LDL.LU R24, [R1+0x180] ;  /* 0x0001800001187983 */ /* 0x001ea20000300800 */
[----:B------:R-:W-:-:S03]  /*151f0*/  IMAD.MOV.U32 R25, RZ, RZ, R10 ;  /* 0x000000ffff197224 */ /* 0x000fc600078e000a */
[----:B------:R-:W4:Y:S04]  /*15200*/  LDL.LU R10, [R1+0x302c] ;  /* 0x00302c00010a7983 */ /* 0x000f280000300800 */
[----:B------:R-:W4:Y:S04]  /*15210*/  LDL.LU R11, [R1+0x3028] ;  /* 0x00302800010b7983 */ /* 0x000f280000300800 */
[----:B------:R-:W2:Y:S01]  /*15220*/  LDL.LU R27, [R1+0x18c] ;  /* 0x00018c00011b7983 */ /* 0x000ea20000300800 */
[C---:B------:R-:W-:Y:S08]  /*15230*/  HMMA.16816.F32 R16, R20.reuse, R6, R16 ;  /* 0x000000061410723c */ /* 0x040ff00000001810 */
[----:B----4-:R-:W-:Y:S01]  /*15240*/  HMMA.16816.F32 R12, R20, R10, R12 ;  /* 0x0000000a140c723c */ /* 0x010fe2000000180c */
[----:B--2---:R-:W-:Y:S04]  /*15250*/  STL.64 [R1+0x2fe8], R26 ;  /* 0x002fe81a01007387 */ /* 0x004fe80000100a00 */
[----:B------:R0:W-:Y:S04]  /*15260*/  STL.64 [R1+0x2fe0], R24 ;  /* 0x002fe01801007387 */ /* 0x0001e80000100a00 */
[----:B0-----:R-:W2:Y:S04]  /*15270*/  LDL.LU R24, [R1+0x190] ;  /* 0x0001900001187983 */ /* 0x001ea80000300800 */
[----:B------:R-:W2:Y:S10]  /*15280*/  LDL.LU R25, [R1+0x194] ;  /* 0x0001940001197983 */ /* 0x000eb40000300800 */
[----:B------:R-:W-:Y:S04]  /*15290*/  STL.64 [R1+0x420], R12 ;  /* 0x0004200c01007387 */ /* 0x000fe80000100a00 */
[----:B------:R0:W-:Y:S04]  /*152a0*/  STL.64 [R1+0x428], R14 ;  /* 0x0004280e01007387 */ /* 0x0001e80000100a00 */
[----:B0-----:R-:W4:Y:S04]  /*152b0*/  LDL.LU.64 R14, [R1+0x3020] ;  /* 0x00302000010e7983 */ /* 0x001f280000300a00 */
[----:B------:R-:W4:Y:S04]  /*152c0*/  LDL.LU.64 R12, [R1+0x3018] ;  /* 0x00301800010c7983 */ /* 0x000f280000300a00 */
[----:B------:R0:W-:Y:S04]  /*152d0*/  STL.64 [R1+0x410], R16 ;  /* 0x0004101001007387 */ /* 0x0001e80000100a00 */
[----:B------:R1:W-:Y:S01]  /*152e0*/  STL.64 [R1+0x418], R18 ;  /* 0x0004181201007387 */ /* 0x0003e20000100a00 */
[----:B0-----:R-:W-:Y:S01]  /*152f0*/  MOV R17, R6 ;  /* 0x0000000600117202 */ /* 0x001fe20000000f00 */
[----:B------:R-:W-:-:S02]  /*15300*/  IMAD.MOV.U32 R16, RZ, RZ, R7 ;  /* 0x000000ffff107224 */ /* 0x000fc400078e0007 */
[----:B-1----:R-:W2:Y:S04]  /*15310*/  LDL.LU.64 R18, [R1+0x3010] ;  /* 0x0030100001127983 */ /* 0x002ea80000300a00 */
[----:B------:R-:W4:Y:S01]  /*15320*/  LDL.LU.64 R6, [R1+0x3008] ;  /* 0x0030080001067983 */ /* 0x000f220000300a00 */
[----:B-----5:R-:W-:Y:S02]  /*15330*/  MOV R26, R29 ;  /* 0x0000001d001a7202 */ /* 0x020fe40000000f00 */
[----:B---3--:R-:W-:Y:S01]  /*15340*/  MOV R27, R28 ;  /* 0x0000001c001b7202 */ /* 0x008fe20000000f00 */
[----:B----4-:R-:W-:Y:S01]  /*15350*/  HMMA.16816.F32 R20, R20, R6, R12 ;  /* 0x000000061414723c */ /* 0x010fe2000000180c */
[----:B------:R-:W3:Y:S06]  /*15360*/  LDL.LU.64 R14, [R1+0x3000] ;  /* 0x00300000010e7983 */ /* 0x000eec0000300a00 */
[----:B------:R-:W-:-:S02]  /*15370*/  MOV R13, R6 ;  /* 0x00000006000d7202 */ /* 0x000fc40000000f00 */
[----:B------:R-:W-:Y:S02]  /*15380*/  MOV R12, R7 ;  /* 0x00000007000c7202 */ /* 0x000fe40000000f00 */
[----:B------:R-:W2:Y:S04]  /*15390*/  LDL.LU.64 R6, [R1+0x2ff8] ;  /* 0x002ff80001067983 */ /* 0x000ea80000300a00 */
[----:B------:R-:W2:Y:S09]  /*153a0*/  LDL.LU.64 R4, [R1+0x2ff0] ;  /* 0x002ff00001047983 */ /* 0x000eb20000300a00 */
[----:B------:R-:W-:Y:S01]  /*153b0*/  MOV R29, R22 ;  /* 0x00000016001d7202 */ /* 0x000fe20000000f00 */
[----:B------:R-:W-:Y:S01]  /*153c0*/  IMAD.MOV.U32 R22, RZ, RZ, R17 ;  /* 0x000000ffff167224 */ /* 0x000fe200078e0011 */
[----:B------:R-:W-:-:S02]  /*153d0*/  MOV R28, R23 ;  /* 0x00000017001c7202 */ /* 0x000fc40000000f00 */
[----:B------:R-:W-:Y:S01]  /*153e0*/  MOV R23, R16 ;  /* 0x0000001000177202 */ /* 0x000fe20000000f00 */
[----:B------:R-:W-:Y:S04]  /*153f0*/  STL.64 [R1+0x390], R20 ;  /* 0x0003901401007387 */ /* 0x000fe80000100a00 */
[----:B------:R-:W-:Y:S04]  /*15400*/  STL [R1+0x2e1c], R28 ;  /* 0x002e1c1c01007387 */ /* 0x000fe80000100800 */
[----:B------:R-:W-:Y:S01]  /*15410*/  STL [R1+0x2e18], R29 ;  /* 0x002e181d01007387 */ /* 0x000fe20000100800 */
        /* <DEDUP_REMOVED lines=76> */
[----:B0-----:R-:W2:Y:S04]  /*158e0*/  LDL.LU.64 R18, [R1+0x2ee8] ;  /* 0x002ee80001127983 */ /* 0x001ea80000300a00 */
[----:B------:R-:W4:Y:S01]  /*158f0*/  LDL.LU R16, [R1+0x2ee0] ;  /* 0x002ee00001107983 */ /* 0x000f220000300800 */
[----:B--2---:R-:W-:Y:S11]  /*15900*/  HMMA.16816.F32 R24, R4, R18, R24 ;  /* 0x000000120418723c */ /* 0x004ff60000001818 */
[----:B------:R-:W-:Y:S11]  /*15910*/  @!UPT UIADD3 URZ, URZ, URZ, URZ ;  /* 0x0000003f3f3ff290 */ /* 0x000ff6000fffe03f */
[----:B------:R-:W-:Y:S01]  /*15920*/  @!UPT UIADD3 URZ, URZ, URZ, URZ ;  /* 0x0000003f3f3ff290 */ /* 0x000fe2000fffe03f */
[----:B------:R-:W-:Y:S04]  /*15930*/  STL.64 [R1+0x290], R24 ;  /* 0x0002901801007387 */ /* 0x000fe80000100a00 */
[----:B------:R0:W-:Y:S04]  /*15940*/  STL.64 [R1+0x298], R26 ;  /* 0x0002981a01007387 */ /* 0x0001e80000100a00 */
[----:B0-----:R-:W3:Y:S04]  /*15950*/  LDL.LU.64 R26, [R1+0x2ed8] ;  /* 0x002ed800011a7983 */ /* 0x001ee80000300a00 */
[----:B------:R-:W3:Y:S04]  /*15960*/  LDL.LU.64 R24, [R1+0x2ed0] ;  /* 0x002ed00001187983 */ /* 0x000ee80000300a00 */
[----:B------:R-:W4:Y:S01]  /*15970*/  LDL.LU R18, [R1+0x2f8] ;  /* 0x0002f80001127983 */ /* 0x000f220000300800 */
[----:B------:R-:W-:-:S03]  /*15980*/  MOV R17, R8 ;  /* 0x0000000800117202 */ /* 0x000fc60000000f00 */
[----:B------:R-:W0:Y:S01]  /*15990*/  S2R R8, SR_TID.X ;  /* 0x0000000000087919 */ /* 0x000e220000002100 */
[----:B---3--:R-:W-:Y:S11]  /*159a0*/  HMMA.16816.F32 R24, R4, R14, R24 ;  /* 0x0000000e0418723c */ /* 0x008ff60000001818 */
[----:B------:R-:W-:Y:S11]  /*159b0*/  @!UPT UIADD3 URZ, URZ, URZ, URZ ;  /* 0x0000003f3f3ff290 */ /* 0x000ff6000fffe03f */
[----:B------:R-:W-:Y:S01]  /*159c0*/  @!UPT UIADD3 URZ, URZ, URZ, URZ ;  /* 0x0000003f3f3ff290 */ /* 0x000fe2000fffe03f */
[----:B------:R-:W-:Y:S04]  /*159d0*/  STL.64 [R1+0x2d0], R24 ;  /* 0x0002d01801007387 */ /* 0x000fe80000100a00 */
[----:B------:R1:W-:Y:S04]  /*159e0*/  STL.64 [R1+0x2d8], R26 ;  /* 0x0002d81a01007387 */ /* 0x0003e80000100a00 */
[----:B-1----:R-:W2:Y:S04]  /*159f0*/  LDL.LU.64 R26, [R1+0x2ec8] ;  /* 0x002ec800011a7983 */ /* 0x002ea80000300a00 */
[----:B------:R-:W2:Y:S01]  /*15a00*/  LDL.LU.64 R24, [R1+0x2ec0] ;  /* 0x002ec00001187983 */ /* 0x000ea20000300a00 */
[----:B0-----:R-:W-:-:S02]  /*15a10*/  LOP3.LUT R28, R8, 0x7, RZ, 0xc0, !PT ;  /* 0x00000007081c7812 */ /* 0x001fc400078ec0ff */
[----:B------:R-:W-:Y:S02]  /*15a20*/  MOV R19, R9 ;  /* 0x0000000900137202 */ /* 0x000fe40000000f00 */
[----:B------:R-:W-:Y:S01]  /*15a30*/  SHF.L.U32 R9, R8, 0x1, RZ ;  /* 0x0000000108097819 */ /* 0x000fe200000006ff */
[----:B------:R-:W-:-:S05]  /*15a40*/  IMAD R28, R28, 0x110, RZ ;  /* 0x000001101c1c7824 */ /* 0x000fca00078e02ff */
[----:B------:R-:W-:Y:S01]  /*15a50*/  LOP3.LUT R28, R28, 0x30, R9, 0x78, !PT ;  /* 0x000000301c1c7812 */ /* 0x000fe200078e7809 */
[----:B--2---:R-:W-:Y:S01]  /*15a60*/  HMMA.16816.F32 R24, R4, R10, R24 ;  /* 0x0000000a0418723c */ /* 0x004fe20000001818 */
[----:B------:R-:W0:Y:S11]  /*15a70*/  LDSM.16.MT88.4 R8, [R3+0x4000] ;  /* 0x004000000308783b */ /* 0x000e360000004200 */
[----:B------:R-:W-:Y:S11]  /*15a80*/  @!UPT UIADD3 URZ, URZ, URZ, URZ ;  /* 0x0000003f3f3ff290 */ /* 0x000ff6000fffe03f */
[----:B------:R-:W-:Y:S04]  /*15a90*/  STL.64 [R1+0x2b0], R24 ;  /* 0x0002b01801007387 */ /* 0x000fe80000100a00 */
[----:B------:R1:W-:Y:S04]  /*15aa0*/  STL.64 [R1+0x2b8], R26 ;  /* 0x0002b81a01007387 */ /* 0x0003e80000100a00 */
[----:B-1----:R-:W2:Y:S04]  /*15ab0*/  LDL.LU.64 R26, [R1+0x2eb8] ;  /* 0x002eb800011a7983 */ /* 0x002ea80000300a00 */
[----:B------:R-:W2:Y:S04]  /*15ac0*/  LDL.LU.64 R24, [R1+0x2eb0] ;  /* 0x002eb00001187983 */ /* 0x000ea80000300a00 */
[----:B0-----:R-:W-:Y:S04]  /*15ad0*/  STL.64 [R1+0x2ea8], R10 ;  /* 0x002ea80a01007387 */ /* 0x001fe80000100a00 */
[----:B------:R-:W-:Y:S04]  /*15ae0*/  STL.64 [R1+0x2ea0], R8 ;  /* 0x002ea00801007387 */ /* 0x000fe80000100a00 */
[----:B------:R-:W0:Y:S04]  /*15af0*/  LDSM.16.M88.4 R8, [R28+0x8080] ;  /* 0x008080001c08783b */ /* 0x000e280000000200 */
[----:B0-----:R-:W-:Y:S04]  /*15b00*/  STL.64 [R1+0xa0], R8 ;  /* 0x0000a00801007387 */ /* 0x001fe80000100a00 */
[----:B------:R-:W-:Y:S04]  /*15b10*/  STL.64 [R1+0xa8], R10 ;  /* 0x0000a80a01007387 */ /* 0x000fe80000100a00 */
[----:B------:R-:W0:Y:S04]  /*15b20*/  LDSM.16.M88.4 R8, [R28+0x8880] ;  /* 0x008880001c08783b */ /* 0x000e280000000200 */
[----:B0-----:R-:W-:Y:S04]  /*15b30*/  STL.64 [R1+0x90], R8 ;  /* 0x0000900801007387 */ /* 0x001fe80000100a00 */
[----:B------:R-:W-:Y:S04]  /*15b40*/  STL.64 [R1+0x98], R10 ;  /* 0x0000980a01007387 */ /* 0x000fe80000100a00 */
[----:B------:R-:W0:Y:S04]  /*15b50*/  LDSM.16.M88.4 R8, [R28+0x9080] ;  /* 0x009080001c08783b */ /* 0x000e280000000200 */
[----:B0-----:R-:W-:Y:S04]  /*15b60*/  STL.64 [R1+0x80], R8 ;  /* 0x0000800801007387 */ /* 0x001fe80000100a00 */
[----:B------:R0:W-:Y:S02]  /*15b70*/  STL.64 [R1+0x88], R10 ;  /* 0x0000880a01007387 */ /* 0x0001e40000100a00 */
[----:B0-----:R-:W-:Y:S01]  /*15b80*/  IMAD.MOV.U32 R10, RZ, RZ, R13 ;  /* 0x000000ffff0a7224 */ /* 0x001fe200078e000d */
[----:B------:R-:W-:-:S02]  /*15b90*/  MOV R11, R12 ;  /* 0x0000000c000b7202 */ /* 0x000fc40000000f00 */
        /* <DEDUP_REMOVED lines=9> */
[----:B------:R-:W0:Y:S01]  /*15c30*/  LDSM.16.M88.4 R12, [R28+0xb080] ;  /* 0x00b080001c0c783b */ /* 0x000e220000000200 */
[----:B----4-:R-:W-:Y:S03]  /*15c40*/  HMMA.16816.F32 R16, R4, R22, R16 ;  /* 0x000000160410723c */ /* 0x010fe60000001810 */
[----:B------:R-:W-:Y:S04]  /*15c50*/  LDSM.16.M88.4 R20, [R28+0xc080] ;  /* 0x00c080001c14783b */ /* 0x000fe80000000200 */
[----:B0-----:R-:W-:Y:S04]  /*15c60*/  STL.64 [R1+0x40], R12 ;  /* 0x0000400c01007387 */ /* 0x001fe80000100a00 */
[----:B------:R-:W-:Y:S04]  /*15c70*/  STL.64 [R1+0x48], R14 ;  /* 0x0000480e01007387 */ /* 0x000fe80000100a00 */
[----:B------:R-:W0:Y:S08]  /*15c80*/  LDSM.16.M88.4 R12, [R28+0xb880] ;  /* 0x00b880001c0c783b */ /* 0x000e300000000200 */
[----:B------:R-:W-:Y:S04]  /*15c90*/  STL.64 [R1+0x2a0], R16 ;  /* 0x0002a01001007387 */ /* 0x000fe80000100a00 */
[----:B------:R-:W-:Y:S04]  /*15ca0*/  STL.64 [R1+0x2a8], R18 ;  /* 0x0002a81201007387 */ /* 0x000fe80000100a00 */
[----:B------:R-:W1:Y:S04]  /*15cb0*/  LDSM.16.M88.4 R16, [R28+0xc880] ;  /* 0x00c880001c10783b */ /* 0x000e680000000200 */
[----:B0-----:R-:W-:Y:S04]  /*15cc0*/  STL.64 [R1+0x30], R12 ;  /* 0x0000300c01007387 */ /* 0x001fe80000100a00 */
[----:B------:R-:W-:Y:S04]  /*15cd0*/  STL.64 [R1+0x38], R14 ;  /* 0x0000380e01007387 */ /* 0x000fe80000100a00 */
[----:B------:R-:W-:Y:S04]  /*15ce0*/  STL.64 [R1+0x20], R20 ;  /* 0x0000201401007387 */ /* 0x000fe80000100a00 */
[----:B------:R-:W-:Y:S04]  /*15cf0*/  STL.64 [R1+0x28], R22 ;  /* 0x0000281601007387 */ /* 0x000fe80000100a00 */
[----:B------:R-:W0:Y:S04]  /*15d00*/  LDSM.16.M88.4 R20, [R28+0xd880] ;  /* 0x00d880001c14783b */ /* 0x000e280000000200 */
[----:B------:R-:W3:Y:S04]  /*15d10*/  LDSM.16.M88.4 R12, [R28+0xd080] ;  /* 0x00d080001c0c783b */ /* 0x000ee80000000200 */
[----:B-1----:R-:W-:Y:S04]  /*15d20*/  STL.64 [R1+0x10], R16 ;  /* 0x0000101001007387 */ /* 0x002fe80000100a00 */
[----:B------:R-:W-:Y:S04]  /*15d30*/  STL.64 [R1+0x18], R18 ;  /* 0x0000181201007387 */ /* 0x000fe80000100a00 */
[----:B------:R-:W1:Y:S04]  /*15d40*/  LDSM.16.M88.4 R16, [R28+0xe080] ;  /* 0x00e080001c10783b */ /* 0x000e680000000200 */
[----:B0-----:R-:W-:Y:S04]  /*15d50*/  STL.64 [R1+0x2e38], R22 ;  /* 0x002e381601007387 */ /* 0x001fe80000100a00 */
[----:B---3--:R-:W-:Y:S04]  /*15d60*/  STL.64 [R1], R12 ;  /* 0x0000000c01007387 */ /* 0x008fe80000100a00 */
[----:B------:R-:W-:Y:S04]  /*15d70*/  STL.64 [R1+0x8], R14 ;  /* 0x0000080e01007387 */ /* 0x000fe80000100a00 */
[----:B------:R-:W0:Y:S04]  /*15d80*/  LDSM.16.M88.4 R12, [R28+0xe880] ;  /* 0x00e880001c0c783b */ /* 0x000e280000000200 */
[----:B------:R-:W-:Y:S04]  /*15d90*/  STL.64 [R1+0x2e30], R20 ;  /* 0x002e301401007387 */ /* 0x000fe80000100a00 */
[----:B------:R-:W3:Y:S04]  /*15da0*/  LDSM.16.M88.4 R20, [R28+0xf080] ;  /* 0x00f080001c14783b */ /* 0x000ee80000000200 */
[----:B-1----:R-:W-:Y:S04]  /*15db0*/  STL [R1+0x2c6c], R18 ;  /* 0x002c6c1201007387 */ /* 0x002fe80000100800 */
[----:B------:R-:W-:Y:S04]  /*15dc0*/  STL [R1+0x2c68], R19 ;  /* 0x002c681301007387 */ /* 0x000fe80000100800 */
[----:B0-----:R-:W-:Y:S04]  /*15dd0*/  STL [R1+0x2b44], R14 ;  /* 0x002b440e01007387 */ /* 0x001fe80000100800 */
[----:B------:R-:W-:Y:S04]  /*15de0*/  STL [R1+0x2b40], R15 ;  /* 0x002b400f01007387 */ /* 0x000fe80000100800 */
[----:B------:R0:W-:Y:S04]  /*15df0*/  STL.64 [R1+0x2e98], R12 ;  /* 0x002e980c01007387 */ /* 0x0001e80000100a00 */
[----:B0-----:R-:W4:Y:S04]  /*15e00*/  LDL.LU R12, [R1+0x400] ;  /* 0x00040000010c7983 */ /* 0x001f280000300800 */
[----:B------:R-:W4:Y:S04]  /*15e10*/  LDL.LU R13, [R1+0x404] ;  /* 0x00040400010d7983 */ /* 0x000f280000300800 */
[----:B------:R-:W4:Y:S04]  /*15e20*/  LDL.LU R14, [R1+0x408] ;  /* 0x00040800010e7983 */ /* 0x000f280000300800 */
[----:B------:R-:W4:Y:S04]  /*15e30*/  LDL.LU R15, [R1+0x40c] ;  /* 0x00040c00010f7983 */ /* 0x000f280000300800 */
[----:B---3--:R-:W-:Y:S04]  /*15e40*/  STL.64 [R1+0xb0], R20 ;  /* 0x0000b01401007387 */ /* 0x008fe80000100a00 */
[----:B------:R-:W-:Y:S04]  /*15e50*/  STL.64 [R1+0xb8], R22 ;  /* 0x0000b81601007387 */ /* 0x000fe80000100a00 */
[----:B------:R-:W0:Y:S04]  /*15e60*/  LDSM.16.M88.4 R20, [R28+0xf880] ;  /* 0x00f880001c14783b */ /* 0x000e280000000200 */
[----:B0-----:R0:W-:Y:S01]  /*15e70*/  STL.64 [R1+0xc0], R20 ;  /* 0x0000c01401007387 */ /* 0x0011e20000100a00 */
[----:B------:R-:W-:-:S02]  /*15e80*/  MOV R28, R20 ;  /* 0x00000014001c7202 */ /* 0x000fc40000000f00 */
[----:B------:R-:W-:Y:S01]  /*15e90*/  MOV R29, R21 ;  /* 0x00000015001d7202 */ /* 0x000fe20000000f00 */
[----:B------:R-:W-:Y:S04]  /*15ea0*/  STL.64 [R1+0xc8], R22 ;  /* 0x0000c81601007387 */ /* 0x000fe80000100a00 */
[----:B0-----:R-:W3:Y:S01]  /*15eb0*/  LDL.LU.64 R20, [R1+0x80] ;  /* 0x0000800001147983 */ /* 0x001ee20000300a00 */
[----:B--2---:R-:W-:Y:S03]  /*15ec0*/  HMMA.16816.F32 R4, R4, R10, R24 ;  /* 0x0000000a0404723c */ /* 0x004fe60000001818 */
[----:B------:R-:W0:Y:S11]  /*15ed0*/  LDSM.16.MT88.4 R24, [R3+0x4080] ;  /* 0x004080000318783b */ /* 0x000e360000004200 */
[----:B------:R-:W-:Y:S10]  /*15ee0*/  @!UPT UIADD3 URZ, URZ, URZ, URZ ;  /* 0x0000003f3f3ff290 */ /* 0x000ff4000fffe03f */
[----:B------:R-:W-:Y:S01]  /*15ef0*/  MOV R18, R6 ;  /* 0x0000000600127202 */ /* 0x000fe20000000f00 */
[----:B------:R-:W-:Y:S01]  /*15f00*/  IMAD.MOV.U32 R19, RZ, RZ, R7 ;  /* 0x000000ffff137224 */ /* 0x000fe200078e0007 */
[----:B---3--:R1:W-:Y:S04]  /*15f10*/  STL.64 [R1+0x2e90], R20 ;  /* 0x002e901401007387 */ /* 0x0083e80000100a00 */
[----:B-1----:R-:W4:Y:S04]  /*15f20*/  LDL.LU.64 R20, [R1+0xa0] ;  /* 0x0000a00001147983 */ /* 0x002f280000300a00 */
[----:B------:R-:W4:Y:S04]  /*15f30*/  LDL.LU.64 R10, [R1+0x2ea8] ;  /* 0x002ea800010a7983 */ /* 0x000f280000300a00 */
[----:B------:R-:W4:Y:S04]  /*15f40*/  LDL.LU.64 R8, [R1+0x2ea0] ;  /* 0x002ea00001087983 */ /* 0x000f280000300a00 */
[----:B------:R1:W-:Y:S04]  /*15f50*/  STL.64 [R1+0x270], R4 ;  /* 0x0002700401007387 */ /* 0x0003e80000100a00 */
[----:B-1----:R-:W2:Y:S04]  /*15f60*/  LDL.LU.64 R4, [R1+0x90] ;  /* 0x0000900001047983 */ /* 0x002ea80000300a00 */
[----:B------:R-:W-:Y:S04]  /*15f70*/  STL.64 [R1+0x2e28], R18 ;  /* 0x002e281201007387 */ /* 0x000fe80000100a00 */
[----:B------:R1:W-:Y:S04]  /*15f80*/  STL.64 [R1+0x2e20], R16 ;  /* 0x002e201001007387 */ /* 0x0003e80000100a00 */
[----:B-1----:R-:W3:Y:S04]  /*15f90*/  LDL.LU.64 R16, [R1+0x50] ;  /* 0x0000500001107983 */ /* 0x002ee80000300a00 */
[----:B---3--:R1:W-:Y:S04]  /*15fa0*/  STL.64 [R1+0x2e78], R16 ;  /* 0x002e781001007387 */ /* 0x0083e80000100a00 */
[----:B-1----:R-:W3:Y:S01]  /*15fb0*/  LDL.LU.64 R16, [R1+0x60] ;  /* 0x0000600001107983 */ /* 0x002ee20000300a00 */
[----:B----4-:R-:W-:Y:S03]  /*15fc0*/  HMMA.16816.F32 R12, R8, R20, R12 ;  /* 0x00000014080c723c */ /* 0x010fe6000000180c */
[----:B---3--:R1:W-:Y:S04]  /*15fd0*/  STL.64 [R1+0x2e80], R16 ;  /* 0x002e801001007387 */ /* 0x0083e80000100a00 */
[----:B-1----:R-:W3:Y:S04]  /*15fe0*/  LDL.LU.64 R16, [R1+0x70] ;  /* 0x0000700001107983 */ /* 0x002ee80000300a00 */
[----:B0-----:R0:W-:Y:S04]  /*15ff0*/  STL [R1+0x2da4], R24 ;  /* 0x002da41801007387 */ /* 0x0011e80000100800 */
[----:B------:R1:W-:Y:S04]  /*16000*/  STL [R1+0x2da0], R25 ;  /* 0x002da01901007387 */ /* 0x0003e80000100800 */
[----:B------:R4:W-:Y:S04]  /*16010*/  STL [R1+0x2d9c], R26 ;  /* 0x002d9c1a01007387 */ /* 0x0009e80000100800 */
[----:B------:R5:W-:Y:S04]  /*16020*/  STL [R1+0x2d98], R27 ;  /* 0x002d981b01007387 */ /* 0x000be80000100800 */
[----:B0-----:R-:W2:Y:S04]  /*16030*/  LDL.LU R24, [R1+0x3f0] ;  /* 0x0003f00001187983 */ /* 0x001ea80000300800 */
[----:B-1----:R-:W2:Y:S04]  /*16040*/  LDL.LU R25, [R1+0x3f4] ;  /* 0x0003f40001197983 */ /* 0x002ea80000300800 */
[----:B----4-:R-:W2:Y:S04]  /*16050*/  LDL.LU R26, [R1+0x3f8] ;  /* 0x0003f800011a7983 */ /* 0x010ea80000300800 */
[----:B-----5:R-:W2:Y:S04]  /*16060*/  LDL.LU R27, [R1+0x3fc] ;  /* 0x0003fc00011b7983 */ /* 0x020ea80000300800 */
[----:B------:R0:W-:Y:S04]  /*16070*/  STL.64 [R1+0x260], R12 ;  /* 0x0002600c01007387 */ /* 0x0001e80000100a00 */
[----:B------:R1:W-:Y:S04]  /*16080*/  STL.64 [R1+0x268], R14 ;  /* 0x0002680e01007387 */ /* 0x0003e80000100a00 */
[----:B0-----:R-:W4:Y:S01]  /*16090*/  LDL.LU.64 R12, [R1+0x2e98] ;  /* 0x002e9800010c7983 */ /* 0x001f220000300a00 */
[----:B-1----:R-:W-:-:S02]  /*160a0*/  MOV R14, R21 ;  /* 0x00000015000e7202 */ /* 0x002fc40000000f00 */
[----:B------:R-:W-:Y:S02]  /*160b0*/  MOV R15, R20 ;  /* 0x00000014000f7202 */ /* 0x000fe40000000f00 */
[----:B------:R-:W5:Y:S04]  /*160c0*/  LDL.LU.64 R20, [R1+0x2e90] ;  /* 0x002e900001147983 */ /* 0x000f680000300a00 */
[----:B------:R-:W-:Y:S04]  /*160d0*/  STL [R1+0x2dac], R14 ;  /* 0x002dac0e01007387 */ /* 0x000fe80000100800 */
[----:B------:R-:W-:Y:S01]  /*160e0*/  STL [R1+0x2da8], R15 ;  /* 0x002da80f01007387 */ /* 0x000fe20000100800 */
[----:B--2---:R-:W-:Y:S03]  /*160f0*/  HMMA.16816.F32 R24, R8, R4, R24 ;  /* 0x000000040818723c */ /* 0x004fe60000001818 */
[----:B----4-:R0:W-:Y:S04]  /*16100*/  STL.64 [R1+0x2e88], R12 ;  /* 0x002e880c01007387 */ /* 0x0101e80000100a00 */
[----:B0-----:R-:W3:Y:S04]  /*16110*/  LDL.LU R12, [R1+0x3d0] ;  /* 0x0003d000010c7983 */ /* 0x001ee80000300800 */
[----:B------:R-:W3:Y:S04]  /*16120*/  LDL.LU R13, [R1+0x3d4] ;  /* 0x0003d400010d7983 */ /* 0x000ee80000300800 */
[----:B------:R-:W3:Y:S04]  /*16130*/  LDL.LU R14, [R1+0x3d8] ;  /* 0x0003d800010e7983 */ /* 0x000ee80000300800 */
[----:B------:R-:W3:Y:S04]  /*16140*/  LDL.LU R15, [R1+0x3dc] ;  /* 0x0003dc00010f7983 */ /* 0x000ee80000300800 */
[----:B------:R-:W-:Y:S04]  /*16150*/  STL.64 [R1+0x250], R24 ;  /* 0x0002501801007387 */ /* 0x000fe80000100a00 */
[----:B------:R0:W-:Y:S02]  /*16160*/  STL.64 [R1+0x258], R26 ;  /* 0x0002581a01007387 */ /* 0x0001e40000100a00 */
[----:B0-----:R-:W-:-:S02]  /*16170*/  MOV R27, R5 ;  /* 0x00000005001b7202 */ /* 0x001fc40000000f00 */
[----:B------:R-:W-:Y:S02]  /*16180*/  MOV R26, R4 ;  /* 0x00000004001a7202 */ /* 0x000fe40000000f00 */
[----:B------:R-:W2:Y:S04]  /*16190*/  LDL.LU.64 R4, [R1+0x40] ;  /* 0x0000400001047983 */ /* 0x000ea80000300a00 */
[----:B------:R-:W-:Y:S04]  /*161a0*/  STL [R1+0x2db4], R27 ;  /* 0x002db41b01007387 */ /* 0x000fe80000100800 */
[----:B------:R0:W-:Y:S04]  /*161b0*/  STL [R1+0x2db0], R26 ;  /* 0x002db01a01007387 */ /* 0x0001e80000100800 */
[----:B------:R-:W5:Y:S04]  /*161c0*/  LDL.LU R24, [R1+0x3e0] ;  /* 0x0003e00001187983 */ /* 0x000f680000300800 */
[----:B------:R-:W5:Y:S04]  /*161d0*/  LDL.LU R25, [R1+0x3e4] ;  /* 0x0003e40001197983 */ /* 0x000f680000300800 */
[----:B0-----:R-:W5:Y:S04]  /*161e0*/  LDL.LU R26, [R1+0x3e8] ;  /* 0x0003e800011a7983 */ /* 0x001f680000300800 */
[----:B------:R-:W5:Y:S02]  /*161f0*/  LDL.LU R27, [R1+0x3ec] ;  /* 0x0003ec00011b7983 */ /* 0x000f640000300800 */
[C---:B-----5:R-:W-:Y:S11]  /*16200*/  HMMA.16816.F32 R24, R8.reuse, R20, R24 ;  /* 0x000000140818723c */ /* 0x060ff60000001818 */
[----:B------:R-:W-:Y:S11]  /*16210*/  @!UPT UIADD3 URZ, URZ, URZ, URZ ;  /* 0x0000003f3f3ff290 */ /* 0x000ff6000fffe03f */
[----:B------:R-:W-:Y:S01]  /*16220*/  @!UPT UIADD3 URZ, URZ, URZ, URZ ;  /* 0x0000003f3f3ff290 */ /* 0x000fe2000fffe03f */
[----:B------:R0:W-:Y:S04]  /*16230*/  STL.64 [R1+0x240], R24 ;  /* 0x0002401801007387 */ /* 0x0001e80000100a00 */
[----:B------:R-:W-:Y:S01]  /*16240*/  STL.64 [R1+0x248], R26 ;  /* 0x0002481a01007387 */ /* 0x000fe20000100a00 */
[----:B0-----:R-:W-:Y:S01]  /*16250*/  IMAD.MOV.U32 R24, RZ, RZ, R20 ;  /* 0x000000ffff187224 */ /* 0x001fe200078e0014 */
[----:B------:R-:W-:Y:S02]  /*16260*/  MOV R25, R21 ;  /* 0x0000001500197202 */ /* 0x000fe40000000f00 */
[----:B------:R-:W4:Y:S01]  /*16270*/  LDL.LU.64 R20, [R1+0x30] ;  /* 0x0000300001147983 */ /* 0x000f220000300a00 */
[----:B---3--:R-:W-:Y:S03]  /*16280*/  HMMA.16816.F32 R12, R8, R16, R12 ;  /* 0x00000010080c723c */ /* 0x008fe6000000180c */
[----:B----4-:R0:W-:Y:S04]  /*16290*/  STL.64 [R1+0x2e70], R20 ;  /* 0x002e701401007387 */ /* 0x0101e80000100a00 */
[----:B0-----:R-:W2:Y:S04]  /*162a0*/  LDL.LU R20, [R1+0x3a0] ;  /* 0x0003a00001147983 */ /* 0x001ea80000300800 */
[----:B------:R-:W2:Y:S04]  /*162b0*/  LDL.LU R21, [R1+0x3a4] ;  /* 0x0003a40001157983 */ /* 0x000ea80000300800 */
[----:B------:R-:W2:Y:S04]  /*162c0*/  LDL.LU R22, [R1+0x3a8] ;  /* 0x0003a80001167983 */ /* 0x000ea80000300800 */
[----:B------:R-:W2:Y:S04]  /*162d0*/  LDL.LU R23, [R1+0x3ac] ;  /* 0x0003ac0001177983 */ /* 0x000ea80000300800 */
[----:B------:R-:W-:Y:S04]  /*162e0*/  STL [R1+0x2dbc], R25 ;  /* 0x002dbc1901007387 */ /* 0x000fe80000100800 */
[----:B------:R0:W-:Y:S04]  /*162f0*/  STL [R1+0x2db8], R24 ;  /* 0x002db81801007387 */ /* 0x0001e80000100800 */
[----:B0-----:R-:W3:Y:S04]  /*16300*/  LDL.LU R24, [R1+0x3c0] ;  /* 0x0003c00001187983 */ /* 0x001ee80000300800 */
[----:B------:R-:W3:Y:S04]  /*16310*/  LDL.LU R25, [R1+0x3c4] ;  /* 0x0003c40001197983 */ /* 0x000ee80000300800 */
[----:B------:R-:W3:Y:S04]  /*16320*/  LDL.LU R26, [R1+0x3c8] ;  /* 0x0003c800011a7983 */ /* 0x000ee80000300800 */
[----:B------:R-:W3:Y:S04]  /*16330*/  LDL.LU R27, [R1+0x3cc] ;  /* 0x0003cc00011b7983 */ /* 0x000ee80000300800 */
[----:B------:R0:W-:Y:S04]  /*16340*/  STL.64 [R1+0x230], R12 ;  /* 0x0002300c01007387 */ /* 0x0001e80000100a00 */
[----:B------:R1:W-:Y:S04]  /*16350*/  STL.64 [R1+0x238], R14 ;  /* 0x0002380e01007387 */ /* 0x0003e80000100a00 */
[----:B0-----:R-:W4:Y:S01]  /*16360*/  LDL.LU.64 R12, [R1+0x2e88] ;  /* 0x002e8800010c7983 */ /* 0x001f220000300a00 */
[----:B-1----:R-:W-:-:S02]  /*16370*/  MOV R14, R16 ;  /* 0x00000010000e7202 */ /* 0x002fc40000000f00 */
[----:B------:R-:W-:Y:S02]  /*16380*/  MOV R15, R17 ;  /* 0x00000011000f7202 */ /* 0x000fe40000000f00 */
[----:B------:R-:W3:Y:S04]  /*16390*/  LDL.LU.64 R16, [R1+0x2e80] ;  /* 0x002e800001107983 */ /* 0x000ee80000300a00 */
[----:B------:R-:W-:Y:S04]  /*163a0*/  STL [R1+0x2dc4], R15 ;  /* 0x002dc40f01007387 */ /* 0x000fe80000100800 */
[----:B------:R-:W-:Y:S01]  /*163b0*/  STL [R1+0x2dc0], R14 ;  /* 0x002dc00e01007387 */ /* 0x000fe20000100800 */
[C---:B---3--:R-:W-:Y:S11]  /*163c0*/  HMMA.16816.F32 R24, R8.reuse, R16, R24 ;  /* 0x000000100818723c */ /* 0x048ff60000001818 */
[----:B------:R-:W-:Y:S11]  /*163d0*/  @!UPT UIADD3 URZ, URZ, URZ, URZ ;  /* 0x0000003f3f3ff290 */ /* 0x000ff6000fffe03f */
[----:B------:R-:W-:Y:S01]  /*163e0*/  @!UPT UIADD3 URZ, URZ, URZ, URZ ;  /* 0x0000003f3f3ff290 */ /* 0x000fe2000fffe03f */
[----:B------:R-:W-:Y:S04]  /*163f0*/  STL.64 [R1+0x220], R24 ;  /* 0x0002201801007387 */ /* 0x000fe80000100a00 */
[----:B------:R0:W-:Y:S02]  /*16400*/  STL.64 [R1+0x228], R26 ;  /* 0x0002281a01007387 */ /* 0x0001e40000100a00 */
[----:B0-----:R-:W-:Y:S01]  /*16410*/  IMAD.MOV.U32 R26, RZ, RZ, R17 ;  /* 0x000000ffff1a7224 */ /* 0x001fe200078e0011 */
[----:B------:R-:W-:Y:S02]  /*16420*/  MOV R27, R16 ;  /* 0x00000010001b7202 */ /* 0x000fe40000000f00 */
[----:B------:R-:W3:Y:S04]  /*16430*/  LDL.LU.64 R16, [R1+0x2e78] ;  /* 0x002e780001107983 */ /* 0x000ee80000300a00 */
[----:B------:R0:W-:Y:S04]  /*16440*/  STL [R1+0x2dcc], R26 ;  /* 0x002dcc1a01007387 */ /* 0x0001e80000100800 */
[----:B------:R1:W-:Y:S04]  /*16450*/  STL [R1+0x2dc8], R27 ;  /* 0x002dc81b01007387 */ /* 0x0003e80000100800 */
[----:B------:R-:W3:Y:S04]  /*16460*/  LDL.LU R24, [R1+0x3b0] ;  /* 0x0003b00001187983 */ /* 0x000ee80000300800 */
[----:B------:R-:W3:Y:S04]  /*16470*/  LDL.LU R25, [R1+0x3b4] ;  /* 0x0003b40001197983 */ /* 0x000ee80000300800 */
[----:B0-----:R-:W3:Y:S04]  /*16480*/  LDL.LU R26, [R1+0x3b8] ;  /* 0x0003b800011a7983 */ /* 0x001ee80000300800 */
[----:B-1----:R-:W3:Y:S01]  /*16490*/  LDL.LU R27, [R1+0x3bc] ;  /* 0x0003bc00011b7983 */ /* 0x002ee20000300800 */
[----:B--2---:R-:W-:Y:S01]  /*164a0*/  HMMA.16816.F32 R20, R8, R4, R20 ;  /* 0x000000040814723c */ /* 0x004fe20000001814 */
[----:B------:R-:W-:-:S02]  /*164b0*/  MOV R15, R4 ;  /* 0x00000004000f7202 */ /* 0x000fc40000000f00 */
[----:B------:R-:W-:Y:S02]  /*164c0*/  MOV R14, R5 ;  /* 0x00000005000e7202 */ /* 0x000fe40000000f00 */
[----:B------:R-:W0:Y:S03]  /*164d0*/  LDSM.16.MT88.4 R4, [R3+0x5000] ;  /* 0x005000000304783b */ /* 0x000e260000004200 */
[C---:B---3--:R-:W-:Y:S11]  /*164e0*/  HMMA.16816.F32 R24, R8.reuse, R16, R24 ;  /* 0x000000100818723c */ /* 0x048ff60000001818 */
[----:B------:R-:W-:Y:S11]  /*164f0*/  @!UPT UIADD3 URZ, URZ, URZ, URZ ;  /* 0x0000003f3f3ff290 */ /* 0x000ff6000fffe03f */
[----:B------:R-:W-:Y:S01]  /*16500*/  @!UPT UIADD3 URZ, URZ, URZ, URZ ;  /* 0x0000003f3f3ff290 */ /* 0x000fe2000fffe03f */
[----:B------:R1:W-:Y:S04]  /*16510*/  STL.64 [R1+0x210], R24 ;  /* 0x0002101801007387 */ /* 0x0003e80000100a00 */
[----:B------:R-:W-:Y:S01]  /*16520*/  STL.64 [R1+0x218], R26 ;  /* 0x0002181a01007387 */ /* 0x000fe20000100a00 */
[----:B-1----:R-:W-:Y:S02]  /*16530*/  MOV R25, R16 ;  /* 0x0000001000197202 */ /* 0x002fe40000000f00 */
[----:B------:R-:W-:Y:S01]  /*16540*/  MOV R24, R17 ;  /* 0x0000001100187202 */ /* 0x000fe20000000f00 */
[----:B------:R-:W2:Y:S04]  /*16550*/  LDL.LU R16, [R1+0x470] ;  /* 0x0004700001107983 */ /* 0x000ea80000300800 */
[----:B------:R-:W2:Y:S04]  /*16560*/  LDL.LU R17, [R1+0x474] ;  /* 0x0004740001117983 */ /* 0x000ea80000300800 */
[----:B------:R-:W2:Y:S04]  /*16570*/  LDL.LU R18, [R1+0x478] ;  /* 0x0004780001127983 */ /* 0x000ea80000300800 */
[----:B------:R-:W2:Y:S04]  /*16580*/  LDL.LU R19, [R1+0x47c] ;  /* 0x00047c0001137983 */ /* 0x000ea80000300800 */
[----:B------:R1:W-:Y:S04]  /*16590*/  STL [R1+0x2dd4], R24 ;  /* 0x002dd41801007387 */ /* 0x0003e80000100800 */
[----:B------:R3:W-:Y:S04]  /*165a0*/  STL [R1+0x2dd0], R25 ;  /* 0x002dd01901007387 */ /* 0x0007e80000100800 */
[----:B-1----:R-:W5:Y:S04]  /*165b0*/  LDL.LU R24, [R1+0x480] ;  /* 0x0004800001187983 */ /* 0x002f680000300800 */
[----:B---3--:R-:W5:Y:S04]  /*165c0*/  LDL.LU R25, [R1+0x484] ;  /* 0x0004840001197983 */ /* 0x008f680000300800 */
[----:B------:R-:W5:Y:S04]  /*165d0*/  LDL.LU R26, [R1+0x488] ;  /* 0x00048800011a7983 */ /* 0x000f680000300800 */
[----:B------:R-:W5:Y:S04]  /*165e0*/  LDL.LU R27, [R1+0x48c] ;  /* 0x00048c00011b7983 */ /* 0x000f680000300800 */
[----:B------:R1:W-:Y:S04]  /*165f0*/  STL.64 [R1+0x200], R20 ;  /* 0x0002001401007387 */ /* 0x0003e80000100a00 */
[----:B------:R-:W-:Y:S04]  /*16600*/  STL.64 [R1+0x208], R22 ;  /* 0x0002081601007387 */ /* 0x000fe80000100a00 */
[----:B-1----:R-:W5:Y:S04]  /*16610*/  LDL.LU.64 R20, [R1+0x2e70] ;  /* 0x002e700001147983 */ /* 0x002f680000300a00 */
[----:B------:R-:W-:Y:S04]  /*16620*/  STL [R1+0x2ddc], R14 ;  /* 0x002ddc0e01007387 */ /* 0x000fe80000100800 */
[----:B------:R-:W-:Y:S04]  /*16630*/  STL [R1+0x2dd8], R15 ;  /* 0x002dd80f01007387 */ /* 0x000fe80000100800 */
[----:B----4-:R-:W-:Y:S04]  /*16640*/  STL.64 [R1+0x2e60], R12 ;  /* 0x002e600c01007387 */ /* 0x010fe80000100a00 */
[----:B------:R-:W3:Y:S04]  /*16650*/  LDL.LU R3, [R1+0x2e68] ;  /* 0x002e680001037983 */ /* 0x000ee80000300800 */
[----:B0-----:R-:W-:Y:S04]  /*16660*/  STL.64 [R1+0x2c60], R6 ;  /* 0x002c600601007387 */ /* 0x001fe80000100a00 */
[----:B------:R5:W-:Y:S02]  /*16670*/  STL.64 [R1+0x2c58], R4 ;  /* 0x002c580401007387 */ /* 0x000be40000100a00 */
[----:B-----5:R-:W-:Y:S07]  /*16680*/  HMMA.16816.F32 R4, R8, R20, R24 ;  /* 0x000000140804723c */ /* 0x020fee0000001818 */
[----:B------:R-:W-:Y:S01]  /*16690*/  IMAD.MOV.U32 R26, RZ, RZ, R20 ;  /* 0x000000ffff1a7224 */ /* 0x000fe200078e0014 */
[----:B------:R-:W-:Y:S11]  /*166a0*/  MOV R27, R21 ;  /* 0x00000015001b7202 */ /* 0x000ff60000000f00 */
[----:B------:R-:W-:Y:S04]  /*166b0*/  @!UPT UIADD3 URZ, URZ, URZ, URZ ;  /* 0x0000003f3f3ff290 */ /* 0x000fe8000fffe03f */
[----:B------:R-:W-:Y:S04]  /*166c0*/  STL.64 [R1+0x1f0], R4 ;  /* 0x0001f00401007387 */ /* 0x000fe80000100a00 */
[----:B------:R-:W-:Y:S04]  /*166d0*/  STL.64 [R1+0x1f8], R6 ;  /* 0x0001f80601007387 */ /* 0x000fe80000100a00 */
[----:B------:R-:W4:Y:S04]  /*166e0*/  LDL.LU R20, [R1+0x450] ;  /* 0x0004500001147983 */ /* 0x000f280000300800 */
[----:B------:R-:W4:Y:S04]  /*166f0*/  LDL.LU R21, [R1+0x454] ;  /* 0x0004540001157983 */ /* 0x000f280000300800 */
[----:B------:R-:W5:Y:S04]  /*16700*/  LDL.LU R22, [R1+0x458] ;  /* 0x0004580001167983 */ /* 0x000f680000300800 */
[----:B------:R-:W5:Y:S04]  /*16710*/  LDL.LU R23, [R1+0x45c] ;  /* 0x00045c0001177983 */ /* 0x000f680000300800 */
[----:B------:R-:W2:Y:S04]  /*16720*/  LDL.LU R12, [R1+0x460] ;  /* 0x00046000010c7983 */ /* 0x000ea80000300800 */
[----:B-----5:R-:W-:Y:S04]  /*16730*/  STL.64 [R1+0x2e58], R22 ;  /* 0x002e581601007387 */ /* 0x020fe80000100a00 */
[----:B----4-:R0:W-:Y:S04]  /*16740*/  STL.64 [R1+0x2e50], R20 ;  /* 0x002e501401007387 */ /* 0x0101e80000100a00 */
[----:B0-----:R-:W4:Y:S04]  /*16750*/  LDL.LU.64 R20, [R1+0x10] ;  /* 0x0000100001147983 */ /* 0x001f280000300a00 */
[----:B------:R-:W5:Y:S04]  /*16760*/  LDL R7, [R1+0x5d4] ;  /* 0x0005d40001077983 */ /* 0x000f680000100800 */
[----:B-----5:R-:W-:Y:S04]  /*16770*/  STL [R1+0x2de8], R7 ;  /* 0x002de80701007387 */ /* 0x020fe80000100800 */
[----:B------:R-:W2:Y:S01]  /*16780*/  LDL.LU.64 R4, [R1+0x20] ;  /* 0x0000200001047983 */ /* 0x000ea20000300a00 */
[----:B---3--:R-:W-:-:S03]  /*16790*/  MOV R13, R3 ;  /* 0x00000003000d7202 */ /* 0x008fc60000000f00 */
[----:B------:R-:W-:Y:S01]  /*167a0*/  STL [R1+0x2de4], R27 ;  /* 0x002de41b01007387 */ /* 0x000fe20000100800 */
[----:B------:R-:W-:-:S03]  /*167b0*/  MOV R14, R2 ;  /* 0x00000002000e7202 */ /* 0x000fc60000000f00 */
[----:B------:R-:W-:Y:S01]  /*167c0*/  STL [R1+0x2de0], R26 ;  /* 0x002de01a01007387 */ /* 0x000fe20000100800 */
[----:B------:R-:W-:Y:S01]  /*167d0*/  MOV R15, R0 ;  /* 0x00000000000f7202 */ /* 0x000fe20000000f00 */
[----:B--2---:R-:W-:Y:S11]  /*167e0*/  HMMA.16816.F32 R16, R8, R4, R16 ;  /* 0x000000040810723c */ /* 0x004ff60000001810 */
[----:B------:R-:W-:Y:S11]  /*167f0*/  @!UPT UIADD3 URZ, URZ, URZ, URZ ;  /* 0x0000003f3f3ff290 */ /* 0x000ff6000fffe03f */
[----:B------:R-:W-:Y:S01]  /*16800*/  @!UPT UIADD3 URZ, URZ, URZ, URZ ;  /* 0x0000003f3f3ff290 */ /* 0x000fe2000fffe03f */
[----:B------:R0:W-:Y:S01]  /*16810*/  STL [R1+0x1e0], R16 ;  /* 0x0001e01001007387 */ /* 0x0001e20000100800 */
[----:B------:R-:W-:Y:S02]  /*16820*/  MOV R3, R17 ;  /* 0x0000001100037202 */ /* 0x000fe40000000f00 */
[----:B------:R-:W-:Y:S02]  /*16830*/  MOV R2, R18 ;  /* 0x0000001200027202 */ /* 0x000fe40000000f00 */
[----:B------:R-:W-:Y:S01]  /*16840*/  MOV R0, R19 ;  /* 0x0000001300007202 */ /* 0x000fe20000000f00 */
[----:B0-----:R-:W2:Y:S04]  /*16850*/  LDL.LU R16, [R1+0x440] ;  /* 0x0004400001107983 */ /* 0x001ea80000300800 */
[----:B------:R-:W2:Y:S04]  /*16860*/  LDL.LU R17, [R1+0x444] ;  /* 0x0004440001117983 */ /* 0x000ea80000300800 */
[----:B------:R-:W3:Y:S04]  /*16870*/  LDL.LU R18, [R1+0x448] ;  /* 0x0004480001127983 */ /* 0x000ee80000300800 */
[----:B------:R-:W3:Y:S01]  /*16880*/  LDL.LU R19, [R1+0x44c] ;  /* 0x00044c0001137983 */ /* 0x000ee20000300800 */
[----:B------:R-:W-:Y:S01]  /*16890*/  IMAD.MOV.U32 R24, RZ, RZ, R4 ;  /* 0x000000ffff187224 */ /* 0x000fe200078e0004 */
[----:B------:R-:W-:-:S02]  /*168a0*/  MOV R25, R5 ;  /* 0x0000000500197202 */ /* 0x000fc40000000f00 */
[----:B---3--:R-:W-:Y:S04]  /*168b0*/  STL.64 [R1+0x2e48], R18 ;  /* 0x002e481201007387 */ /* 0x008fe80000100a00 */
[----:B--2---:R0:W-:Y:S04]  /*168c0*/  STL.64 [R1+0x2e40], R16 ;  /* 0x002e401001007387 */ /* 0x0041e80000100a00 */
[----:B0-----:R-:W2:Y:S04]  /*168d0*/  LDL.LU.64 R16, [R1] ;  /* 0x0000000001107983 */ /* 0x001ea80000300a00 */
[----:B------:R-:W3:Y:S01]  /*168e0*/  LDL.LU.64 R4, [R1+0xb0] ;  /* 0x0000b00001047983 */ /* 0x000ee20000300a00 */
[----:B----4-:R-:W-:Y:S03]  /*168f0*/  HMMA.16816.F32 R12, R8, R20, R12 ;  /* 0x00000014080c723c */ /* 0x010fe6000000180c */
[----:B---3--:R0:W-:Y:S04]  /*16900*/  STL.64 [R1+0x2e00], R4 ;  /* 0x002e000401007387 */ /* 0x0081e80000100a00 */
[----:B0-----:R-:W3:Y:S04]  /*16910*/  LDL.LU R4, [R1+0x420] ;  /* 0x0004200001047983 */ /* 0x001ee80000300800 */
[----:B------:R-:W3:Y:S04]  /*16920*/  LDL.LU R5, [R1+0x424] ;  /* 0x0004240001057983 */ /* 0x000ee80000300800 */
[----:B------:R-:W4:Y:S04]  /*16930*/  LDL.LU R6, [R1+0x428] ;  /* 0x0004280001067983 */ /* 0x000f280000300800 */
[----:B------:R-:W4:Y:S04]  /*16940*/  LDL.LU R7, [R1+0x42c] ;  /* 0x00042c0001077983 */ /* 0x000f280000300800 */
[----:B----4-:R-:W-:Y:S04]  /*16950*/  STL.64 [R1+0x2e10], R6 ;  /* 0x002e100601007387 */ /* 0x010fe80000100a00 */
[----:B---3--:R0:W-:Y:S04]  /*16960*/  STL.64 [R1+0x2e08], R4 ;  /* 0x002e080401007387 */ /* 0x0081e80000100a00 */
[----:B0-----:R-:W3:Y:S04]  /*16970*/  LDL.LU R4, [R1+0x430] ;  /* 0x0004300001047983 */ /* 0x001ee80000300800 */
[----:B------:R-:W3:Y:S04]  /*16980*/  LDL.LU R5, [R1+0x434] ;  /* 0x0004340001057983 */ /* 0x000ee80000300800 */
[----:B------:R-:W3:Y:S04]  /*16990*/  LDL.LU R6, [R1+0x438] ;  /* 0x0004380001067983 */ /* 0x000ee80000300800 */
[----:B------:R-:W3:Y:S04]  /*169a0*/  LDL.LU R7, [R1+0x43c] ;  /* 0x00043c0001077983 */ /* 0x000ee80000300800 */
[----:B------:R-:W-:Y:S04]  /*169b0*/  STL [R1+0x2c0c], R2 ;  /* 0x002c0c0201007387 */ /* 0x000fe80000100800 */
[----:B------:R-:W-:Y:S04]  /*169c0*/  STL [R1+0x2c08], R3 ;  /* 0x002c080301007387 */ /* 0x000fe80000100800 */
[----:B------:R-:W-:Y:S04]  /*169d0*/  STL [R1+0x2c04], R0 ;  /* 0x002c040001007387 */ /* 0x000fe80000100800 */
[----:B------:R0:W-:Y:S04]  /*169e0*/  STL.64 [R1+0x1d0], R12 ;  /* 0x0001d00c01007387 */ /* 0x0001e80000100a00 */
[----:B------:R1:W-:Y:S04]  /*169f0*/  STL.64 [R1+0x1d8], R14 ;  /* 0x0001d80e01007387 */ /* 0x0003e80000100a00 */
[----:B0-----:R-:W4:Y:S01]  /*16a00*/  LDL.LU.64 R12, [R1+0x2e60] ;  /* 0x002e6000010c7983 */ /* 0x001f220000300a00 */
[----:B-1----:R-:W-:Y:S01]  /*16a10*/  IMAD.MOV.U32 R14, RZ, RZ, R20 ;  /* 0x000000ffff0e7224 */ /* 0x002fe200078e0014 */
[----:B------:R-:W-:-:S02]  /*16a20*/  MOV R15, R21 ;  /* 0x00000015000f7202 */ /* 0x000fc40000000f00 */
[----:B------:R-:W5:Y:S04]  /*16a30*/  LDL.LU.64 R22, [R1+0x2e58] ;  /* 0x002e580001167983 */ /* 0x000f680000300a00 */
[----:B------:R-:W5:Y:S01]  /*16a40*/  LDL.LU.64 R20, [R1+0x2e50] ;  /* 0x002e500001147983 */ /* 0x000f620000300a00 */
[----:B--2---:R-:W-:Y:S02]  /*16a50*/  MOV R27, R16 ;  /* 0x00000010001b7202 */ /* 0x004fe40000000f00 */
[----:B------:R-:W-:Y:S01]  /*16a60*/  MOV R26, R17 ;  /* 0x00000011001a7202 */ /* 0x000fe20000000f00 */
[----:B------:R-:W2:Y:S01]  /*16a70*/  LDL.LU.64 R18, [R1+0x2e48] ;  /* 0x002e480001127983 */ /* 0x000ea20000300a00 */
[C---:B-----5:R-:W-:Y:S03]  /*16a80*/  HMMA.16816.F32 R20, R8.reuse, R16, R20 ;  /* 0x000000100814723c */ /* 0x060fe60000001814 */
[----:B------:R-:W2:Y:S11]  /*16a90*/  LDL.LU.64 R16, [R1+0x2e40] ;  /* 0x002e400001107983 */ /* 0x000eb60000300a00 */
[----:B------:R-:W-:Y:S09]  /*16aa0*/  @!UPT UIADD3 URZ, URZ, URZ, URZ ;  /* 0x0000003f3f3ff290 */ /* 0x000ff2000fffe03f */
[----:B------:R0:W-:Y:S01]  /*16ab0*/  STL [R1+0x1cc], R23 ;  /* 0x0001cc1701007387 */ /* 0x0001e20000100800 */
[----:B------:R-:W-:Y:S01]  /*16ac0*/  MOV R0, R22 ;  /* 0x0000001600007202 */ /* 0x000fe20000000f00 */
[----:B------:R-:W-:Y:S01]  /*16ad0*/  IMAD.MOV.U32 R3, RZ, RZ, R21 ;  /* 0x000000ffff037224 */ /* 0x000fe200078e0015 */
[----:B------:R-:W-:Y:S01]  /*16ae0*/  MOV R2, R20 ;  /* 0x0000001400027202 */ /* 0x000fe20000000f00 */
[----:B0-----:R-:W5:Y:S04]  /*16af0*/  LDL.LU.64 R22, [R1+0x2e38] ;  /* 0x002e380001167983 */ /* 0x001f680000300a00 */
[----:B------:R-:W2:Y:S04]  /*16b00*/  LDL.LU.64 R20, [R1+0x2e30] ;  /* 0x002e300001147983 */ /* 0x000ea80000300a00 */
[----:B------:R-:W-:Y:S04]  /*16b10*/  STL.64 [R1+0x2df8], R26 ;  /* 0x002df81a01007387 */ /* 0x000fe80000100a00 */
[----:B------:R0:W-:Y:S04]  /*16b20*/  STL.64 [R1+0x2df0], R24 ;  /* 0x002df01801007387 */ /* 0x0001e80000100a00 */
[----:B0-----:R-:W3:Y:S04]  /*16b30*/  LDL.LU R24, [R1+0x410] ;  /* 0x0004100001187983 */ /* 0x001ee80000300800 */
[----:B------:R-:W3:Y:S04]  /*16b40*/  LDL.LU R25, [R1+0x414] ;  /* 0x0004140001197983 */ /* 0x000ee80000300800 */
[----:B------:R-:W3:Y:S04]  /*16b50*/  LDL.LU R26, [R1+0x418] ;  /* 0x00041800011a7983 */ /* 0x000ee80000300800 */
[----:B------:R-:W3:Y:S04]  /*16b60*/  LDL.LU R27, [R1+0x41c] ;  /* 0x00041c00011b7983 */ /* 0x000ee80000300800 */
[----:B------:R-:W-:Y:S04]  /*16b70*/  STL [R1+0x2c14], R3 ;  /* 0x002c140301007387 */ /* 0x000fe80000100800 */
[----:B------:R-:W-:Y:S01]  /*16b80*/  STL [R1+0x2c10], R0 ;  /* 0x002c100001007387 */ /* 0x000fe20000100800 */
[----:B--2---:R-:W-:Y:S11]  /*16b90*/  HMMA.16816.F32 R16, R8, R20, R16 ;  /* 0x000000140810723c */ /* 0x004ff60000001810 */
[----:B------:R-:W-:Y:S11]  /*16ba0*/  @!UPT UIADD3 URZ, URZ, URZ, URZ ;  /* 0x0000003f3f3ff290 */ /* 0x000ff6000fffe03f */
[----:B------:R-:W-:Y:S01]  /*16bb0*/  @!UPT UIADD3 URZ, URZ, URZ, URZ ;  /* 0x0000003f3f3ff290 */ /* 0x000fe2000fffe03f */
[----:B------:R-:W-:Y:S04]  /*16bc0*/  STL.64 [R1+0x1b0], R16 ;  /* 0x0001b01001007387 */ /* 0x000fe80000100a00 */
[----:B------:R0:W-:Y:S04]  /*16bd0*/  STL.64 [R1+0x1b8], R18 ;  /* 0x0001b81201007387 */ /* 0x0001e80000100a00 */
[----:B0-----:R-:W2:Y:S04]  /*16be0*/  LDL.LU.64 R18, [R1+0x2e28] ;  /* 0x002e280001127983 */ /* 0x001ea80000300a00 */
[----:B------:R-:W3:Y:S04]  /*16bf0*/  LDL.LU.64 R16, [R1+0x2e20] ;  /* 0x002e200001107983 */ /* 0x000ee80000300a00 */
[----:B-----5:R-:W-:Y:S04]  /*16c00*/  STL.64 [R1+0x2c98], R22 ;  /* 0x002c981601007387 */ /* 0x020fe80000100a00 */
[----:B------:R0:W-:Y:S02]  /*16c10*/  STL.64 [R1+0x2c90], R20 ;  /* 0x002c901401007387 */ /* 0x0001e40000100a00 */
[----:B0-----:R-:W-:-:S02]  /*16c20*/  MOV R20, R28 ;  /* 0x0000001c00147202 */ /* 0x001fc40000000f00 */
[----:B------:R-:W5:Y:S01]  /*16c30*/  LDL.LU R28, [R1+0x2e1c] ;  /* 0x002e1c00011c7983 */ /* 0x000f620000300800 */
[----:B------:R-:W-:-:S03]  /*16c40*/  MOV R21, R29 ;  /* 0x0000001d00157202 */ /* 0x000fc60000000f00 */
[----:B------:R-:W2:Y:S01]  /*16c50*/  LDL.LU R29, [R1+0x2e18] ;  /* 0x002e1800011d7983 */ /* 0x000ea20000300800 */
[C---:B---3--:R-:W-:Y:S11]  /*16c60*/  HMMA.16816.F32 R4, R8.reuse, R16, R4 ;  /* 0x000000100804723c */ /* 0x048ff60000001804 */
[----:B------:R-:W-:Y:S11]  /*16c70*/  @!UPT UIADD3 URZ, URZ, URZ, URZ ;  /* 0x0000003f3f3ff290 */ /* 0x000ff6000fffe03f */
[----:B------:R-:W-:Y:S01]  /*16c80*/  @!UPT UIADD3 URZ, URZ, URZ, URZ ;  /* 0x0000003f3f3ff290 */ /* 0x000fe2000fffe03f */
[----:B------:R0:W-:Y:S01]  /*16c90*/  STL.64 [R1+0x1a8], R6 ;  /* 0x0001a80601007387 */ /* 0x0001e20000100a00 */
[----:B------:R-:W-:Y:S01]  /*16ca0*/  MOV R3, R4 ;  /* 0x0000000400037202 */ /* 0x000fe20000000f00 */
[----:B------:R-:W-:Y:S02]  /*16cb0*/  IMAD.MOV.U32 R0, RZ, RZ, R5 ;  /* 0x000000ffff007224 */ /* 0x000fe400078e0005 */
[----:B0-----:R-:W4:Y:S04]  /*16cc0*/  LDL.LU.64 R6, [R1+0x2e10] ;  /* 0x002e100001067983 */ /* 0x001f280000300a00 */
[----:B------:R-:W4:Y:S04]  /*16cd0*/  LDL.LU.64 R4, [R1+0x2e08] ;  /* 0x002e080001047983 */ /* 0x000f280000300a00 */
[----:B--2---:R-:W-:Y:S04]  /*16ce0*/  STL.64 [R1+0x2c88], R18 ;  /* 0x002c881201007387 */ /* 0x004fe80000100a00 */
[----:B------:R0:W-:Y:S04]  /*16cf0*/  STL.64 [R1+0x2c80], R16 ;  /* 0x002c801001007387 */ /* 0x0001e80000100a00 */
[----:B0-----:R-:W2:Y:S04]  /*16d00*/  LDL.LU R16, [R1+0x390] ;  /* 0x0003900001107983 */ /* 0x001ea80000300800 */
[----:B------:R-:W2:Y:S01]  /*16d10*/  LDL.LU R17, [R1+0x394] ;  /* 0x0003940001117983 */ /* 0x000ea20000300800 */
[C---:B----4-:R-:W-:Y:S11]  /*16d20*/  HMMA.16816.F32 R4, R8.reuse, R12, R4 ;  /* 0x0000000c0804723c */ /* 0x050ff60000001804 */
[----:B------:R-:W-:Y:S11]  /*16d30*/  @!UPT UIADD3 URZ, URZ, URZ, URZ ;  /* 0x0000003f3f3ff290 */ /* 0x000ff6000fffe03f */
[----:B------:R-:W-:Y:S01]  /*16d40*/  @!UPT UIADD3 URZ, URZ, URZ, URZ ;  /* 0x0000003f3f3ff290 */ /* 0x000fe2000fffe03f */
[----:B------:R0:W-:Y:S04]  /*16d50*/  STL.64 [R1+0x190], R4 ;  /* 0x0001900401007387 */ /* 0x0001e80000100a00 */
[----:B------:R-:W-:Y:S04]  /*16d60*/  STL.64 [R1+0x198], R6 ;  /* 0x0001980601007387 */ /* 0x000fe80000100a00 */
[----:B0-----:R-:W3:Y:S04]  /*16d70*/  LDL.LU.64 R4, [R1+0x2e00] ;  /* 0x002e000001047983 */ /* 0x001ee80000300a00 */
[----:B------:R-:W-:Y:S01]  /*16d80*/  STL.64 [R1+0x2d90], R12 ;  /* 0x002d900c01007387 */ /* 0x000fe20000100a00 */
[----:B------:R-:W-:Y:S01]  /*16d90*/  MOV R18, R29 ;  /* 0x0000001d00127202 */ /* 0x000fe20000000f00 */
[----:B---3--:R-:W-:Y:S11]  /*16da0*/  HMMA.16816.F32 R24, R8, R4, R24 ;  /* 0x000000040818723c */ /* 0x008ff60000001818 */
[----:B------:R-:W-:Y:S11]  /*16db0*/  @!UPT UIADD3 URZ, URZ, URZ, URZ ;  /* 0x0000003f3f3ff290 */ /* 0x000ff6000fffe03f */
[----:B------:R-:W-:Y:S01]  /*16dc0*/  @!UPT UIADD3 URZ, URZ, URZ, URZ ;  /* 0x0000003f3f3ff290 */ /* 0x000fe2000fffe03f */
[----:B------:R-:W-:Y:S04]  /*16dd0*/  STL.64 [R1+0x180], R24 ;  /* 0x0001801801007387 */ /* 0x000fe80000100a00 */
[----:B------:R0:W-:Y:S04]  /*16de0*/  STL.64 [R1+0x188], R26 ;  /* 0x0001881a01007387 */ /* 0x0001e80000100a00 */
[----:B0-----:R-:W3:Y:S04]  /*16df0*/  LDL.LU.64 R26, [R1+0x2df8] ;  /* 0x002df800011a7983 */ /* 0x001ee80000300a00 */
[----:B------:R-:W4:Y:S04]  /*16e00*/  LDL.LU.64 R24, [R1+0x2df0] ;  /* 0x002df00001187983 */ /* 0x000f280000300a00 */
[----:B------:R-:W3:Y:S01]  /*16e10*/  LDL.LU R7, [R1+0x2de8] ;  /* 0x002de80001077983 */ /* 0x000ee20000300800 */
[----:B-----5:R-:W-:-:S07]  /*16e20*/  MOV R19, R28 ;  /* 0x0000001c00137202 */ /* 0x020fce0000000f00 */
[----:B--2---:R-:W-:Y:S01]  /*16e30*/  HMMA.16816.F32 R16, R8, R20, R16 ;  /* 0x000000140810723c */ /* 0x004fe20000001810 */
[----:B------:R-:W-:Y:S02]  /*16e40*/  MOV R29, R4 ;  /* 0x00000004001d7202 */ /* 0x000fe40000000f00 */
[----:B------:R-:W2:Y:S01]  /*16e50*/  LDL.LU R4, [R1+0x2b0] ;  /* 0x0002b00001047983 */ /* 0x000ea20000300800 */
[----:B------:R-:W-:Y:S11]  /*16e60*/  MOV R28, R5 ;  /* 0x00000005001c7202 */ /* 0x000ff60000000f00 */
[----:B------:R-:W-:Y:S08]  /*16e70*/  @!UPT UIADD3 URZ, URZ, URZ, URZ ;  /* 0x0000003f3f3ff290 */ /* 0x000ff0000fffe03f */
[----:B------:R-:W-:Y:S04]  /*16e80*/  STL.64 [R1+0x170], R16 ;  /* 0x0001701001007387 */ /* 0x000fe80000100a00 */
[----:B------:R-:W-:Y:S04]  /*16e90*/  STL.64 [R1+0x178], R18 ;  /* 0x0001781201007387 */ /* 0x000fe80000100a00 */
[----:B------:R-:W2:Y:S04]  /*16ea0*/  LDL.LU R5, [R1+0x2b4] ;  /* 0x0002b40001057983 */ /* 0x000ea80000300800 */
[----:B------:R-:W5:Y:S04]  /*16eb0*/  LDL.LU R6, [R1+0x2b8] ;  /* 0x0002b80001067983 */ /* 0x000f680000300800 */
[----:B---3--:R0:W1:Y:S04]  /*16ec0*/  LDSM.16.MT88.4 R8, [R7+0x5080] ;  /* 0x005080000708783b */ /* 0x0080680000004200 */
[----:B0-----:R-:W5:Y:S04]  /*16ed0*/  LDL.LU R7, [R1+0x2bc] ;  /* 0x0002bc0001077983 */ /* 0x001f680000300800 */
[----:B------:R-:W3:Y:S04]  /*16ee0*/  LDL.LU R16, [R1+0x290] ;  /* 0x0002900001107983 */ /* 0x000ee80000300800 */
[----:B------:R-:W3:Y:S04]  /*16ef0*/  LDL.LU R17, [R1+0x294] ;  /* 0x0002940001117983 */ /* 0x000ee80000300800 */
[----:B------:R-:W2:Y:S04]  /*16f00*/  LDL.LU R18, [R1+0x298] ;  /* 0x0002980001127983 */ /* 0x000ea80000300800 */
[----:B------:R-:W2:Y:S01]  /*16f10*/  LDL.LU R19, [R1+0x29c] ;  /* 0x00029c0001137983 */ /* 0x000ea20000300800 */
[----:B------:R-:W-:Y:S01]  /*16f20*/  IMAD.MOV.U32 R20, RZ, RZ, R27 ;  /* 0x000000ffff147224 */ /* 0x000fe200078e001b */
[----:B------:R-:W-:-:S02]  /*16f30*/  MOV R21, R26 ;  /* 0x0000001a00157202 */ /* 0x000fc40000000f00 */
[----:B--2---:R-:W-:Y:S04]  /*16f40*/  STL.64 [R1+0x2ca8], R18 ;  /* 0x002ca81201007387 */ /* 0x004fe80000100a00 */
[----:B---3--:R0:W-:Y:S04]  /*16f50*/  STL.64 [R1+0x2ca0], R16 ;  /* 0x002ca01001007387 */ /* 0x0081e80000100a00 */
[----:B------:R-:W2:Y:S04]  /*16f60*/  LDL.LU R27, [R1+0x2de4] ;  /* 0x002de400011b7983 */ /* 0x000ea80000300800 */
[----:B------:R-:W3:Y:S04]  /*16f70*/  LDL.LU R26, [R1+0x2de0] ;  /* 0x002de000011a7983 */ /* 0x000ee80000300800 */
[----:B------:R1:W-:Y:S04]  /*16f80*/  STL.64 [R1+0x2cb0], R20 ;  /* 0x002cb01401007387 */ /* 0x0003e80000100a00 */
[----:B0-----:R-:W2:Y:S04]  /*16f90*/  LDL.LU R16, [R1+0x280] ;  /* 0x0002800001107983 */ /* 0x001ea80000300800 */
[----:B------:R-:W2:Y:S04]  /*16fa0*/  LDL.LU R17, [R1+0x284] ;  /* 0x0002840001117983 */ /* 0x000ea80000300800 */
[----:B------:R-:W2:Y:S04]  /*16fb0*/  LDL.LU R18, [R1+0x288] ;  /* 0x0002880001127983 */ /* 0x000ea80000300800 */
[----:B------:R-:W2:Y:S01]  /*16fc0*/  LDL.LU R19, [R1+0x28c] ;  /* 0x00028c0001137983 */ /* 0x000ea20000300800 */
[----:B-1----:R-:W-:-:S02]  /*16fd0*/  MOV R20, R14 ;  /* 0x0000000e00147202 */ /* 0x002fc40000000f00 */
[----:B------:R-:W-:Y:S01]  /*16fe0*/  MOV R21, R15 ;  /* 0x0000000f00157202 */ /* 0x000fe20000000f00 */
[----:B--2---:R-:W-:Y:S04]  /*16ff0*/  STL.64 [R1+0x2cc0], R18 ;  /* 0x002cc01201007387 */ /* 0x004fe80000100a00 */
[----:B------:R0:W-:Y:S04]  /*17000*/  STL.64 [R1+0x2cb8], R16 ;  /* 0x002cb81001007387 */ /* 0x0001e80000100a00 */
[----:B------:R-:W2:Y:S04]  /*17010*/  LDL.LU R14, [R1+0x2ddc] ;  /* 0x002ddc00010e7983 */ /* 0x000ea80000300800 */
[----:B------:R-:W2:Y:S04]  /*17020*/  LDL.LU R15, [R1+0x2dd8] ;  /* 0x002dd800010f7983 */ /* 0x000ea80000300800 */
[----:B------:R4:W-:Y:S04]  /*17030*/  STL.64 [R1+0x2cc8], R20 ;  /* 0x002cc81401007387 */ /* 0x0009e80000100a00 */
[----:B0-----:R-:W2:Y:S04]  /*17040*/  LDL.LU R16, [R1+0x2e0] ;  /* 0x0002e00001107983 */ /* 0x001ea80000300800 */
[----:B------:R-:W2:Y:S04]  /*17050*/  LDL.LU R17, [R1+0x2e4] ;  /* 0x0002e40001117983 */ /* 0x000ea80000300800 */
[----:B------:R-:W2:Y:S04]  /*17060*/  LDL.LU R18, [R1+0x2e8] ;  /* 0x0002e80001127983 */ /* 0x000ea80000300800 */
[----:B------:R-:W2:Y:S01]  /*17070*/  LDL.LU R19, [R1+0x2ec] ;  /* 0x0002ec0001137983 */ /* 0x000ea20000300800 */
[----:B----4-:R-:W-:Y:S01]  /*17080*/  MOV R20, R24 ;  /* 0x0000001800147202 */ /* 0x010fe20000000f00 */
[----:B------:R-:W-:-:S02]  /*17090*/  IMAD.MOV.U32 R21, RZ, RZ, R25 ;  /* 0x000000ffff157224 */ /* 0x000fc400078e0019 */
[----:B--2---:R-:W-:Y:S04]  /*170a0*/  STL.64 [R1+0x2cd8], R18 ;  /* 0x002cd81201007387 */ /* 0x004fe80000100a00 */
[----:B------:R-:W-:Y:S04]  /*170b0*/  STL.64 [R1+0x2cd0], R16 ;  /* 0x002cd01001007387 */ /* 0x000fe80000100a00 */
[----:B------:R-:W2:Y:S04]  /*170c0*/  LDL.LU R24, [R1+0x2dd4] ;  /* 0x002dd40001187983 */ /* 0x000ea80000300800 */
[----:B------:R-:W4:Y:S04]  /*170d0*/  LDL.LU R25, [R1+0x2dd0] ;  /* 0x002dd00001197983 */ /* 0x000f280000300800 */
[----:B------:R3:W-:Y:S02]  /*170e0*/  STL.64 [R1+0x2ce0], R20 ;  /* 0x002ce01401007387 */ /* 0x0007e40000100a00 */
[----:B---3--:R-:W-:-:S02]  /*170f0*/  MOV R20, R26 ;  /* 0x0000001a00147202 */ /* 0x008fc40000000f00 */
[----:B------:R-:W-:Y:S01]  /*17100*/  MOV R21, R27 ;  /* 0x0000001b00157202 */ /* 0x000fe20000000f00 */
[----:B------:R-:W3:Y:S04]  /*17110*/  LDL.LU R26, [R1+0x2dcc] ;  /* 0x002dcc00011a7983 */ /* 0x000ee80000300800 */
[----:B------:R-:W2:Y:S04]  /*17120*/  LDL.LU R27, [R1+0x2dc8] ;  /* 0x002dc800011b7983 */ /* 0x000ea80000300800 */
[----:B------:R0:W-:Y:S04]  /*17130*/  STL.64 [R1+0x2cf8], R20 ;  /* 0x002cf81401007387 */ /* 0x0001e80000100a00 */
[----:B------:R-:W2:Y:S04]  /*17140*/  LDL.LU R16, [R1+0x300] ;  /* 0x0003000001107983 */ /* 0x000ea80000300800 */
[----:B------:R-:W2:Y:S04]  /*17150*/  LDL.LU R17, [R1+0x304] ;  /* 0x0003040001117983 */ /* 0x000ea80000300800 */
[----:B------:R-:W2:Y:S04]  /*17160*/  LDL.LU R18, [R1+0x308] ;  /* 0x0003080001127983 */ /* 0x000ea80000300800 */
[----:B------:R-:W2:Y:S01]  /*17170*/  LDL.LU R19, [R1+0x30c] ;  /* 0x00030c0001137983 */ /* 0x000ea20000300800 */
[----:B0-----:R-:W-:-:S02]  /*17180*/  MOV R20, R15 ;  /* 0x0000000f00147202 */ /* 0x001fc40000000f00 */
[----:B------:R-:W-:Y:S01]  /*17190*/  MOV R21, R14 ;  /* 0x0000000e00157202 */ /* 0x000fe20000000f00 */
[----:B------:R-:W3:Y:S04]  /*171a0*/  LDL.LU R15, [R1+0x2dc4] ;  /* 0x002dc400010f7983 */ /* 0x000ee80000300800 */
[----:B------:R-:W3:Y:S04]  /*171b0*/  LDL.LU R14, [R1+0x2dc0] ;  /* 0x002dc000010e7983 */ /* 0x000ee80000300800 */
[----:B------:R-:W-:Y:S04]  /*171c0*/  STL.64 [R1+0x2d10], R20 ;  /* 0x002d101401007387 */ /* 0x000fe80000100a00 */
[----:B--2---:R-:W-:Y:S04]  /*171d0*/  STL.64 [R1+0x2cf0], R18 ;  /* 0x002cf01201007387 */ /* 0x004fe80000100a00 */
[----:B------:R0:W-:Y:S04]  /*171e0*/  STL.64 [R1+0x2ce8], R16 ;  /* 0x002ce81001007387 */ /* 0x0001e80000100a00 */
[----:B0-----:R-:W2:Y:S04]  /*171f0*/  LDL.LU R16, [R1+0x310] ;  /* 0x0003100001107983 */ /* 0x001ea80000300800 */
[----:B------:R-:W2:Y:S04]  /*17200*/  LDL.LU R17, [R1+0x314] ;  /* 0x0003140001117983 */ /* 0x000ea80000300800 */
[----:B------:R-:W2:Y:S04]  /*17210*/  LDL.LU R18, [R1+0x318] ;  /* 0x0003180001127983 */ /* 0x000ea80000300800 */
[----:B------:R-:W2:Y:S01]  /*17220*/  LDL.LU R19, [R1+0x31c] ;  /* 0x00031c0001137983 */ /* 0x000ea20000300800 */
[----:B----4-:R-:W-:Y:S01]  /*17230*/  IMAD.MOV.U32 R20, RZ, RZ, R25 ;  /* 0x000000ffff147224 */ /* 0x010fe200078e0019 */
[----:B------:R-:W-:-:S02]  /*17240*/  MOV R21, R24 ;  /* 0x0000001800157202 */ /* 0x000fc40000000f00 */
[----:B------:R-:W4:Y:S04]  /*17250*/  LDL.LU R25, [R1+0x2dbc] ;  /* 0x002dbc0001197983 */ /* 0x000f280000300800 */
[----:B------:R-:W4:Y:S04]  /*17260*/  LDL.LU R24, [R1+0x2db8] ;  /* 0x002db80001187983 */ /* 0x000f280000300800 */
[----:B------:R0:W-:Y:S02]  /*17270*/  STL.64 [R1+0x2d28], R20 ;  /* 0x002d281401007387 */ /* 0x0001e40000100a00 */
[----:B0-----:R-:W-:-:S02]  /*17280*/  MOV R20, R27 ;  /* 0x0000001b00147202 */ /* 0x001fc40000000f00 */
[----:B---3--:R-:W-:Y:S01]  /*17290*/  MOV R21, R26 ;  /* 0x0000001a00157202 */ /* 0x008fe20000000f00 */
        /* <DEDUP_REMOVED lines=9> */
[----:B------:R-:W-:Y:S01]  /*17330*/  MOV R20, R14 ;  /* 0x0000000e00147202 */ /* 0x000fe20000000f00 */
[----:B------:R-:W-:-:S02]  /*17340*/  IMAD.MOV.U32 R21, RZ, RZ, R15 ;  /* 0x000000ffff157224 */ /* 0x000fc400078e000f */
[----:B------:R-:W3:Y:S04]  /*17350*/  LDL.LU R14, [R1+0x2dac] ;  /* 0x002dac00010e7983 */ /* 0x000ee80000300800 */
[----:B------:R-:W3:Y:S04]  /*17360*/  LDL.LU R15, [R1+0x2da8] ;  /* 0x002da800010f7983 */ /* 0x000ee80000300800 */
[----:B------:R4:W-:Y:S02]  /*17370*/  STL.64 [R1+0x2d58], R20 ;  /* 0x002d581401007387 */ /* 0x0009e40000100a00 */
[----:B----4-:R-:W-:-:S02]  /*17380*/  MOV R20, R24 ;  /* 0x0000001800147202 */ /* 0x010fc40000000f00 */
[----:B------:R-:W-:Y:S01]  /*17390*/  MOV R21, R25 ;  /* 0x0000001900157202 */ /* 0x000fe20000000f00 */
[----:B------:R-:W4:Y:S04]  /*173a0*/  LDL.LU R24, [R1+0x2da4] ;  /* 0x002da40001187983 */ /* 0x000f280000300800 */
[----:B------:R-:W4:Y:S04]  /*173b0*/  LDL.LU R25, [R1+0x2da0] ;  /* 0x002da00001197983 */ /* 0x000f280000300800 */
[----:B------:R-:W-:Y:S04]  /*173c0*/  STL.64 [R1+0x2d70], R20 ;  /* 0x002d701401007387 */ /* 0x000fe80000100a00 */
[----:B--2---:R-:W-:Y:S04]  /*173d0*/  STL.64 [R1+0x2d20], R18 ;  /* 0x002d201201007387 */ /* 0x004fe80000100a00 */
[----:B------:R0:W-:Y:S04]  /*173e0*/  STL.64 [R1+0x2d18], R16 ;  /* 0x002d181001007387 */ /* 0x0001e80000100a00 */
[----:B0-----:R-:W2:Y:S04]  /*173f0*/  LDL.LU R16, [R1+0x330] ;  /* 0x0003300001107983 */ /* 0x001ea80000300800 */
[----:B------:R-:W2:Y:S04]  /*17400*/  LDL.LU R17, [R1+0x334] ;  /* 0x0003340001117983 */ /* 0x000ea80000300800 */
[----:B------:R-:W2:Y:S04]  /*17410*/  LDL.LU R18, [R1+0x338] ;  /* 0x0003380001127983 */ /* 0x000ea80000300800 */
[----:B------:R-:W2:Y:S01]  /*17420*/  LDL.LU R19, [R1+0x33c] ;  /* 0x00033c0001137983 */ /* 0x000ea20000300800 */
[----:B---3--:R-:W-:-:S02]  /*17430*/  MOV R20, R26 ;  /* 0x0000001a00147202 */ /* 0x008fc40000000f00 */
[----:B------:R-:W-:Y:S01]  /*17440*/  MOV R21, R27 ;  /* 0x0000001b00157202 */ /* 0x000fe20000000f00 */
[----:B------:R-:W4:Y:S04]  /*17450*/  LDL.LU R26, [R1+0x2d9c] ;  /* 0x002d9c00011a7983 */ /* 0x000f280000300800 */
[----:B------:R-:W4:Y:S04]  /*17460*/  LDL.LU R27, [R1+0x2d98] ;  /* 0x002d9800011b7983 */ /* 0x000f280000300800 */
[----:B------:R0:W-:Y:S04]  /*17470*/  STL.64 [R1+0x2d88], R20 ;  /* 0x002d881401007387 */ /* 0x0001e80000100a00 */
[----:B------:R-:W4:Y:S04]  /*17480*/  LDL.LU R12, [R1+0x380] ;  /* 0x00038000010c7983 */ /* 0x000f280000300800 */
[----:B------:R-:W4:Y:S01]  /*17490*/  LDL.LU R13, [R1+0x384] ;  /* 0x00038400010d7983 */ /* 0x000f220000300800 */
[----:B0-----:R-:W-:Y:S01]  /*174a0*/  MOV R21, R14 ;  /* 0x0000000e00157202 */ /* 0x001fe20000000f00 */
[----:B------:R-:W-:-:S02]  /*174b0*/  IMAD.MOV.U32 R20, RZ, RZ, R15 ;  /* 0x000000ffff147224 */ /* 0x000fc400078e000f */
[----:B------:R-:W4:Y:S04]  /*174c0*/  LDL.LU R14, [R1+0x388] ;  /* 0x00038800010e7983 */ /* 0x000f280000300800 */
[----:B------:R-:W4:Y:S04]  /*174d0*/  LDL.LU R15, [R1+0x38c] ;  /* 0x00038c00010f7983 */ /* 0x000f280000300800 */
[----:B--2---:R-:W-:Y:S04]  /*174e0*/  STL.64 [R1+0x2d38], R18 ;  /* 0x002d381201007387 */ /* 0x004fe80000100a00 */
[----:B------:R0:W-:Y:S04]  /*174f0*/  STL.64 [R1+0x2d30], R16 ;  /* 0x002d301001007387 */ /* 0x0001e80000100a00 */
[----:B0-----:R-:W2:Y:S04]  /*17500*/  LDL.LU R16, [R1+0x340] ;  /* 0x0003400001107983 */ /* 0x001ea80000300800 */
[----:B------:R-:W2:Y:S04]  /*17510*/  LDL.LU R17, [R1+0x344] ;  /* 0x0003440001117983 */ /* 0x000ea80000300800 */
[----:B------:R-:W3:Y:S04]  /*17520*/  LDL.LU R18, [R1+0x348] ;  /* 0x0003480001127983 */ /* 0x000ee80000300800 */
[----:B------:R-:W3:Y:S04]  /*17530*/  LDL.LU R19, [R1+0x34c] ;  /* 0x00034c0001137983 */ /* 0x000ee80000300800 */
[----:B---3--:R-:W-:Y:S04]  /*17540*/  STL.64 [R1+0x2d50], R18 ;  /* 0x002d501201007387 */ /* 0x008fe80000100a00 */
[----:B--2---:R0:W-:Y:S04]  /*17550*/  STL.64 [R1+0x2d48], R16 ;  /* 0x002d481001007387 */ /* 0x0041e80000100a00 */
[----:B0-----:R-:W2:Y:S04]  /*17560*/  LDL.LU R16, [R1+0x350] ;  /* 0x0003500001107983 */ /* 0x001ea80000300800 */
[----:B------:R-:W2:Y:S04]  /*17570*/  LDL.LU R17, [R1+0x354] ;  /* 0x0003540001117983 */ /* 0x000ea80000300800 */
[----:B------:R-:W3:Y:S04]  /*17580*/  LDL.LU R18, [R1+0x358] ;  /* 0x0003580001127983 */ /* 0x000ee80000300800 */
[----:B------:R-:W3:Y:S01]  /*17590*/  LDL.LU R19, [R1+0x35c] ;  /* 0x00035c0001137983 */ /* 0x000ee20000300800 */
[----:B----4-:R-:W-:Y:S03]  /*175a0*/  HMMA.16816.F32 R20, R24, R20, R12 ;  /* 0x000000141814723c */ /* 0x010fe6000000180c */
[----:B---3--:R-:W-:Y:S04]  /*175b0*/  STL.64 [R1+0x2d68], R18 ;  /* 0x002d681201007387 */ /* 0x008fe80000100a00 */
[----:B--2---:R0:W-:Y:S04]  /*175c0*/  STL.64 [R1+0x2d60], R16 ;  /* 0x002d601001007387 */ /* 0x0041e80000100a00 */
        /* <DEDUP_REMOVED lines=8> */
[----:B------:R-:W2:Y:S04]  /*17650*/  LDL.LU R18, [R1+0x378] ;  /* 0x0003780001127983 */ /* 0x000ea80000300800 */
[----:B------:R-:W2:Y:S04]  /*17660*/  LDL.LU R19, [R1+0x37c] ;  /* 0x00037c0001137983 */ /* 0x000ea80000300800 */
[----:B-----5:R-:W-:Y:S04]  /*17670*/  STL.64 [R1+0x2c78], R6 ;  /* 0x002c780601007387 */ /* 0x020fe80000100a00 */
[----:B------:R0:W-:Y:S04]  /*17680*/  STL.64 [R1+0x2c70], R4 ;  /* 0x002c700401007387 */ /* 0x0001e80000100a00 */
[----:B0-----:R-:W3:Y:S04]  /*17690*/  LDL.LU R4, [R1+0x2d0] ;  /* 0x0002d00001047983 */ /* 0x001ee80000300800 */
[----:B------:R-:W3:Y:S04]  /*176a0*/  LDL.LU R5, [R1+0x2d4] ;  /* 0x0002d40001057983 */ /* 0x000ee80000300800 */
[----:B------:R-:W3:Y:S04]  /*176b0*/  LDL.LU R6, [R1+0x2d8] ;  /* 0x0002d80001067983 */ /* 0x000ee80000300800 */
[----:B------:R-:W3:Y:S04]  /*176c0*/  LDL.LU R7, [R1+0x2dc] ;  /* 0x0002dc0001077983 */ /* 0x000ee80000300800 */
[----:B------:R-:W-:Y:S04]  /*176d0*/  STL.64 [R1+0x2b08], R10 ;  /* 0x002b080a01007387 */ /* 0x000fe80000100a00 */
[----:B------:R0:W-:Y:S04]  /*176e0*/  STL.64 [R1+0x2b00], R8 ;  /* 0x002b000801007387 */ /* 0x0001e80000100a00 */
[----:B0-----:R-:W4:Y:S04]  /*176f0*/  LDL.LU.64 R8, [R1+0xc0] ;  /* 0x0000c00001087983 */ /* 0x001f280000300a00 */
[----:B------:R-:W5:Y:S04]  /*17700*/  LDL.LU.64 R10, [R1+0xc8] ;  /* 0x0000c800010a7983 */ /* 0x000f680000300a00 */
[----:B------:R-:W2:Y:S04]  /*17710*/  LDL.LU.64 R12, [R1+0x2d90] ;  /* 0x002d9000010c7983 */ /* 0x000ea80000300a00 */
[----:B------:R0:W-:Y:S04]  /*17720*/  STL.64 [R1+0x160], R20 ;  /* 0x0001601401007387 */ /* 0x0001e80000100a00 */
[----:B0-----:R-:W2:Y:S01]  /*17730*/  LDL.LU.64 R20, [R1+0x2d88] ;  /* 0x002d880001147983 */ /* 0x001ea20000300a00 */
[----:B------:R-:W-:-:S02]  /*17740*/  MOV R14, R22 ;  /* 0x00000016000e7202 */ /* 0x000fc40000000f00 */
[----:B------:R-:W-:-:S05]  /*17750*/  MOV R15, R23 ;  /* 0x00000017000f7202 */ /* 0x000fca0000000f00 */
[----:B------:R-:W-:Y:S04]  /*17760*/  STL [R1+0x2b4c], R15 ;  /* 0x002b4c0f01007387 */ /* 0x000fe80000100800 */
[----:B------:R-:W-:Y:S01]  /*17770*/  STL [R1+0x2b48], R14 ;  /* 0x002b480e01007387 */ /* 0x000fe20000100800 */
[C---:B--2---:R-:W-:Y:S03]  /*17780*/  HMMA.16816.F32 R20, R24.reuse, R20, R16 ;  /* 0x000000141814723c */ /* 0x044fe60000001810 */
[----:B------:R-:W2:Y:S04]  /*17790*/  LDL.LU.64 R18, [R1+0x2d80] ;  /* 0x002d800001127983 */ /* 0x000ea80000300a00 */
[----:B------:R-:W2:Y:S11]  /*177a0*/  LDL.LU.64 R16, [R1+0x2d78] ;  /* 0x002d780001107983 */ /* 0x000eb60000300a00 */
[----:B------:R-:W-:Y:S05]  /*177b0*/  @!UPT UIADD3 URZ, URZ, URZ, URZ ;  /* 0x0000003f3f3ff290 */ /* 0x000fea000fffe03f */
[----:B------:R0:W-:Y:S04]  /*177c0*/  STL.64 [R1+0x150], R20 ;  /* 0x0001501401007387 */ /* 0x0001e80000100a00 */
[----:B------:R2:W-:Y:S04]  /*177d0*/  STL.64 [R1+0x158], R22 ;  /* 0x0001581601007387 */ /* 0x0005e80000100a00 */
[----:B0-----:R-:W2:Y:S02]  /*177e0*/  LDL.LU.64 R20, [R1+0x2d70] ;  /* 0x002d700001147983 */ /* 0x001ea40000300a00 */
[----:B--2---:R-:W-:Y:S02]  /*177f0*/  HMMA.16816.F32 R20, R24, R20, R16 ;  /* 0x000000141814723c */ /* 0x004fe40000001810 */
[----:B------:R-:W2:Y:S04]  /*17800*/  LDL.LU.64 R18, [R1+0x2d68] ;  /* 0x002d680001127983 */ /* 0x000ea80000300a00 */
[----:B------:R-:W2:Y:S11]  /*17810*/  LDL.LU.64 R16, [R1+0x2d60] ;  /* 0x002d600001107983 */ /* 0x000eb60000300a00 */
[----:B------:R-:W-:Y:S06]  /*17820*/  @!UPT UIADD3 URZ, URZ, URZ, URZ ;  /* 0x0000003f3f3ff290 */ /* 0x000fec000fffe03f */
[----:B------:R0:W-:Y:S04]  /*17830*/  STL.64 [R1+0x140], R20 ;  /* 0x0001401401007387 */ /* 0x0001e80000100a00 */
[----:B0-----:R-:W2:Y:S01]  /*17840*/  LDL.LU.64 R20, [R1+0x2d58] ;  /* 0x002d580001147983 */ /* 0x001ea20000300a00 */
[----:B------:R-:W-:Y:S01]  /*17850*/  MOV R15, R22 ;  /* 0x00000016000f7202 */ /* 0x000fe20000000f00 */
[----:B------:R-:W-:-:S05]  /*17860*/  IMAD.MOV.U32 R14, RZ, RZ, R23 ;  /* 0x000000ffff0e7224 */ /* 0x000fca00078e0017 */
        /* <DEDUP_REMOVED lines=15> */
[----:B------:R-:W-:Y:S02]  /*17960*/  MOV R14, R22 ;  /* 0x00000016000e7202 */ /* 0x000fe40000000f00 */
[----:B------:R-:W-:-:S03]  /*17970*/  MOV R15, R23 ;  /* 0x00000017000f7202 */ /* 0x000fc60000000f00 */
        /* <DEDUP_REMOVED lines=9> */
[C---:B--2---:R-:W-:Y:S02]  /*17a10*/  HMMA.16816.F32 R20, R24.reuse, R20, R16 ;  /* 0x000000141814723c */ /* 0x044fe40000001810 */
[----:B------:R-:W2:Y:S04]  /*17a20*/  LDL.LU.64 R18, [R1+0x2d08] ;  /* 0x002d080001127983 */ /* 0x000ea80000300a00 */
[----:B------:R-:W2:Y:S11]  /*17a30*/  LDL.LU.64 R16, [R1+0x2d00] ;  /* 0x002d000001107983 */ /* 0x000eb60000300a00 */
[----:B------:R-:W-:Y:S06]  /*17a40*/  @!UPT UIADD3 URZ, URZ, URZ, URZ ;  /* 0x0000003f3f3ff290 */ /* 0x000fec000fffe03f */
        /* <DEDUP_REMOVED lines=31> */
[----:B------:R-:W2:Y:S02]  /*17c40*/  LDL.LU.64 R20, [R1+0x2c90] ;  /* 0x002c900001147983 */ /* 0x000ea40000300a00 */
[----:B--2---:R-:W-:Y:S11]  /*17c50*/  HMMA.16816.F32 R16, R24, R20, R16 ;  /* 0x000000141810723c */ /* 0x004ff60000001810 */
[----:B------:R-:W-:Y:S11]  /*17c60*/  @!UPT UIADD3 URZ, URZ, URZ, URZ ;  /* 0x0000003f3f3ff290 */ /* 0x000ff6000fffe03f */
[----:B------:R-:W-:Y:S01]  /*17c70*/  @!UPT UIADD3 URZ, URZ, URZ, URZ ;  /* 0x0000003f3f3ff290 */ /* 0x000fe2000fffe03f */
[----:B------:R-:W-:Y:S04]  /*17c80*/  STL.64 [R1+0x290], R16 ;  /* 0x0002901001007387 */ /* 0x000fe80000100a00 */
[----:B------:R0:W-:Y:S04]  /*17c90*/  STL.64 [R1+0x298], R18 ;  /* 0x0002981201007387 */ /* 0x0001e80000100a00 */
[----:B0-----:R-:W2:Y:S04]  /*17ca0*/  LDL.LU.64 R18, [R1+0x2c88] ;  /* 0x002c880001127983 */ /* 0x001ea80000300a00 */
[----:B------:R-:W3:Y:S01]  /*17cb0*/  LDL.LU.64 R16, [R1+0x2c80] ;  /* 0x002c800001107983 */ /* 0x000ee20000300a00 */
[----:B------:R-:W-:-:S02]  /*17cc0*/  MOV R20, R29 ;  /* 0x0000001d00147202 */ /* 0x000fc40000000f00 */
[----:B------:R-:W-:Y:S01]  /*17cd0*/  MOV R21, R28 ;  /* 0x0000001c00157202 */ /* 0x000fe20000000f00 */
[----:B------:R-:W-:Y:S01]  /*17ce0*/  STL.64 [R1+0x2bf8], R22 ;  /* 0x002bf81601007387 */ /* 0x000fe20000100a00 */
[C---:B---3--:R-:W-:Y:S11]  /*17cf0*/  HMMA.16816.F32 R4, R24.reuse, R16, R4 ;  /* 0x000000101804723c */ /* 0x048ff60000001804 */
[----:B------:R-:W-:Y:S11]  /*17d00*/  @!UPT UIADD3 URZ, URZ, URZ, URZ ;  /* 0x0000003f3f3ff290 */ /* 0x000ff6000fffe03f */
[----:B------:R-:W-:Y:S01]  /*17d10*/  @!UPT UIADD3 URZ, URZ, URZ, URZ ;  /* 0x0000003f3f3ff290 */ /* 0x000fe2000fffe03f */
[----:B------:R0:W-:Y:S01]  /*17d20*/  STL.64 [R1+0x2d0], R4 ;  /* 0x0002d00401007387 */ /* 0x0001e20000100a00 */
[----:B------:R-:W-:Y:S01]  /*17d30*/  IMAD.MOV.U32 R29, RZ, RZ, R6 ;  /* 0x000000ffff1d7224 */ /* 0x000fe200078e0006 */
[----:B------:R-:W-:Y:S02]  /*17d40*/  MOV R28, R7 ;  /* 0x00000007001c7202 */ /* 0x000fe40000000f00 */
[----:B------:R-:W3:Y:S04]  /*17d50*/  LDL.LU.64 R6, [R1+0x2c78] ;  /* 0x002c780001067983 */ /* 0x000ee80000300a00 */
[----:B0-----:R-:W3:Y:S04]  /*17d60*/  LDL.LU.64 R4, [R1+0x2c70] ;  /* 0x002c700001047983 */ /* 0x001ee80000300a00 */
[----:B------:R-:W-:Y:S04]  /*17d70*/  STL [R1+0x2b64], R28 ;  /* 0x002b641c01007387 */ /* 0x000fe80000100800 */
[----:B------:R-:W-:Y:S01]  /*17d80*/  STL [R1+0x2b58], R29 ;  /* 0x002b581d01007387 */ /* 0x000fe20000100800 */
[----:B---3--:R-:W-:Y:S03]  /*17d90*/  HMMA.16816.F32 R4, R24, R12, R4 ;  /* 0x0000000c1804723c */ /* 0x008fe60000001804 */
[----:B------:R-:W3:Y:S11]  /*17da0*/  LDL.LU R12, [R1+0x2a0] ;  /* 0x0002a000010c7983 */ /* 0x000ef60000300800 */
[----:B------:R-:W-:Y:S09]  /*17db0*/  @!UPT UIADD3 URZ, URZ, URZ, URZ ;  /* 0x0000003f3f3ff290 */ /* 0x000ff2000fffe03f */
[----:B------:R-:W-:Y:S04]  /*17dc0*/  STL.64 [R1+0x2b0], R4 ;  /* 0x0002b00401007387 */ /* 0x000fe80000100a00 */
[----:B------:R2:W-:Y:S04]  /*17dd0*/  STL.64 [R1+0x2b8], R6 ;  /* 0x0002b80601007387 */ /* 0x0005e80000100a00 */
[----:B------:R-:W3:Y:S04]  /*17de0*/  LDL.LU R13, [R1+0x2a4] ;  /* 0x0002a400010d7983 */ /* 0x000ee80000300800 */
[----:B------:R-:W3:Y:S04]  /*17df0*/  LDL.LU R14, [R1+0x2a8] ;  /* 0x0002a800010e7983 */ /* 0x000ee80000300800 */
[----:B------:R-:W3:Y:S01]  /*17e00*/  LDL.LU R15, [R1+0x2ac] ;  /* 0x0002ac00010f7983 */ /* 0x000ee20000300800 */
[----:B--2---:R-:W-:-:S03]  /*17e10*/  MOV R6, R18 ;  /* 0x0000001200067202 */ /* 0x004fc60000000f00 */
[----:B------:R-:W4:Y:S01]  /*17e20*/  LDL.LU R4, [R1+0x270] ;  /* 0x0002700001047983 */ /* 0x000f220000300800 */
[----:B------:R-:W-:-:S03]  /*17e30*/  MOV R7, R19 ;  /* 0x0000001300077202 */ /* 0x000fc60000000f00 */
[----:B------:R-:W4:Y:S04]  /*17e40*/  LDL.LU R5, [R1+0x274] ;  /* 0x0002740001057983 */ /* 0x000f280000300800 */
[----:B------:R-:W2:Y:S04]  /*17e50*/  LDL.LU R18, [R1+0x2c6c] ;  /* 0x002c6c0001127983 */ /* 0x000ea80000300800 */
[----:B------:R-:W2:Y:S01]  /*17e60*/  LDL.LU R19, [R1+0x2c68] ;  /* 0x002c680001137983 */ /* 0x000ea20000300800 */
[----:B---3--:R-:W-:Y:S11]  /*17e70*/  HMMA.16816.F32 R20, R24, R20, R12 ;  /* 0x000000141814723c */ /* 0x008ff6000000180c */
[----:B------:R-:W-:Y:S11]  /*17e80*/  @!UPT UIADD3 URZ, URZ, URZ, URZ ;  /* 0x0000003f3f3ff290 */ /* 0x000ff6000fffe03f */
[----:B------:R-:W-:Y:S02]  /*17e90*/  @!UPT UIADD3 URZ, URZ, URZ, URZ ;  /* 0x0000003f3f3ff290 */ /* 0x000fe4000fffe03f */
[----:B------:R-:W-:Y:S02]  /*17ea0*/  MOV R13, R22 ;  /* 0x00000016000d7202 */ /* 0x000fe40000000f00 */
[----:B------:R-:W-:Y:S02]  /*17eb0*/  MOV R12, R23 ;  /* 0x00000017000c7202 */ /* 0x000fe40000000f00 */
[----:B------:R-:W3:Y:S04]  /*17ec0*/  LDL.LU.64 R22, [R1+0x68] ;  /* 0x0000680001167983 */ /* 0x000ee80000300a00 */
[----:B---3--:R0:W-:Y:S04]  /*17ed0*/  STL.64 [R1+0x2c30], R22 ;  /* 0x002c301601007387 */ /* 0x0081e80000100a00 */
[----:B0-----:R-:W3:Y:S04]  /*17ee0*/  LDL.LU.64 R22, [R1+0x88] ;  /* 0x0000880001167983 */ /* 0x001ee80000300a00 */
[----:B---3--:R0:W-:Y:S04]  /*17ef0*/  STL.64 [R1+0x2c48], R22 ;  /* 0x002c481601007387 */ /* 0x0081e80000100a00 */
[----:B0-----:R-:W3:Y:S01]  /*17f00*/  LDL.LU.64 R22, [R1+0x98] ;  /* 0x0000980001167983 */ /* 0x001ee20000300a00 */
[----:B------:R-:W-:Y:S01]  /*17f10*/  MOV R17, R20 ;  /* 0x0000001400117202 */ /* 0x000fe20000000f00 */
[----:B------:R-:W-:-:S02]  /*17f20*/  IMAD.MOV.U32 R16, RZ, RZ, R21 ;  /* 0x000000ffff107224 */ /* 0x000fc400078e0015 */
[----:B---3--:R0:W-:Y:S04]  /*17f30*/  STL.64 [R1+0x2c50], R22 ;  /* 0x002c501601007387 */ /* 0x0081e80000100a00 */
[----:B------:R-:W3:Y:S04]  /*17f40*/  LDL.LU R20, [R1+0x260] ;  /* 0x0002600001147983 */ /* 0x000ee80000300800 */
[----:B------:R-:W3:Y:S04]  /*17f50*/  LDL.LU R21, [R1+0x264] ;  /* 0x0002640001157983 */ /* 0x000ee80000300800 */
[----:B0-----:R-:W3:Y:S04]  /*17f60*/  LDL.LU R22, [R1+0x268] ;  /* 0x0002680001167983 */ /* 0x001ee80000300800 */
[----:B------:R-:W3:Y:S04]  /*17f70*/  LDL.LU R23, [R1+0x26c] ;  /* 0x00026c0001177983 */ /* 0x000ee80000300800 */
[----:B--2---:R-:W-:Y:S04]  /*17f80*/  STL.64 [R1+0x2b98], R18 ;  /* 0x002b981201007387 */ /* 0x004fe80000100a00 */
[----:B------:R0:W-:Y:S04]  /*17f90*/  STL.64 [R1+0x2b90], R16 ;  /* 0x002b901001007387 */ /* 0x0001e80000100a00 */
[----:B0-----:R-:W2:Y:S04]  /*17fa0*/  LDL.LU R16, [R1+0x220] ;  /* 0x0002200001107983 */ /* 0x001ea80000300800 */
[----:B------:R-:W2:Y:S04]  /*17fb0*/  LDL.LU R17, [R1+0x224] ;  /* 0x0002240001117983 */ /* 0x000ea80000300800 */
[----:B------:R-:W2:Y:S04]  /*17fc0*/  LDL.LU R18, [R1+0x228] ;  /* 0x0002280001127983 */ /* 0x000ea80000300800 */
[----:B------:R-:W2:Y:S01]  /*17fd0*/  LDL.LU R19, [R1+0x22c] ;  /* 0x00022c0001137983 */ /* 0x000ea20000300800 */
[----:B----4-:R-:W-:Y:S03]  /*17fe0*/  HMMA.16816.F32 R24, R24, R8, R4 ;  /* 0x000000081818723c */ /* 0x010fe60000001804 */
[----:B--2---:R-:W-:Y:S04]  /*17ff0*/  STL.64 [R1+0x2c40], R18 ;  /* 0x002c401201007387 */ /* 0x004fe80000100a00 */
[----:B------:R0:W-:Y:S04]  /*18000*/  STL.64 [R1+0x2c38], R16 ;  /* 0x002c381001007387 */ /* 0x0001e80000100a00 */
[----:B0-----:R-:W2:Y:S04]  /*18010*/  LDL.LU R16, [R1+0x240] ;  /* 0x0002400001107983 */ /* 0x001ea80000300800 */
[----:B------:R-:W2:Y:S04]  /*18020*/  LDL.LU R17, [R1+0x244] ;  /* 0x0002440001117983 */ /* 0x000ea80000300800 */
[----:B------:R-:W2:Y:S04]  /*18030*/  LDL.LU R18, [R1+0x248] ;  /* 0x0002480001127983 */ /* 0x000ea80000300800 */
[----:B------:R-:W2:Y:S04]  /*18040*/  LDL.LU R19, [R1+0x24c] ;  /* 0x00024c0001137983 */ /* 0x000ea80000300800 */
[----:B------:R0:W-:Y:S04]  /*18050*/  STL [R1+0x2b6c], R12 ;  /* 0x002b6c0c01007387 */ /* 0x0001e80000100800 */
[----:B------:R1:W-:Y:S04]  /*18060*/  STL [R1+0x2b68], R13 ;  /* 0x002b680d01007387 */ /* 0x0003e80000100800 */
[----:B0-----:R-:W4:Y:S04]  /*18070*/  LDL.LU R12, [R1+0x230] ;  /* 0x00023000010c7983 */ /* 0x001f280000300800 */
[----:B-1----:R-:W4:Y:S04]  /*18080*/  LDL.LU R13, [R1+0x234] ;  /* 0x00023400010d7983 */ /* 0x002f280000300800 */
[----:B------:R-:W4:Y:S04]  /*18090*/  LDL.LU R14, [R1+0x238] ;  /* 0x00023800010e7983 */ /* 0x000f280000300800 */
[----:B------:R-:W4:Y:S04]  /*180a0*/  LDL.LU R15, [R1+0x23c] ;  /* 0x00023c00010f7983 */ /* 0x000f280000300800 */
[----:B------:R-:W3:Y:S04]  /*180b0*/  LDL.LU.64 R6, [R1+0x2c60] ;  /* 0x002c600001067983 */ /* 0x000ee80000300a00 */
[----:B------:R-:W3:Y:S04]  /*180c0*/  LDL.LU.64 R4, [R1+0x2c58] ;  /* 0x002c580001047983 */ /* 0x000ee80000300a00 */
[----:B-----5:R-:W-:Y:S04]  /*180d0*/  STL.64 [R1+0x2b18], R10 ;  /* 0x002b180a01007387 */ /* 0x020fe80000100a00 */
[----:B------:R0:W-:Y:S04]  /*180e0*/  STL.64 [R1+0x29b8], R26 ;  /* 0x0029b81a01007387 */ /* 0x0001e80000100a00 */
[----:B------:R1:W-:Y:S04]  /*180f0*/  STL.64 [R1+0x29b0], R24 ;  /* 0x0029b01801007387 */ /* 0x0003e80000100a00 */
[----:B0-----:R-:W3:Y:S02]  /*18100*/  LDL.LU.64 R26, [R1+0xa8] ;  /* 0x0000a800011a7983 */ /* 0x001ee40000300a00 */
[----:B---3--:R-:W-:Y:S01]  /*18110*/  HMMA.16816.F32 R20, R4, R26, R20 ;  /* 0x0000001a0414723c */ /* 0x008fe20000001814 */
[----:B------:R-:W-:-:S02]  /*18120*/  MOV R8, R27 ;  /* 0x0000001b00087202 */ /* 0x000fc40000000f00 */
[----:B------:R-:W-:Y:S11]  /*18130*/  MOV R9, R26 ;  /* 0x0000001a00097202 */ /* 0x000ff60000000f00 */
[----:B------:R-:W-:Y:S09]  /*18140*/  @!UPT UIADD3 URZ, URZ, URZ, URZ ;  /* 0x0000003f3f3ff290 */ /* 0x000ff2000fffe03f */
[----:B------:R-:W-:Y:S01]  /*18150*/  STL [R1+0x360], R20 ;  /* 0x0003601401007387 */ /* 0x000fe20000100800 */
[----:B-1----:R-:W-:Y:S02]  /*18160*/  MOV R25, R22 ;  /* 0x0000001600197202 */ /* 0x002fe40000000f00 */
[----:B------:R-:W-:Y:S02]  /*18170*/  MOV R24, R23 ;  /* 0x0000001700187202 */ /* 0x000fe40000000f00 */
[----:B------:R-:W3:Y:S04]  /*18180*/  LDL.LU.64 R22, [R1+0x2c50] ;  /* 0x002c500001167983 */ /* 0x000ee80000300a00 */
[----:B------:R0:W-:Y:S04]  /*18190*/  STL [R1+0x2b74], R8 ;  /* 0x002b740801007387 */ /* 0x0001e80000100800 */
[----:B------:R1:W-:Y:S04]  /*181a0*/  STL [R1+0x2b70], R9 ;  /* 0x002b700901007387 */ /* 0x0003e80000100800 */
[----:B0-----:R-:W3:Y:S04]  /*181b0*/  LDL.LU R8, [R1+0x250] ;  /* 0x0002500001087983 */ /* 0x001ee80000300800 */
[----:B-1----:R-:W3:Y:S04]  /*181c0*/  LDL.LU R9, [R1+0x254] ;  /* 0x0002540001097983 */ /* 0x002ee80000300800 */
[----:B------:R-:W3:Y:S04]  /*181d0*/  LDL.LU R10, [R1+0x258] ;  /* 0x00025800010a7983 */ /* 0x000ee80000300800 */
[----:B------:R-:W3:Y:S01]  /*181e0*/  LDL.LU R11, [R1+0x25c] ;  /* 0x00025c00010b7983 */ /* 0x000ee20000300800 */
[----:B------:R-:W-:-:S05]  /*181f0*/  IMAD.MOV.U32 R26, RZ, RZ, R21 ;  /* 0x000000ffff1a7224 */ /* 0x000fca00078e0015 */
[----:B------:R0:W-:Y:S04]  /*18200*/  STL [R1+0x2a48], R26 ;  /* 0x002a481a01007387 */ /* 0x0001e80000100800 */
[----:B------:R-:W-:Y:S04]  /*18210*/  STL.64 [R1+0x2a40], R24 ;  /* 0x002a401801007387 */ /* 0x000fe80000100a00 */
[----:B0-----:R-:W5:Y:S04]  /*18220*/  LDL.LU R26, [R1+0x38] ;  /* 0x00003800011a7983 */ /* 0x001f680000300800 */
[----:B------:R-:W5:Y:S01]  /*18230*/  LDL.LU R27, [R1+0x3c] ;  /* 0x00003c00011b7983 */ /* 0x000f620000300800 */
[C---:B---3--:R-:W-:Y:S11]  /*18240*/  HMMA.16816.F32 R8, R4.reuse, R22, R8 ;  /* 0x000000160408723c */ /* 0x048ff60000001808 */
[----:B------:R-:W-:Y:S11]  /*18250*/  @!UPT UIADD3 URZ, URZ, URZ, URZ ;  /* 0x0000003f3f3ff290 */ /* 0x000ff6000fffe03f */
[----:B------:R-:W-:Y:S01]  /*18260*/  @!UPT UIADD3 URZ, URZ, URZ, URZ ;  /* 0x0000003f3f3ff290 */ /* 0x000fe2000fffe03f */
[----:B------:R-:W-:Y:S04]  /*18270*/  STL.64 [R1+0x350], R8 ;  /* 0x0003500801007387 */ /* 0x000fe80000100a00 */
[----:B------:R0:W-:Y:S02]  /*18280*/  STL.64 [R1+0x358], R10 ;  /* 0x0003580a01007387 */ /* 0x0001e40000100a00 */
[----:B0-----:R-:W-:Y:S02]  /*18290*/  MOV R11, R22 ;  /* 0x00000016000b7202 */ /* 0x001fe40000000f00 */
[----:B------:R-:W-:Y:S02]  /*182a0*/  MOV R10, R23 ;  /* 0x00000017000a7202 */ /* 0x000fe40000000f00 */
[----:B------:R-:W2:Y:S04]  /*182b0*/  LDL.LU.64 R22, [R1+0x2c48] ;  /* 0x002c480001167983 */ /* 0x000ea80000300a00 */
[----:B------:R-:W-:Y:S04]  /*182c0*/  STL [R1+0x2b78], R11 ;  /* 0x002b780b01007387 */ /* 0x000fe80000100800 */
[----:B------:R0:W-:Y:S04]  /*182d0*/  STL [R1+0x2c00], R10 ;  /* 0x002c000a01007387 */ /* 0x0001e80000100800 */
[----:B0-----:R-:W4:Y:S01]  /*182e0*/  LDL.LU.64 R10, [R1+0x78] ;  /* 0x00007800010a7983 */ /* 0x001f220000300a00 */
[C---:B--2---:R-:W-:Y:S01]  /*182f0*/  HMMA.16816.F32 R16, R4.reuse, R22, R16 ;  /* 0x000000160410723c */ /* 0x044fe20000001810 */
[----:B------:R-:W-:Y:S01]  /*18300*/  IMAD.MOV.U32 R25, RZ, RZ, R22 ;  /* 0x000000ffff197224 */ /* 0x000fe200078e0016 */
[----:B------:R-:W-:Y:S11]  /*18310*/  MOV R24, R23 ;  /* 0x0000001700187202 */ /* 0x000ff60000000f00 */
[----:B------:R-:W-:Y:S10]  /*18320*/  @!UPT UIADD3 URZ, URZ, URZ, URZ ;  /* 0x0000003f3f3ff290 */ /* 0x000ff4000fffe03f */
[----:B------:R-:W-:Y:S04]  /*18330*/  STL.64 [R1+0x340], R16 ;  /* 0x0003401001007387 */ /* 0x000fe80000100a00 */
[----:B------:R0:W-:Y:S04]  /*18340*/  STL.64 [R1+0x348], R18 ;  /* 0x0003481201007387 */ /* 0x0001e80000100a00 */
[----:B0-----:R-:W2:Y:S04]  /*18350*/  LDL.LU.64 R18, [R1+0x2c40] ;  /* 0x002c400001127983 */ /* 0x001ea80000300a00 */
[----:B------:R-:W2:Y:S04]  /*18360*/  LDL.LU.64 R16, [R1+0x2c38] ;  /* 0x002c380001107983 */ /* 0x000ea80000300a00 */
[----:B------:R-:W2:Y:S01]  /*18370*/  LDL.LU.64 R22, [R1+0x2c30] ;  /* 0x002c300001167983 */ /* 0x000ea20000300a00 */
[----:B----4-:R-:W-:Y:S03]  /*18380*/  HMMA.16816.F32 R12, R4, R10, R12 ;  /* 0x0000000a040c723c */ /* 0x010fe6000000180c */
[----:B-----5:R0:W-:Y:S04]  /*18390*/  STL.64 [R1+0x2c20], R26 ;  /* 0x002c201a01007387 */ /* 0x0201e80000100a00 */
[----:B------:R-:W-:Y:S01]  /*183a0*/  STL.64 [R1+0x2c18], R24 ;  /* 0x002c181801007387 */ /* 0x000fe20000100a00 */
[----:B------:R-:W-:-:S03]  /*183b0*/  MOV R29, R11 ;  /* 0x0000000b001d7202 */ /* 0x000fc60000000f00 */
[----:B0-----:R-:W3:Y:S11]  /*183c0*/  LDL.LU.64 R26, [R1+0x58] ;  /* 0x00005800011a7983 */ /* 0x001ef60000300a00 */
[----:B------:R-:W-:Y:S01]  /*183d0*/  @!UPT UIADD3 URZ, URZ, URZ, URZ ;  /* 0x0000003f3f3ff290 */ /* 0x000fe2000fffe03f */
[----:B------:R-:W-:Y:S04]  /*183e0*/  STL.64 [R1+0x330], R12 ;  /* 0x0003300c01007387 */ /* 0x000fe80000100a00 */
[----:B------:R0:W-:Y:S02]  /*183f0*/  STL.64 [R1+0x338], R14 ;  /* 0x0003380e01007387 */ /* 0x0001e40000100a00 */
[----:B0-----:R-:W-:Y:S02]  /*18400*/  MOV R15, R10 ;  /* 0x0000000a000f7202 */ /* 0x001fe40000000f00 */
[----:B--2---:R-:W-:Y:S01]  /*18410*/  HMMA.16816.F32 R8, R4, R22, R16 ;  /* 0x000000160408723c */ /* 0x004fe20000001810 */
[----:B------:R-:W-:Y:S11]  /*18420*/  IMAD.MOV.U32 R14, RZ, RZ, R23 ;  /* 0x000000ffff0e7224 */ /* 0x000ff600078e0017 */
[----:B------:R-:W-:Y:S11]  /*18430*/  @!UPT UIADD3 URZ, URZ, URZ, URZ ;  /* 0x0000003f3f3ff290 */ /* 0x000ff6000fffe03f */
[----:B------:R-:W-:Y:S04]  /*18440*/  STL.64 [R1+0x320], R8 ;  /* 0x0003200801007387 */ /* 0x000fe80000100a00 */
[----:B------:R-:W-:Y:S04]  /*18450*/  STL.64 [R1+0x328], R10 ;  /* 0x0003280a01007387 */ /* 0x000fe80000100a00 */
[----:B------:R0:W-:Y:S04]  /*18460*/  STL.64 [R1+0x2c28], R14 ;  /* 0x002c280e01007387 */ /* 0x0001e80000100a00 */
[----:B------:R-:W3:Y:S04]  /*18470*/  LDL.LU R12, [R1+0x210] ;  /* 0x00021000010c7983 */ /* 0x000ee80000300800 */
[----:B------:R-:W3:Y:S04]  /*18480*/  LDL.LU R13, [R1+0x214] ;  /* 0x00021400010d7983 */ /* 0x000ee80000300800 */
[----:B0-----:R-:W3:Y:S04]  /*18490*/  LDL.LU R14, [R1+0x218] ;  /* 0x00021800010e7983 */ /* 0x001ee80000300800 */
[----:B------:R-:W3:Y:S04]  /*184a0*/  LDL.LU R15, [R1+0x21c] ;  /* 0x00021c00010f7983 */ /* 0x000ee80000300800 */
[----:B------:R-:W2:Y:S04]  /*184b0*/  LDL.LU R16, [R1+0x1b0] ;  /* 0x0001b00001107983 */ /* 0x000ea80000300800 */
[----:B------:R-:W2:Y:S04]  /*184c0*/  LDL.LU R17, [R1+0x1b4] ;  /* 0x0001b40001117983 */ /* 0x000ea80000300800 */
[----:B------:R-:W4:Y:S04]  /*184d0*/  LDL.LU R18, [R1+0x1b8] ;  /* 0x0001b80001127983 */ /* 0x000f280000300800 */
[----:B------:R-:W4:Y:S04]  /*184e0*/  LDL.LU R19, [R1+0x1bc] ;  /* 0x0001bc0001137983 */ /* 0x000f280000300800 */
[----:B----4-:R0:W-:Y:S04]  /*184f0*/  STL.64 [R1+0x2ba8], R18 ;  /* 0x002ba81201007387 */ /* 0x0101e80000100a00 */
[----:B--2---:R1:W-:Y:S04]  /*18500*/  STL.64 [R1+0x2ba0], R16 ;  /* 0x002ba01001007387 */ /* 0x0043e80000100a00 */
[----:B0-----:R-:W2:Y:S04]  /*18510*/  LDL.LU.64 R18, [R1+0x8] ;  /* 0x0000080001127983 */ /* 0x001ea80000300a00 */
[----:B--2---:R0:W-:Y:S04]  /*18520*/  STL.64 [R1+0x2bc0], R18 ;  /* 0x002bc01201007387 */ /* 0x0041e80000100a00 */
[----:B-1----:R-:W2:Y:S04]  /*18530*/  LDL.LU R16, [R1+0x1d0] ;  /* 0x0001d00001107983 */ /* 0x002ea80000300800 */
[----:B------:R-:W2:Y:S04]  /*18540*/  LDL.LU R17, [R1+0x1d4] ;  /* 0x0001d40001117983 */ /* 0x000ea80000300800 */
[----:B0-----:R-:W4:Y:S04]  /*18550*/  LDL.LU R18, [R1+0x1d8] ;  /* 0x0001d80001127983 */ /* 0x001f280000300800 */
[----:B------:R-:W4:Y:S01]  /*18560*/  LDL.LU R19, [R1+0x1dc] ;  /* 0x0001dc0001137983 */ /* 0x000f220000300800 */
[----:B------:R-:W-:-:S03]  /*18570*/  MOV R28, R22 ;  /* 0x00000016001c7202 */ /* 0x000fc60000000f00 */
[----:B------:R-:W5:Y:S04]  /*18580*/  LDL.LU R8, [R1+0x200] ;  /* 0x0002000001087983 */ /* 0x000f680000300800 */
[----:B------:R-:W5:Y:S04]  /*18590*/  LDL.LU R9, [R1+0x204] ;  /* 0x0002040001097983 */ /* 0x000f680000300800 */
[----:B------:R-:W5:Y:S04]  /*185a0*/  LDL.LU R10, [R1+0x208] ;  /* 0x00020800010a7983 */ /* 0x000f680000300800 */
[----:B------:R-:W5:Y:S04]  /*185b0*/  LDL.LU R11, [R1+0x20c] ;  /* 0x00020c00010b7983 */ /* 0x000f680000300800 */
[----:B------:R-:W5:Y:S04]  /*185c0*/  LDL.LU.64 R22, [R1+0x48] ;  /* 0x0000480001167983 */ /* 0x000f680000300a00 */
[----:B----4-:R0:W-:Y:S04]  /*185d0*/  STL.64 [R1+0x2be0], R18 ;  /* 0x002be01201007387 */ /* 0x0101e80000100a00 */
[----:B--2---:R1:W-:Y:S04]  /*185e0*/  STL.64 [R1+0x2bd8], R16 ;  /* 0x002bd81001007387 */ /* 0x0043e80000100a00 */
[----:B0-----:R-:W2:Y:S01]  /*185f0*/  LDL.LU.64 R18, [R1+0x28] ;  /* 0x0000280001127983 */ /* 0x001ea20000300a00 */
[----:B---3--:R-:W-:Y:S03]  /*18600*/  HMMA.16816.F32 R12, R4, R26, R12 ;  /* 0x0000001a040c723c */ /* 0x008fe6000000180c */
[----:B--2---:R0:W-:Y:S04]  /*18610*/  STL.64 [R1+0x2bf0], R18 ;  /* 0x002bf01201007387 */ /* 0x0041e80000100a00 */
[----:B-1----:R-:W2:Y:S04]  /*18620*/  LDL.LU R16, [R1+0x1f0] ;  /* 0x0001f00001107983 */ /* 0x002ea80000300800 */
[----:B------:R-:W2:Y:S04]  /*18630*/  LDL.LU R17, [R1+0x1f4] ;  /* 0x0001f40001117983 */ /* 0x000ea80000300800 */
[----:B0-----:R-:W2:Y:S04]  /*18640*/  LDL.LU R18, [R1+0x1f8] ;  /* 0x0001f80001127983 */ /* 0x001ea80000300800 */
[----:B------:R-:W2:Y:S04]  /*18650*/  LDL.LU R19, [R1+0x1fc] ;  /* 0x0001fc0001137983 */ /* 0x000ea80000300800 */
[----:B------:R-:W-:Y:S04]  /*18660*/  STL.64 [R1+0x310], R12 ;  /* 0x0003100c01007387 */ /* 0x000fe80000100a00 */
[----:B------:R0:W-:Y:S04]  /*18670*/  STL.64 [R1+0x318], R14 ;  /* 0x0003180e01007387 */ /* 0x0001e80000100a00 */
[----:B0-----:R-:W3:Y:S01]  /*18680*/  LDL.LU.64 R14, [R1+0x2c28] ;  /* 0x002c2800010e7983 */ /* 0x001ee20000300a00 */
[----:B------:R-:W-:-:S02]  /*18690*/  MOV R12, R26 ;  /* 0x0000001a000c7202 */ /* 0x000fc40000000f00 */
[----:B------:R-:W-:Y:S02]  /*186a0*/  MOV R13, R27 ;  /* 0x0000001b000d7202 */ /* 0x000fe40000000f00 */
[----:B------:R-:W2:Y:S04]  /*186b0*/  LDL.LU.64 R26, [R1+0x2c20] ;  /* 0x002c2000011a7983 */ /* 0x000ea80000300a00 */
[----:B------:R-:W4:Y:S04]  /*186c0*/  LDL.LU.64 R24, [R1+0x2c18] ;  /* 0x002c180001187983 */ /* 0x000f280000300a00 */
[----:B---3--:R-:W-:Y:S04]  /*186d0*/  STL.64 [R1+0x2b88], R14 ;  /* 0x002b880e01007387 */ /* 0x008fe80000100a00 */
[----:B------:R0:W-:Y:S02]  /*186e0*/  STL.64 [R1+0x2b80], R12 ;  /* 0x002b800c01007387 */ /* 0x0001e40000100a00 */
[----:B0-----:R-:W-:-:S02]  /*186f0*/  MOV R12, R3 ;  /* 0x00000003000c7202 */ /* 0x001fc40000000f00 */
[----:B------:R-:W3:Y:S01]  /*18700*/  LDL.LU R3, [R1+0x2c14] ;  /* 0x002c140001037983 */ /* 0x000ee20000300800 */
[----:B------:R-:W-:-:S03]  /*18710*/  MOV R13, R0 ;  /* 0x00000000000d7202 */ /* 0x000fc60000000f00 */
[----:B------:R-:W2:Y:S04]  /*18720*/  LDL.LU R0, [R1+0x2c10] ;  /* 0x002c100001007983 */ /* 0x000ea80000300800 */
[----:B------:R-:W2:Y:S04]  /*18730*/  LDL.LU R14, [R1+0x1a8] ;  /* 0x0001a800010e7983 */ /* 0x000ea80000300800 */
[----:B------:R-:W2:Y:S04]  /*18740*/  LDL.LU R15, [R1+0x1ac] ;  /* 0x0001ac00010f7983 */ /* 0x000ea80000300800 */
[----:B--2---:R0:W-:Y:S04]  /*18750*/  STL.64 [R1+0x2bb8], R14 ;  /* 0x002bb80e01007387 */ /* 0x0041e80000100a00 */
[----:B------:R1:W-:Y:S01]  /*18760*/  STL.64 [R1+0x2bb0], R12 ;  /* 0x002bb00c01007387 */ /* 0x0003e20000100a00 */
[----:B0-----:R-:W-:Y:S01]  /*18770*/  MOV R14, R0 ;  /* 0x00000000000e7202 */ /* 0x001fe20000000f00 */
[----:B-1----:R-:W-:Y:S01]  /*18780*/  IMAD.MOV.U32 R12, RZ, RZ, R2 ;  /* 0x000000ffff0c7224 */ /* 0x002fe200078e0002 */
[----:B---3--:R-:W-:Y:S01]  /*18790*/  MOV R13, R3 ;  /* 0x00000003000d7202 */ /* 0x008fe20000000f00 */
[----:B------:R-:W2:Y:S04]  /*187a0*/  LDL.LU R2, [R1+0x2c0c] ;  /* 0x002c0c0001027983 */ /* 0x000ea80000300800 */
[----:B------:R-:W3:Y:S04]  /*187b0*/  LDL.LU R3, [R1+0x2c08] ;  /* 0x002c080001037983 */ /* 0x000ee80000300800 */
[----:B------:R-:W2:Y:S04]  /*187c0*/  LDL.LU R0, [R1+0x2c04] ;  /* 0x002c040001007983 */ /* 0x000ea80000300800 */
[----:B------:R-:W2:Y:S01]  /*187d0*/  LDL.LU R15, [R1+0x1cc] ;  /* 0x0001cc00010f7983 */ /* 0x000ea20000300800 */
[C---:B-----5:R-:W-:Y:S08]  /*187e0*/  HMMA.16816.F32 R8, R4.reuse, R22, R8 ;  /* 0x000000160408723c */ /* 0x060ff00000001808 */
[----:B------:R-:W-:Y:S01]  /*187f0*/  HMMA.16816.F32 R16, R4, R26, R16 ;  /* 0x0000001a0410723c */ /* 0x000fe20000001810 */
[----:B--2---:R0:W-:Y:S04]  /*18800*/  STL.64 [R1+0x2bd0], R14 ;  /* 0x002bd00e01007387 */ /* 0x0041e80000100a00 */
[----:B------:R1:W-:Y:S04]  /*18810*/  STL.64 [R1+0x2bc8], R12 ;  /* 0x002bc80c01007387 */ /* 0x0003e80000100a00 */
[----:B0-----:R-:W2:Y:S01]  /*18820*/  LDL.LU.64 R14, [R1+0x18] ;  /* 0x00001800010e7983 */ /* 0x001ea20000300a00 */
[----:B------:R-:W-:-:S03]  /*18830*/  MOV R20, R23 ;  /* 0x0000001700147202 */ /* 0x000fc60000000f00 */
[----:B--2---:R-:W-:Y:S04]  /*18840*/  STL.64 [R1+0x2be8], R14 ;  /* 0x002be80e01007387 */ /* 0x004fe80000100a00 */
[----:B-1----:R-:W2:Y:S04]  /*18850*/  LDL.LU R12, [R1+0x1e0] ;  /* 0x0001e000010c7983 */ /* 0x002ea80000300800 */
[----:B------:R0:W-:Y:S04]  /*18860*/  STL.64 [R1+0x300], R8 ;  /* 0x0003000801007387 */ /* 0x0001e80000100a00 */
[----:B------:R1:W-:Y:S01]  /*18870*/  STL.64 [R1+0x308], R10 ;  /* 0x0003080a01007387 */ /* 0x0003e20000100a00 */
[----:B0-----:R-:W-:-:S03]  /*18880*/  MOV R9, R22 ;  /* 0x0000001600097202 */ /* 0x001fc60000000f00 */
[----:B-1----:R-:W5:Y:S04]  /*18890*/  LDL.LU R10, [R1+0x2c00] ;  /* 0x002c0000010a7983 */ /* 0x002f680000300800 */
[----:B------:R-:W2:Y:S04]  /*188a0*/  LDL.LU.64 R22, [R1+0x2bf8] ;  /* 0x002bf80001167983 */ /* 0x000ea80000300a00 */
[----:B------:R-:W-:Y:S04]  /*188b0*/  STL.64 [R1+0x3e0], R16 ;  /* 0x0003e01001007387 */ /* 0x000fe80000100a00 */
[----:B------:R0:W-:Y:S04]  /*188c0*/  STL.64 [R1+0x3e8], R18 ;  /* 0x0003e81201007387 */ /* 0x0001e80000100a00 */
[----:B0-----:R-:W2:Y:S01]  /*188d0*/  LDL.LU.64 R18, [R1+0x2bf0] ;  /* 0x002bf00001127983 */ /* 0x001ea20000300a00 */
[----:B---3--:R-:W-:Y:S01]  /*188e0*/  MOV R13, R3 ;  /* 0x00000003000d7202 */ /* 0x008fe20000000f00 */
[----:B------:R-:W-:Y:S01]  /*188f0*/  IMAD.MOV.U32 R15, RZ, RZ, R0 ;  /* 0x000000ffff0f7224 */ /* 0x000fe200078e0000 */
[----:B------:R-:W-:Y:S01]  /*18900*/  MOV R14, R2 ;  /* 0x00000002000e7202 */ /* 0x000fe20000000f00 */
[----:B------:R0:W-:Y:S06]  /*18910*/  STL.64 [R1+0x2a58], R26 ;  /* 0x002a581a01007387 */ /* 0x0001ec0000100a00 */
[----:B--2---:R-:W-:Y:S01]  /*18920*/  HMMA.16816.F32 R12, R4, R18, R12 ;  /* 0x00000012040c723c */ /* 0x004fe2000000180c */
[----:B0-----:R-:W-:-:S02]  /*18930*/  MOV R27, R18 ;  /* 0x00000012001b7202 */ /* 0x001fc40000000f00 */
        /* <DEDUP_REMOVED lines=8> */
[----:B------:R-:W-:Y:S01]  /*189c0*/  IMAD.MOV.U32 R11, RZ, RZ, R14 ;  /* 0x000000ffff0b7224 */ /* 0x000fe200078e000e */
[----:B------:R-:W-:-:S02]  /*189d0*/  MOV R8, R15 ;  /* 0x0000000f00087202 */ /* 0x000fc40000000f00 */
[----:B------:R-:W2:Y:S04]  /*189e0*/  LDL.LU.64 R14, [R1+0x2bd0] ;  /* 0x002bd000010e7983 */ /* 0x000ea80000300a00 */
[----:B------:R-:W2:Y:S11]  /*189f0*/  LDL.LU.64 R12, [R1+0x2bc8] ;  /* 0x002bc800010c7983 */ /* 0x000eb60000300a00 */
[----:B------:R-:W-:Y:S04]  /*18a00*/  @!UPT UIADD3 URZ, URZ, URZ, URZ ;  /* 0x0000003f3f3ff290 */ /* 0x000fe8000fffe03f */
[----:B------:R-:W-:Y:S01]  /*18a10*/  STL [R1+0x3c0], R16 ;  /* 0x0003c01001007387 */ /* 0x000fe20000100800 */
[----:B------:R-:W-:Y:S02]  /*18a20*/  MOV R2, R18 ;  /* 0x0000001200027202 */ /* 0x000fe40000000f00 */
[----:B------:R-:W-:Y:S02]  /*18a30*/  MOV R0, R19 ;  /* 0x0000001300007202 */ /* 0x000fe40000000f00 */
[----:B------:R-:W2:Y:S01]  /*18a40*/  LDL.LU.64 R18, [R1+0x2bc0] ;  /* 0x002bc00001127983 */ /* 0x000ea20000300a00 */
[----:B------:R-:W-:-:S03]  /*18a50*/  MOV R3, R17 ;  /* 0x0000001100037202 */ /* 0x000fc60000000f00 */
[----:B------:R-:W3:Y:S04]  /*18a60*/  LDL R21, [R1+0x5d4] ;  /* 0x0005d40001157983 */ /* 0x000ee80000100800 */
[----:B------:R-:W-:Y:S04]  /*18a70*/  STL [R1+0x29a8], R0 ;  /* 0x0029a80001007387 */ /* 0x000fe80000100800 */
[----:B------:R0:W-:Y:S04]  /*18a80*/  STL [R1+0x2974], R2 ;  /* 0x0029740201007387 */ /* 0x0001e80000100800 */
[----:B------:R-:W-:Y:S01]  /*18a90*/  STL [R1+0x2970], R3 ;  /* 0x0029700301007387 */ /* 0x000fe20000100800 */
[C---:B--2---:R-:W-:Y:S01]  /*18aa0*/  HMMA.16816.F32 R12, R4.reuse, R18, R12 ;  /* 0x00000012040c723c */ /* 0x044fe2000000180c */
[----:B0-----:R-:W-:Y:S01]  /*18ab0*/  IMAD.MOV.U32 R2, RZ, RZ, R18 ;  /* 0x000000ffff027224 */ /* 0x001fe200078e0012 */
[----:B------:R-:W-:Y:S11]  /*18ac0*/  MOV R0, R19 ;  /* 0x0000001300007202 */ /* 0x000ff60000000f00 */
[----:B------:R-:W-:Y:S10]  /*18ad0*/  @!UPT UIADD3 URZ, URZ, URZ, URZ ;  /* 0x0000003f3f3ff290 */ /* 0x000ff4000fffe03f */
[----:B------:R-:W-:Y:S04]  /*18ae0*/  STL.64 [R1+0x3b0], R12 ;  /* 0x0003b00c01007387 */ /* 0x000fe80000100a00 */
[----:B------:R0:W-:Y:S04]  /*18af0*/  STL.64 [R1+0x3b8], R14 ;  /* 0x0003b80e01007387 */ /* 0x0001e80000100a00 */
[----:B0-----:R-:W2:Y:S04]  /*18b00*/  LDL.LU.64 R14, [R1+0x2bb8] ;  /* 0x002bb800010e7983 */ /* 0x001ea80000300a00 */
[----:B------:R-:W2:Y:S04]  /*18b10*/  LDL.LU.64 R12, [R1+0x2bb0] ;  /* 0x002bb000010c7983 */ /* 0x000ea80000300a00 */
[----:B------:R-:W2:Y:S04]  /*18b20*/  LDL.LU.64 R18, [R1+0x2ba8] ;  /* 0x002ba80001127983 */ /* 0x000ea80000300a00 */
[----:B------:R-:W2:Y:S02]  /*18b30*/  LDL.LU.64 R16, [R1+0x2ba0] ;  /* 0x002ba00001107983 */ /* 0x000ea40000300a00 */
[----:B--2---:R-:W-:Y:S11]  /*18b40*/  HMMA.16816.F32 R16, R4, R22, R16 ;  /* 0x000000160410723c */ /* 0x004ff60000001810 */
[----:B------:R-:W-:Y:S11]  /*18b50*/  @!UPT UIADD3 URZ, URZ, URZ, URZ ;  /* 0x0000003f3f3ff290 */ /* 0x000ff6000fffe03f */
[----:B------:R-:W-:Y:S01]  /*18b60*/  @!UPT UIADD3 URZ, URZ, URZ, URZ ;  /* 0x0000003f3f3ff290 */ /* 0x000fe2000fffe03f */
[----:B------:R-:W-:Y:S04]  /*18b70*/  STL.64 [R1+0x3a0], R16 ;  /* 0x0003a01001007387 */ /* 0x000fe80000100a00 */
[----:B------:R0:W-:Y:S04]  /*18b80*/  STL.64 [R1+0x3a8], R18 ;  /* 0x0003a81201007387 */ /* 0x0001e80000100a00 */
[----:B0-----:R-:W2:Y:S04]  /*18b90*/  LDL.LU.64 R18, [R1+0x2b98] ;  /* 0x002b980001127983 */ /* 0x001ea80000300a00 */
[----:B------:R-:W4:Y:S04]  /*18ba0*/  LDL.LU.64 R16, [R1+0x2b90] ;  /* 0x002b900001107983 */ /* 0x000f280000300a00 */
[----:B------:R0:W-:Y:S04]  /*18bb0*/  STL.64 [R1+0x29f8], R22 ;  /* 0x0029f81601007387 */ /* 0x0001e80000100a00 */
[----:B---3--:R-:W-:Y:S01]  /*18bc0*/  STL [R1+0x29f0], R21 ;  /* 0x0029f01501007387 */ /* 0x008fe20000100800 */
[----:B0-----:R-:W-:-:S02]  /*18bd0*/  MOV R22, R2 ;  /* 0x0000000200167202 */ /* 0x001fc40000000f00 */
[----:B------:R-:W-:Y:S01]  /*18be0*/  MOV R23, R0 ;  /* 0x0000000000177202 */ /* 0x000fe20000000f00 */
[----:B--2---:R-:W-:Y:S11]  /*18bf0*/  HMMA.16816.F32 R12, R4, R18, R12 ;  /* 0x00000012040c723c */ /* 0x004ff6000000180c */
[----:B------:R-:W-:Y:S11]  /*18c00*/  @!UPT UIADD3 URZ, URZ, URZ, URZ ;  /* 0x0000003f3f3ff290 */ /* 0x000ff6000fffe03f */
[----:B------:R-:W-:Y:S01]  /*18c10*/  @!UPT UIADD3 URZ, URZ, URZ, URZ ;  /* 0x0000003f3f3ff290 */ /* 0x000fe2000fffe03f */
[----:B------:R-:W-:Y:S04]  /*18c20*/  STL.64 [R1+0x390], R12 ;  /* 0x0003900c01007387 */ /* 0x000fe80000100a00 */
[----:B------:R0:W-:Y:S04]  /*18c30*/  STL.64 [R1+0x398], R14 ;  /* 0x0003980e01007387 */ /* 0x0001e80000100a00 */
[----:B0-----:R-:W2:Y:S04]  /*18c40*/  LDL.LU.64 R14, [R1+0x2b88] ;  /* 0x002b8800010e7983 */ /* 0x001ea80000300a00 */
[----:B------:R-:W3:Y:S04]  /*18c50*/  LDL.LU.64 R12, [R1+0x2b80] ;  /* 0x002b8000010c7983 */ /* 0x000ee80000300a00 */
[----:B------:R-:W-:Y:S04]  /*18c60*/  STL.64 [R1+0x2a10], R22 ;  /* 0x002a101601007387 */ /* 0x000fe80000100a00 */
[----:B------:R-:W-:Y:S04]  /*18c70*/  STL.64 [R1+0x29e8], R18 ;  /* 0x0029e81201007387 */ /* 0x000fe80000100a00 */
[----:B----4-:R0:W-:Y:S04]  /*18c80*/  STL.64 [R1+0x29e0], R16 ;  /* 0x0029e01001007387 */ /* 0x0101e80000100a00 */
[----:B0-----:R-:W4:Y:S04]  /*18c90*/  LDL.LU R16, [R1+0x290] ;  /* 0x0002900001107983 */ /* 0x001f280000300800 */
[----:B------:R-:W4:Y:S04]  /*18ca0*/  LDL.LU R17, [R1+0x294] ;  /* 0x0002940001117983 */ /* 0x000f280000300800 */
[----:B------:R-:W2:Y:S04]  /*18cb0*/  LDL.LU R18, [R1+0x298] ;  /* 0x0002980001127983 */ /* 0x000ea80000300800 */
[----:B------:R-:W2:Y:S01]  /*18cc0*/  LDL.LU R19, [R1+0x29c] ;  /* 0x00029c0001137983 */ /* 0x000ea20000300800 */
[----:B------:R-:W-:Y:S01]  /*18cd0*/  MOV R22, R11 ;  /* 0x0000000b00167202 */ /* 0x000fe20000000f00 */
[----:B------:R-:W-:-:S02]  /*18ce0*/  IMAD.MOV.U32 R23, RZ, RZ, R8 ;  /* 0x000000ffff177224 */ /* 0x000fc400078e0008 */
[----:B------:R-:W3:Y:S04]  /*18cf0*/  LDL.LU R11, [R1+0x2b78] ;  /* 0x002b7800010b7983 */ /* 0x000ee80000300800 */
[----:B------:R-:W3:Y:S04]  /*18d00*/  LDL.LU R8, [R1+0x2b74] ;  /* 0x002b740001087983 */ /* 0x000ee80000300800 */
[----:B------:R-:W-:Y:S04]  /*18d10*/  STL.64 [R1+0x2a28], R22 ;  /* 0x002a281601007387 */ /* 0x000fe80000100a00 */
[----:B--2---:R-:W-:Y:S04]  /*18d20*/  STL.64 [R1+0x2a08], R18 ;  /* 0x002a081201007387 */ /* 0x004fe80000100a00 */
[----:B----4-:R0:W-:Y:S04]  /*18d30*/  STL.64 [R1+0x2a00], R16 ;  /* 0x002a001001007387 */ /* 0x0101e80000100a00 */
[----:B0-----:R-:W2:Y:S04]  /*18d40*/  LDL.LU R16, [R1+0x280] ;  /* 0x0002800001107983 */ /* 0x001ea80000300800 */
[----:B------:R-:W2:Y:S04]  /*18d50*/  LDL.LU R17, [R1+0x284] ;  /* 0x0002840001117983 */ /* 0x000ea80000300800 */
[----:B------:R-:W4:Y:S04]  /*18d60*/  LDL.LU R18, [R1+0x288] ;  /* 0x0002880001127983 */ /* 0x000f280000300800 */
[----:B------:R-:W4:Y:S01]  /*18d70*/  LDL.LU R19, [R1+0x28c] ;  /* 0x00028c0001137983 */ /* 0x000f220000300800 */
[----:B------:R-:W-:-:S02]  /*18d80*/  MOV R22, R27 ;  /* 0x0000001b00167202 */ /* 0x000fc40000000f00 */
[----:B------:R-:W-:Y:S02]  /*18d90*/  MOV R23, R26 ;  /* 0x0000001a00177202 */ /* 0x000fe40000000f00 */
[----:B------:R-:W-:-:S03]  /*18da0*/  MOV R26, R9 ;  /* 0x00000009001a7202 */ /* 0x000fc60000000f00 */
[----:B------:R-:W-:Y:S01]  /*18db0*/  STL.64 [R1+0x2a50], R22 ;  /* 0x002a501601007387 */ /* 0x000fe20000100a00 */
[----:B------:R-:W-:-:S03]  /*18dc0*/  MOV R27, R20 ;  /* 0x00000014001b7202 */ /* 0x000fc60000000f00 */
[----:B----4-:R-:W-:Y:S04]  /*18dd0*/  STL.64 [R1+0x2a20], R18 ;  /* 0x002a201201007387 */ /* 0x010fe80000100a00 */
[----:B--2---:R0:W-:Y:S04]  /*18de0*/  STL.64 [R1+0x2a18], R16 ;  /* 0x002a181001007387 */ /* 0x0041e80000100a00 */
[----:B0-----:R-:W2:Y:S04]  /*18df0*/  LDL.LU R16, [R1+0xd0] ;  /* 0x0000d00001107983 */ /* 0x001ea80000300800 */
[----:B------:R-:W2:Y:S04]  /*18e00*/  LDL.LU R17, [R1+0xd4] ;  /* 0x0000d40001117983 */ /* 0x000ea80000300800 */
[----:B------:R-:W4:Y:S04]  /*18e10*/  LDL.LU R18, [R1+0xd8] ;  /* 0x0000d80001127983 */ /* 0x000f280000300800 */
[----:B------:R-:W4:Y:S04]  /*18e20*/  LDL.LU R19, [R1+0xdc] ;  /* 0x0000dc0001137983 */ /* 0x000f280000300800 */
[----:B------:R-:W2:Y:S04]  /*18e30*/  LDL.LU R9, [R1+0x2b70] ;  /* 0x002b700001097983 */ /* 0x000ea80000300800 */
[----:B------:R3:W-:Y:S04]  /*18e40*/  STL.64 [R1+0x2a70], R26 ;  /* 0x002a701a01007387 */ /* 0x0007e80000100a00 */
[----:B------:R-:W2:Y:S04]  /*18e50*/  LDL.LU R20, [R1+0xf0] ;  /* 0x0000f00001147983 */ /* 0x000ea80000300800 */
[----:B------:R-:W2:Y:S04]  /*18e60*/  LDL.LU R21, [R1+0xf4] ;  /* 0x0000f40001157983 */ /* 0x000ea80000300800 */
[----:B------:R-:W2:Y:S04]  /*18e70*/  LDL.LU R22, [R1+0xf8] ;  /* 0x0000f80001167983 */ /* 0x000ea80000300800 */
[----:B------:R-:W2:Y:S01]  /*18e80*/  LDL.LU R23, [R1+0xfc] ;  /* 0x0000fc0001177983 */ /* 0x000ea20000300800 */
[----:B---3--:R-:W-:Y:S01]  /*18e90*/  IMAD.MOV.U32 R26, RZ, RZ, R12 ;  /* 0x000000ffff1a7224 */ /* 0x008fe200078e000c */
[----:B------:R-:W-:-:S02]  /*18ea0*/  MOV R27, R13 ;  /* 0x0000000d001b7202 */ /* 0x000fc40000000f00 */
        /* <DEDUP_REMOVED lines=9> */
[----:B------:R-:W-:-:S02]  /*18f40*/  MOV R26, R28 ;  /* 0x0000001c001a7202 */ /* 0x000fc40000000f00 */
        /* <DEDUP_REMOVED lines=16> */
[----:B------:R0:W-:Y:S04]  /*19050*/  STL.64 [R1+0x2a90], R20 ;  /* 0x002a901401007387 */ /* 0x0001e80000100a00 */
[----:B0-----:R-:W2:Y:S04]  /*19060*/  LDL.LU R20, [R1+0x120] ;  /* 0x0001200001147983 */ /* 0x001ea80000300800 */
[----:B------:R-:W2:Y:S01]  /*19070*/  LDL.LU R21, [R1+0x124] ;  /* 0x0001240001157983 */ /* 0x000ea20000300800 */
[----:B------:R-:W-:-:S02]  /*19080*/  MOV R26, R25 ;  /* 0x00000019001a7202 */ /* 0x000fc40000000f00 */
[----:B------:R-:W-:Y:S02]  /*19090*/  MOV R27, R24 ;  /* 0x00000018001b7202 */ /* 0x000fe40000000f00 */
[----:B---3--:R-:W-:Y:S02]  /*190a0*/  MOV R22, R14 ;  /* 0x0000000e00167202 */ /* 0x008fe40000000f00 */
[----:B------:R-:W-:Y:S01]  /*190b0*/  MOV R23, R15 ;  /* 0x0000000f00177202 */ /* 0x000fe20000000f00 */
[----:B------:R-:W3:Y:S04]  /*190c0*/  LDL.LU R14, [R1+0x2b54] ;  /* 0x002b5400010e7983 */ /* 0x000ee80000300800 */
[----:B------:R-:W3:Y:S04]  /*190d0*/  LDL.LU R15, [R1+0x2b50] ;  /* 0x002b5000010f7983 */ /* 0x000ee80000300800 */
[----:B------:R0:W-:Y:S04]  /*190e0*/  STL.64 [R1+0x2ad0], R26 ;  /* 0x002ad01a01007387 */ /* 0x0001e80000100a00 */
[----:B------:R-:W-:Y:S01]  /*190f0*/  STL.64 [R1+0x2ab0], R22 ;  /* 0x002ab01601007387 */ /* 0x000fe20000100a00 */
[----:B0-----:R-:W-:Y:S01]  /*19100*/  IMAD.MOV.U32 R26, RZ, RZ, R11 ;  /* 0x000000ffff1a7224 */ /* 0x001fe200078e000b */
[----:B-----5:R-:W-:-:S02]  /*19110*/  MOV R27, R10 ;  /* 0x0000000a001b7202 */ /* 0x020fc40000000f00 */
[----:B--2---:R0:W-:Y:S04]  /*19120*/  STL.64 [R1+0x2aa8], R20 ;  /* 0x002aa81401007387 */ /* 0x0041e80000100a00 */
[----:B0-----:R-:W2:Y:S04]  /*19130*/  LDL.LU R20, [R1+0x130] ;  /* 0x0001300001147983 */ /* 0x001ea80000300800 */
[----:B------:R-:W2:Y:S04]  /*19140*/  LDL.LU R21, [R1+0x134] ;  /* 0x0001340001157983 */ /* 0x000ea80000300800 */
[----:B------:R-:W5:Y:S04]  /*19150*/  LDL.LU R22, [R1+0x138] ;  /* 0x0001380001167983 */ /* 0x000f680000300800 */
[----:B------:R-:W5:Y:S04]  /*19160*/  LDL.LU R23, [R1+0x13c] ;  /* 0x00013c0001177983 */ /* 0x000f680000300800 */
[----:B------:R0:W-:Y:S02]  /*19170*/  STL.64 [R1+0x2ae8], R26 ;  /* 0x002ae81a01007387 */ /* 0x0001e40000100a00 */
[----:B0-----:R-:W-:-:S02]  /*19180*/  MOV R26, R9 ;  /* 0x00000009001a7202 */ /* 0x001fc40000000f00 */
[----:B------:R-:W-:-:S05]  /*19190*/  MOV R27, R8 ;  /* 0x00000008001b7202 */ /* 0x000fca0000000f00 */
[----:B------:R0:W-:Y:S04]  /*191a0*/  STL.64 [R1+0x2b10], R26 ;  /* 0x002b101a01007387 */ /* 0x0001e80000100a00 */
[----:B------:R-:W2:Y:S04]  /*191b0*/  LDL.LU R24, [R1+0x170] ;  /* 0x0001700001187983 */ /* 0x000ea80000300800 */
[----:B------:R-:W2:Y:S04]  /*191c0*/  LDL.LU R25, [R1+0x174] ;  /* 0x0001740001197983 */ /* 0x000ea80000300800 */
[----:B0-----:R-:W2:Y:S04]  /*191d0*/  LDL.LU R26, [R1+0x178] ;  /* 0x00017800011a7983 */ /* 0x001ea80000300800 */
[----:B------:R-:W2:Y:S04]  /*191e0*/  LDL.LU R27, [R1+0x17c] ;  /* 0x00017c00011b7983 */ /* 0x000ea80000300800 */
[----:B--2---:R-:W-:Y:S04]  /*191f0*/  STL.64 [R1+0x2b28], R26 ;  /* 0x002b281a01007387 */ /* 0x004fe80000100a00 */
[----:B------:R0:W-:Y:S04]  /*19200*/  STL.64 [R1+0x2b20], R24 ;  /* 0x002b201801007387 */ /* 0x0001e80000100a00 */
[----:B0-----:R-:W2:Y:S04]  /*19210*/  LDL.LU R24, [R1+0x180] ;  /* 0x0001800001187983 */ /* 0x001ea80000300800 */
[----:B------:R-:W2:Y:S04]  /*19220*/  LDL.LU R25, [R1+0x184] ;  /* 0x0001840001197983 */ /* 0x000ea80000300800 */
[----:B------:R-:W2:Y:S04]  /*19230*/  LDL.LU R26, [R1+0x188] ;  /* 0x00018800011a7983 */ /* 0x000ea80000300800 */
[----:B------:R-:W2:Y:S04]  /*19240*/  LDL.LU R27, [R1+0x18c] ;  /* 0x00018c00011b7983 */ /* 0x000ea80000300800 */
[----:B--2---:R-:W-:Y:S04]  /*19250*/  STL.64 [R1+0x2b38], R26 ;  /* 0x002b381a01007387 */ /* 0x004fe80000100a00 */
[----:B------:R0:W-:Y:S04]  /*19260*/  STL.64 [R1+0x2b30], R24 ;  /* 0x002b301801007387 */ /* 0x0001e80000100a00 */
[----:B0-----:R-:W2:Y:S04]  /*19270*/  LDL.LU R24, [R1+0x190] ;  /* 0x0001900001187983 */ /* 0x001ea80000300800 */
[----:B------:R-:W2:Y:S04]  /*19280*/  LDL.LU R25, [R1+0x194] ;  /* 0x0001940001197983 */ /* 0x000ea80000300800 */
[----:B------:R-:W2:Y:S04]  /*19290*/  LDL.LU R26, [R1+0x198] ;  /* 0x00019800011a7983 */ /* 0x000ea80000300800 */
[----:B------:R-:W2:Y:S04]  /*192a0*/  LDL.LU R27, [R1+0x19c] ;  /* 0x00019c00011b7983 */ /* 0x000ea80000300800 */
[----:B------:R-:W2:Y:S04]  /*192b0*/  LDL.LU.64 R10, [R1+0xb8] ;  /* 0x0000b800010a7983 */ /* 0x000ea80000300a00 */
[----:B-----5:R-:W-:Y:S04]  /*192c0*/  STL.64 [R1+0x2ac8], R22 ;  /* 0x002ac81601007387 */ /* 0x020fe80000100a00 */
[----:B------:R0:W-:Y:S04]  /*192d0*/  STL.64 [R1+0x2ac0], R20 ;  /* 0x002ac01401007387 */ /* 0x0001e80000100a00 */
[----:B0-----:R-:W5:Y:S04]  /*192e0*/  LDL.LU R20, [R1+0x140] ;  /* 0x0001400001147983 */ /* 0x001f680000300800 */
[----:B------:R-:W5:Y:S01]  /*192f0*/  LDL.LU R21, [R1+0x144] ;  /* 0x0001440001157983 */ /* 0x000f620000300800 */
[----:B---3--:R-:W-:Y:S01]  /*19300*/  MOV R22, R15 ;  /* 0x0000000f00167202 */ /* 0x008fe20000000f00 */
[----:B------:R-:W-:-:S02]  /*19310*/  IMAD.MOV.U32 R23, RZ, RZ, R14 ;  /* 0x000000ffff177224 */ /* 0x000fc400078e000e */
[----:B------:R-:W3:Y:S04]  /*19320*/  LDL.LU R15, [R1+0x2b4c] ;  /* 0x002b4c00010f7983 */ /* 0x000ee80000300800 */
[----:B------:R-:W2:Y:S04]  /*19330*/  LDL.LU R14, [R1+0x2b48] ;  /* 0x002b4800010e7983 */ /* 0x000ea80000300800 */
[----:B------:R-:W-:Y:S04]  /*19340*/  STL.64 [R1+0x2ae0], R22 ;  /* 0x002ae01601007387 */ /* 0x000fe80000100a00 */
[----:B-----5:R0:W-:Y:S04]  /*19350*/  STL.64 [R1+0x2ad8], R20 ;  /* 0x002ad81401007387 */ /* 0x0201e80000100a00 */
[----:B0-----:R-:W5:Y:S04]  /*19360*/  LDL.LU R20, [R1+0x150] ;  /* 0x0001500001147983 */ /* 0x001f680000300800 */
[----:B------:R-:W5:Y:S04]  /*19370*/  LDL.LU R21, [R1+0x154] ;  /* 0x0001540001157983 */ /* 0x000f680000300800 */
[----:B------:R-:W2:Y:S04]  /*19380*/  LDL.LU R22, [R1+0x158] ;  /* 0x0001580001167983 */ /* 0x000ea80000300800 */
[----:B------:R-:W2:Y:S04]  /*19390*/  LDL.LU R23, [R1+0x15c] ;  /* 0x00015c0001177983 */ /* 0x000ea80000300800 */
[----:B--2---:R0:W-:Y:S04]  /*193a0*/  STL.64 [R1+0x2af8], R22 ;  /* 0x002af81601007387 */ /* 0x0041e80000100a00 */
[----:B-----5:R1:W-:Y:S01]  /*193b0*/  STL.64 [R1+0x2af0], R20 ;  /* 0x002af01401007387 */ /* 0x0203e20000100a00 */
[----:B0-----:R-:W-:-:S02]  /*193c0*/  MOV R22, R14 ;  /* 0x0000000e00167202 */ /* 0x001fc40000000f00 */
[----:B---3--:R-:W-:Y:S01]  /*193d0*/  MOV R23, R15 ;  /* 0x0000000f00177202 */ /* 0x008fe20000000f00 */
[----:B-1----:R-:W2:Y:S04]  /*193e0*/  LDL.LU R20, [R1+0x160] ;  /* 0x0001600001147983 */ /* 0x002ea80000300800 */
[----:B------:R-:W2:Y:S04]  /*193f0*/  LDL.LU R21, [R1+0x164] ;  /* 0x0001640001157983 */ /* 0x000ea80000300800 */
[----:B------:R-:W3:Y:S04]  /*19400*/  LDL.LU R14, [R1+0x2b44] ;  /* 0x002b4400010e7983 */ /* 0x000ee80000300800 */
[----:B------:R-:W3:Y:S04]  /*19410*/  LDL.LU R15, [R1+0x2b40] ;  /* 0x002b4000010f7983 */ /* 0x000ee80000300800 */
[----:B----4-:R-:W-:Y:S04]  /*19420*/  STL.64 [R1+0x2a38], R18 ;  /* 0x002a381201007387 */ /* 0x010fe80000100a00 */
[----:B------:R0:W-:Y:S04]  /*19430*/  STL.64 [R1+0x2a30], R16 ;  /* 0x002a301001007387 */ /* 0x0001e80000100a00 */
[----:B0-----:R-:W4:Y:S04]  /*19440*/  LDL.LU R16, [R1+0xe0] ;  /* 0x0000e00001107983 */ /* 0x001f280000300800 */
[----:B------:R-:W4:Y:S04]  /*19450*/  LDL.LU R17, [R1+0xe4] ;  /* 0x0000e40001117983 */ /* 0x000f280000300800 */
[----:B------:R-:W4:Y:S04]  /*19460*/  LDL.LU R18, [R1+0xe8] ;  /* 0x0000e80001127983 */ /* 0x000f280000300800 */
[----:B------:R-:W4:Y:S01]  /*19470*/  LDL.LU R19, [R1+0xec] ;  /* 0x0000ec0001137983 */ /* 0x000f220000300800 */
[----:B---3--:R-:W-:Y:S11]  /*19480*/  HMMA.16816.F32 R24, R4, R14, R24 ;  /* 0x0000000e0418723c */ /* 0x008ff60000001818 */
[----:B------:R-:W-:Y:S11]  /*19490*/  @!UPT UIADD3 URZ, URZ, URZ, URZ ;  /* 0x0000003f3f3ff290 */ /* 0x000ff6000fffe03f */
[----:B------:R-:W-:Y:S01]  /*194a0*/  @!UPT UIADD3 URZ, URZ, URZ, URZ ;  /* 0x0000003f3f3ff290 */ /* 0x000fe2000fffe03f */
[----:B------:R-:W-:Y:S04]  /*194b0*/  STL.64 [R1+0x380], R24 ;  /* 0x0003801801007387 */ /* 0x000fe80000100a00 */
[----:B------:R0:W-:Y:S04]  /*194c0*/  STL.64 [R1+0x388], R26 ;  /* 0x0003881a01007387 */ /* 0x0001e80000100a00 */
[----:B0-----:R-:W3:Y:S04]  /*194d0*/  LDL.LU.64 R26, [R1+0x2b38] ;  /* 0x002b3800011a7983 */ /* 0x001ee80000300a00 */
[----:B------:R-:W3:Y:S04]  /*194e0*/  LDL.LU.64 R24, [R1+0x2b30] ;  /* 0x002b300001187983 */ /* 0x000ee80000300a00 */
[----:B------:R-:W-:Y:S04]  /*194f0*/  STL.64 [R1+0x29d8], R14 ;  /* 0x0029d80e01007387 */ /* 0x000fe80000100a00 */
[----:B------:R0:W-:Y:S01]  /*19500*/  STL.64 [R1+0x29d0], R12 ;  /* 0x0029d00c01007387 */ /* 0x0001e20000100a00 */
[----:B------:R-:W-:Y:S01]  /*19510*/  IMAD.MOV.U32 R2, RZ, RZ, R10 ;  /* 0x000000ffff027224 */ /* 0x000fe200078e000a */
[----:B------:R-:W-:-:S02]  /*19520*/  MOV R0, R11 ;  /* 0x0000000b00007202 */ /* 0x000fc40000000f00 */
[----:B0-----:R-:W5:Y:S04]  /*19530*/  LDL.LU R12, [R1+0x2d0] ;  /* 0x0002d000010c7983 */ /* 0x001f680000300800 */
[----:B------:R-:W5:Y:S01]  /*19540*/  LDL.LU R13, [R1+0x2d4] ;  /* 0x0002d400010d7983 */ /* 0x000f620000300800 */
[----:B---3--:R-:W-:Y:S11]  /*19550*/  HMMA.16816.F32 R24, R4, R10, R24 ;  /* 0x0000000a0418723c */ /* 0x008ff60000001818 */
[----:B------:R-:W-:Y:S11]  /*19560*/  @!UPT UIADD3 URZ, URZ, URZ, URZ ;  /* 0x0000003f3f3ff290 */ /* 0x000ff6000fffe03f */
[----:B------:R-:W-:Y:S01]  /*19570*/  @!UPT UIADD3 URZ, URZ, URZ, URZ ;  /* 0x0000003f3f3ff290 */ /* 0x000fe2000fffe03f */
[----:B------:R-:W-:Y:S04]  /*19580*/  STL.64 [R1+0x370], R24 ;  /* 0x0003701801007387 */ /* 0x000fe80000100a00 */
[----:B------:R0:W-:Y:S04]  /*19590*/  STL.64 [R1+0x378], R26 ;  /* 0x0003781a01007387 */ /* 0x0001e80000100a00 */
[----:B0-----:R-:W3:Y:S04]  /*195a0*/  LDL.LU.64 R26, [R1+0x2b28] ;  /* 0x002b2800011a7983 */ /* 0x001ee80000300a00 */
[----:B------:R-:W3:Y:S04]  /*195b0*/  LDL.LU.64 R24, [R1+0x2b20] ;  /* 0x002b200001187983 */ /* 0x000ee80000300a00 */
[----:B------:R-:W3:Y:S01]  /*195c0*/  LDL.LU.64 R10, [R1+0x2b18] ;  /* 0x002b1800010a7983 */ /* 0x000ee20000300a00 */
[----:B------:R-:W-:-:S02]  /*195d0*/  MOV R14, R29 ;  /* 0x0000001d000e7202 */ /* 0x000fc40000000f00 */
[----:B------:R-:W-:Y:S01]  /*195e0*/  MOV R15, R28 ;  /* 0x0000001c000f7202 */ /* 0x000fe20000000f00 */
[----:B---3--:R-:W-:Y:S01]  /*195f0*/  HMMA.16816.F32 R4, R4, R10, R24 ;  /* 0x0000000a0404723c */ /* 0x008fe20000001818 */
[----:B------:R-:W2:Y:S01]  /*19600*/  LDL.LU.64 R26, [R1+0x2b10] ;  /* 0x002b1000011a7983 */ /* 0x000ea20000300a00 */
[----:B------:R-:W-:Y:S02]  /*19610*/  MOV R29, R10 ;  /* 0x0000000a001d7202 */ /* 0x000fe40000000f00 */
[----:B------:R-:W-:Y:S11]  /*19620*/  MOV R28, R11 ;  /* 0x0000000b001c7202 */ /* 0x000ff60000000f00 */
[----:B------:R-:W-:Y:S08]  /*19630*/  @!UPT UIADD3 URZ, URZ, URZ, URZ ;  /* 0x0000003f3f3ff290 */ /* 0x000ff0000fffe03f */
        /* <DEDUP_REMOVED lines=58> */
[----:B------:R-:W4:Y:S11]  /*199e0*/  LDL.LU.64 R22, [R1+0x2a50] ;  /* 0x002a500001167983 */ /* 0x000f360000300a00 */
[----:B------:R-:W-:Y:S10]  /*199f0*/  @!UPT UIADD3 URZ, URZ, URZ, URZ ;  /* 0x0000003f3f3ff290 */ /* 0x000ff4000fffe03f */
[----:B------:R-:W-:Y:S04]  /*19a00*/  STL.64 [R1+0x210], R24 ;  /* 0x0002101801007387 */ /* 0x000fe80000100a00 */
[----:B------:R0:W-:Y:S04]  /*19a10*/  STL.64 [R1+0x218], R26 ;  /* 0x0002181a01007387 */ /* 0x0001e80000100a00 */
[----:B0-----:R-:W2:Y:S04]  /*19a20*/  LDL.LU R26, [R1+0x2a48] ;  /* 0x002a4800011a7983 */ /* 0x001ea80000300800 */
[----:B------:R-:W2:Y:S01]  /*19a30*/  LDL.LU.64 R24, [R1+0x2a40] ;  /* 0x002a400001187983 */ /* 0x000ea20000300a00 */
[C---:B----4-:R-:W-:Y:S03]  /*19a40*/  HMMA.16816.F32 R20, R8.reuse, R22, R16 ;  /* 0x000000160814723c */ /* 0x050fe60000001810 */
[----:B------:R-:W4:Y:S04]  /*19a50*/  LDL.LU.64 R18, [R1+0x2a38] ;  /* 0x002a380001127983 */ /* 0x000f280000300a00 */
[----:B------:R-:W4:Y:S11]  /*19a60*/  LDL.LU.64 R16, [R1+0x2a30] ;  /* 0x002a300001107983 */ /* 0x000f360000300a00 */
[----:B------:R-:W-:Y:S05]  /*19a70*/  @!UPT UIADD3 URZ, URZ, URZ, URZ ;  /* 0x0000003f3f3ff290 */ /* 0x000fea000fffe03f */
[----:B------:R-:W-:Y:S04]  /*19a80*/  STL.64 [R1+0x1e0], R20 ;  /* 0x0001e01401007387 */ /* 0x000fe80000100a00 */
[----:B------:R0:W-:Y:S04]  /*19a90*/  STL.64 [R1+0x1e8], R22 ;  /* 0x0001e81601007387 */ /* 0x0001e80000100a00 */
[----:B0-----:R-:W4:Y:S02]  /*19aa0*/  LDL.LU.64 R22, [R1+0x2a28] ;  /* 0x002a280001167983 */ /* 0x001f240000300a00 */
[C---:B----4-:R-:W-:Y:S02]  /*19ab0*/  HMMA.16816.F32 R20, R8.reuse, R22, R16 ;  /* 0x000000160814723c */ /* 0x050fe40000001810 */
[----:B------:R-:W4:Y:S04]  /*19ac0*/  LDL.LU.64 R18, [R1+0x2a20] ;  /* 0x002a200001127983 */ /* 0x000f280000300a00 */
[----:B------:R-:W4:Y:S11]  /*19ad0*/  LDL.LU.64 R16, [R1+0x2a18] ;  /* 0x002a180001107983 */ /* 0x000f360000300a00 */
[----:B------:R-:W-:Y:S06]  /*19ae0*/  @!UPT UIADD3 URZ, URZ, URZ, URZ ;  /* 0x0000003f3f3ff290 */ /* 0x000fec000fffe03f */
[----:B------:R-:W-:Y:S04]  /*19af0*/  STL.64 [R1+0x1d0], R20 ;  /* 0x0001d01401007387 */ /* 0x000fe80000100a00 */
[----:B------:R0:W-:Y:S04]  /*19b00*/  STL.64 [R1+0x1d8], R22 ;  /* 0x0001d81601007387 */ /* 0x0001e80000100a00 */
[----:B0-----:R-:W4:Y:S02]  /*19b10*/  LDL.LU.64 R22, [R1+0x2a10] ;  /* 0x002a100001167983 */ /* 0x001f240000300a00 */
[C---:B----4-:R-:W-:Y:S02]  /*19b20*/  HMMA.16816.F32 R20, R8.reuse, R22, R16 ;  /* 0x000000160814723c */ /* 0x050fe40000001810 */
[----:B------:R-:W4:Y:S01]  /*19b30*/  LDL.LU.64 R18, [R1+0x2a08] ;  /* 0x002a080001127983 */ /* 0x000f220000300a00 */
[----:B------:R-:W4:Y:S11]  /*19b40*/  LDL.LU.64 R16, [R1+0x2a00] ;  /* 0x002a000001107983 */ /* 0x000f360000300a00 */
[----:B------:R-:W-:Y:S09]  /*19b50*/  @!UPT UIADD3 URZ, URZ, URZ, URZ ;  /* 0x0000003f3f3ff290 */ /* 0x000ff2000fffe03f */
[----:B------:R-:W-:Y:S01]  /*19b60*/  STL.64 [R1+0x1c0], R20 ;  /* 0x0001c01401007387 */ /* 0x000fe20000100a00 */
[----:B------:R0:W-:Y:S03]  /*19b70*/  STL.64 [R1+0x1c8], R22 ;  /* 0x0001c81601007387 */ /* 0x0001e60000100a00 */
[----:B0-----:R-:W4:Y:S01]  /*19b80*/  LDL.LU.64 R22, [R1+0x29f8] ;  /* 0x0029f80001167983 */ /* 0x001f220000300a00 */
[----:B------:R-:W2:Y:S01]  /*19b90*/  LDL.LU R21, [R1+0x29f0] ;  /* 0x0029f00001157983 */ /* 0x000ea20000300800 */
[C---:B----4-:R-:W-:Y:S11]  /*19ba0*/  HMMA.16816.F32 R16, R8.reuse, R22, R16 ;  /* 0x000000160810723c */ /* 0x050ff60000001810 */
[----:B------:R-:W-:Y:S11]  /*19bb0*/  @!UPT UIADD3 URZ, URZ, URZ, URZ ;  /* 0x0000003f3f3ff290 */ /* 0x000ff6000fffe03f */
[----:B------:R-:W-:Y:S01]  /*19bc0*/  @!UPT UIADD3 URZ, URZ, URZ, URZ ;  /* 0x0000003f3f3ff290 */ /* 0x000fe2000fffe03f */
[----:B------:R-:W-:Y:S01]  /*19bd0*/  STL.64 [R1+0x190], R16 ;  /* 0x0001901001007387 */ /* 0x000fe20000100a00 */
[----:B------:R0:W-:Y:S03]  /*19be0*/  STL.64 [R1+0x198], R18 ;  /* 0x0001981201007387 */ /* 0x0001e60000100a00 */
[----:B0-----:R-:W5:Y:S01]  /*19bf0*/  LDL.LU.64 R18, [R1+0x29e8] ;  /* 0x0029e80001127983 */ /* 0x001f620000300a00 */
[----:B------:R-:W4:Y:S01]  /*19c00*/  LDL.LU.64 R16, [R1+0x29e0] ;  /* 0x0029e00001107983 */ /* 0x000f220000300a00 */
[----:B-----5:R-:W-:Y:S11]  /*19c10*/  HMMA.16816.F32 R12, R8, R18, R12 ;  /* 0x00000012080c723c */ /* 0x020ff6000000180c */
[----:B------:R-:W-:Y:S11]  /*19c20*/  @!UPT UIADD3 URZ, URZ, URZ, URZ ;  /* 0x0000003f3f3ff290 */ /* 0x000ff6000fffe03f */
[----:B------:R-:W-:Y:S01]  /*19c30*/  @!UPT UIADD3 URZ, URZ, URZ, URZ ;  /* 0x0000003f3f3ff290 */ /* 0x000fe2000fffe03f */
[----:B------:R-:W-:Y:S01]  /*19c40*/  STL.64 [R1+0x180], R12 ;  /* 0x0001800c01007387 */ /* 0x000fe20000100a00 */
[----:B------:R0:W-:Y:S03]  /*19c50*/  STL.64 [R1+0x188], R14 ;  /* 0x0001880e01007387 */ /* 0x0001e60000100a00 */
[----:B0-----:R-:W3:Y:S01]  /*19c60*/  LDL.LU.64 R14, [R1+0x29d8] ;  /* 0x0029d800010e7983 */ /* 0x001ee20000300a00 */
[----:B------:R-:W5:Y:S03]  /*19c70*/  LDL.LU.64 R12, [R1+0x29d0] ;  /* 0x0029d000010c7983 */ /* 0x000f660000300a00 */
[----:B------:R-:W0:Y:S02]  /*19c80*/  S2R R27, SR_TID.X ;  /* 0x00000000001b7919 */ /* 0x000e240000002100 */
[C---:B0-----:R-:W-:Y:S01]  /*19c90*/  SHF.L.U32 R20, R27.reuse, 0x1, RZ ;  /* 0x000000011b147819 */ /* 0x041fe200000006ff */
[----:B------:R-:W-:-:S05]  /*19ca0*/  LOP3.LUT R27, R27, 0x7, RZ, 0xc0, !PT ;  /* 0x000000071b1b7812 */ /* 0x000fca00078ec0ff */
[----:B------:R-:W-:-:S05]  /*19cb0*/  IMAD R27, R27, 0x110, RZ ;  /* 0x000001101b1b7824 */ /* 0x000fca00078e02ff */
[----:B------:R-:W-:-:S04]  /*19cc0*/  LOP3.LUT R27, R27, 0x30, R20, 0x78, !PT ;  /* 0x000000301b1b7812 */ /* 0x000fc800078e7814 */
[----:B------:R-:W-:Y:S01]  /*19cd0*/  LOP3.LUT R27, R27, 0x40, RZ, 0x3c, !PT ;  /* 0x000000401b1b7812 */ /* 0x000fe200078e3cff */
[----:B---3--:R-:W-:Y:S11]  /*19ce0*/  HMMA.16816.F32 R4, R8, R14, R4 ;  /* 0x0000000e0804723c */ /* 0x008ff60000001804 */
[----:B------:R-:W-:Y:S11]  /*19cf0*/  @!UPT UIADD3 URZ, URZ, URZ, URZ ;  /* 0x0000003f3f3ff290 */ /* 0x000ff6000fffe03f */
[----:B------:R-:W-:Y:S01]  /*19d00*/  @!UPT UIADD3 URZ, URZ, URZ, URZ ;  /* 0x0000003f3f3ff290 */ /* 0x000fe2000fffe03f */
[----:B------:R-:W-:Y:S01]  /*19d10*/  STL.64 [R1+0x170], R4 ;  /* 0x0001700401007387 */ /* 0x000fe20000100a00 */
[----:B------:R-:W-:Y:S02]  /*19d20*/  STL.64 [R1+0x178], R6 ;  /* 0x0001780601007387 */ /* 0x000fe40000100a00 */
[----:B--2---:R-:W0:Y:S02]  /*19d30*/  LDSM.16.MT88.4 R4, [R21+0x6000] ;  /* 0x006000001504783b */ /* 0x004e240000004200 */
[----:B------:R-:W-:Y:S04]  /*19d40*/  LDSM.16.M88.4 R20, [R27+0x8880] ;  /* 0x008880001b14783b */ /* 0x000fe80000000200 */
[----:B0-----:R-:W-:Y:S01]  /*19d50*/  STL.64 [R1+0x29c8], R6 ;  /* 0x0029c80601007387 */ /* 0x001fe20000100a00 */
[----:B------:R4:W-:Y:S02]  /*19d60*/  STL.64 [R1+0x29c0], R4 ;  /* 0x0029c00401007387 */ /* 0x0009e40000100a00 */
[----:B----4-:R-:W-:-:S02]  /*19d70*/  MOV R4, R17 ;  /* 0x0000001100047202 */ /* 0x010fc40000000f00 */
[----:B------:R-:W-:Y:S02]  /*19d80*/  MOV R5, R16 ;  /* 0x0000001000057202 */ /* 0x000fe40000000f00 */
[----:B------:R-:W0:Y:S01]  /*19d90*/  LDSM.16.M88.4 R16, [R27+0x8080] ;  /* 0x008080001b10783b */ /* 0x000e220000000200 */
[----:B------:R-:W-:-:S03]  /*19da0*/  MOV R15, R0 ;  /* 0x00000000000f7202 */ /* 0x000fc60000000f00 */
[----:B0-----:R-:W-:Y:S01]  /*19db0*/  STL.64 [R1], R16 ;  /* 0x0000001001007387 */ /* 0x001fe20000100a00 */
[----:B------:R-:W-:Y:S01]  /*19dc0*/  STL.64 [R1+0x8], R18 ;  /* 0x0000081201007387 */ /* 0x000fe20000100a00 */
[----:B------:R-:W-:Y:S01]  /*19dd0*/  MOV R0, R17 ;  /* 0x0000001100007202 */ /* 0x000fe20000000f00 */
[----:B------:R-:W-:Y:S01]  /*19de0*/  STL.64 [R1+0x20], R20 ;  /* 0x0000201401007387 */ /* 0x000fe20000100a00 */
[----:B------:R-:W0:Y:S04]  /*19df0*/  LDSM.16.M88.4 R16, [R27+0x9080] ;  /* 0x009080001b10783b */ /* 0x000e280000000200 */
[----:B------:R-:W-:Y:S02]  /*19e00*/  STL.64 [R1+0x28], R22 ;  /* 0x0000281601007387 */ /* 0x000fe40000100a00 */
[----:B------:R-:W1:Y:S02]  /*19e10*/  LDSM.16.M88.4 R20, [R27+0x9880] ;  /* 0x009880001b14783b */ /* 0x000e640000000200 */
[----:B0-----:R-:W-:Y:S02]  /*19e20*/  STL.64 [R1+0x10], R16 ;  /* 0x0000101001007387 */ /* 0x001fe40000100a00 */
[----:B------:R-:W-:Y:S02]  /*19e30*/  STL.64 [R1+0x18], R18 ;  /* 0x0000181201007387 */ /* 0x000fe40000100a00 */
[----:B-1----:R-:W-:Y:S02]  /*19e40*/  STL.64 [R1+0x160], R20 ;  /* 0x0001601401007387 */ /* 0x002fe40000100a00 */
[----:B------:R-:W-:Y:S02]  /*19e50*/  STL.64 [R1+0x168], R22 ;  /* 0x0001681601007387 */ /* 0x000fe40000100a00 */
[----:B------:R-:W0:Y:S04]  /*19e60*/  LDSM.16.M88.4 R20, [R27+0xa880] ;  /* 0x00a880001b14783b */ /* 0x000e280000000200 */
[----:B------:R-:W1:Y:S01]  /*19e70*/  LDSM.16.M88.4 R16, [R27+0xa080] ;  /* 0x00a080001b10783b */ /* 0x000e620000000200 */
[----:B------:R-:W-:Y:S01]  /*19e80*/  IMAD.MOV.U32 R14, RZ, RZ, R2 ;  /* 0x000000ffff0e7224 */ /* 0x000fe200078e0002 */
[----:B-----5:R-:W-:Y:S01]  /*19e90*/  MOV R6, R13 ;  /* 0x0000000d00067202 */ /* 0x020fe20000000f00 */
[----:B------:R-:W-:-:S07]  /*19ea0*/  IMAD.MOV.U32 R7, RZ, RZ, R12 ;  /* 0x000000ffff077224 */ /* 0x000fce00078e000c */
[----:B------:R-:W-:Y:S01]  /*19eb0*/  HMMA.16816.F32 R4, R8, R14, R4 ;  /* 0x0000000e0804723c */ /* 0x000fe20000001804 */
[----:B------:R-:W-:Y:S04]  /*19ec0*/  LDSM.16.M88.4 R12, [R27+0xb880] ;  /* 0x00b880001b0c783b */ /* 0x000fe80000000200 */
[----:B0-----:R-:W-:Y:S01]  /*19ed0*/  STL.64 [R1+0x2980], R22 ;  /* 0x0029801601007387 */ /* 0x001fe20000100a00 */
[----:B-1----:R-:W-:Y:S02]  /*19ee0*/  STL.64 [R1+0x1a0], R16 ;  /* 0x0001a01001007387 */ /* 0x002fe40000100a00 */
[----:B------:R-:W-:Y:S02]  /*19ef0*/  STL.64 [R1+0x1a8], R18 ;  /* 0x0001a81201007387 */ /* 0x000fe40000100a00 */
[----:B------:R-:W0:Y:S04]  /*19f00*/  LDSM.16.M88.4 R16, [R27+0xb080] ;  /* 0x00b080001b10783b */ /* 0x000e280000000200 */
[----:B------:R-:W-:Y:S04]  /*19f10*/  STL.64 [R1+0x2978], R20 ;  /* 0x0029781401007387 */ /* 0x000fe80000100a00 */
[----:B0-----:R-:W-:Y:S01]  /*19f20*/  STL.64 [R1+0x2968], R18 ;  /* 0x0029681201007387 */ /* 0x001fe20000100a00 */
[----:B------:R-:W-:Y:S02]  /*19f30*/  STL.64 [R1+0x2960], R16 ;  /* 0x0029601001007387 */ /* 0x000fe40000100a00 */
[----:B------:R-:W2:Y:S02]  /*19f40*/  LDL R23, [R1+0x5d4] ;  /* 0x0005d40001177983 */ /* 0x000ea40000100800 */
[----:B------:R-:W-:Y:S01]  /*19f50*/  STL.64 [R1+0x150], R4 ;  /* 0x0001500401007387 */ /* 0x000fe20000100a00 */
[----:B------:R-:W-:Y:S02]  /*19f60*/  STL.64 [R1+0x158], R6 ;  /* 0x0001580601007387 */ /* 0x000fe40000100a00 */
[----:B------:R-:W0:Y:S04]  /*19f70*/  LDSM.16.M88.4 R4, [R27+0xc080] ;  /* 0x00c080001b04783b */ /* 0x000e280000000200 */
[----:B------:R-:W-:Y:S02]  /*19f80*/  STL.64 [R1+0x200], R12 ;  /* 0x0002000c01007387 */ /* 0x000fe40000100a00 */
[----:B------:R-:W-:Y:S02]  /*19f90*/  STL.64 [R1+0x208], R14 ;  /* 0x0002080e01007387 */ /* 0x000fe40000100a00 */
[----:B------:R-:W1:Y:S04]  /*19fa0*/  LDSM.16.M88.4 R12, [R27+0xc880] ;  /* 0x00c880001b0c783b */ /* 0x000e680000000200 */
[----:B0-----:R-:W-:Y:S01]  /*19fb0*/  STL.64 [R1+0x220], R4 ;  /* 0x0002200401007387 */ /* 0x001fe20000100a00 */
[----:B------:R-:W-:Y:S03]  /*19fc0*/  STL.64 [R1+0x228], R6 ;  /* 0x0002280601007387 */ /* 0x000fe60000100a00 */
[----:B-1----:R0:W-:Y:S01]  /*19fd0*/  STL [R1+0x2690], R14 ;  /* 0x0026900e01007387 */ /* 0x0021e20000100800 */
[----:B------:R1:W-:Y:S03]  /*19fe0*/  STL [R1+0x268c], R15 ;  /* 0x00268c0f01007387 */ /* 0x0003e60000100800 */
[----:B------:R-:W-:Y:S01]  /*19ff0*/  STL.64 [R1+0x2948], R12 ;  /* 0x0029480c01007387 */ /* 0x000fe20000100a00 */
[----:B------:R-:W3:Y:S01]  /*1a000*/  LDL.LU.64 R16, [R1+0x20] ;  /* 0x0000200001107983 */ /* 0x000ee20000300a00 */
[----:B------:R-:W-:-:S02]  /*1a010*/  MOV R2, R4 ;  /* 0x0000000400027202 */ /* 0x000fc40000000f00 */
[----:B------:R-:W-:Y:S02]  /*1a020*/  MOV R3, R5 ;  /* 0x0000000500037202 */ /* 0x000fe40000000f00 */
[----:B------:R-:W4:Y:S01]  /*1a030*/  LDSM.16.M88.4 R4, [R27+0xd080] ;  /* 0x00d080001b04783b */ /* 0x000f220000000200 */
[----:B0-----:R-:W-:Y:S01]  /*1a040*/  MOV R14, R29 ;  /* 0x0000001d000e7202 */ /* 0x001fe20000000f00 */
[----:B-1----:R-:W-:Y:S02]  /*1a050*/  IMAD.MOV.U32 R15, RZ, RZ, R28 ;  /* 0x000000ffff0f7224 */ /* 0x002fe400078e001c */
[----:B---3--:R-:W-:Y:S01]  /*1a060*/  STL.64 [R1+0x29a0], R16 ;  /* 0x0029a01001007387 */ /* 0x008fe20000100a00 */
[----:B----4-:R-:W-:Y:S02]  /*1a070*/  STL.64 [R1+0x260], R4 ;  /* 0x0002600401007387 */ /* 0x010fe40000100a00 */
[----:B------:R-:W0:Y:S04]  /*1a080*/  LDSM.16.M88.4 R16, [R27+0xd880] ;  /* 0x00d880001b10783b */ /* 0x000e280000000200 */
[----:B------:R-:W-:Y:S02]  /*1a090*/  STL.64 [R1+0x268], R6 ;  /* 0x0002680601007387 */ /* 0x000fe40000100a00 */
[----:B------:R-:W1:Y:S04]  /*1a0a0*/  LDSM.16.M88.4 R4, [R27+0xe080] ;  /* 0x00e080001b04783b */ /* 0x000e680000000200 */
[----:B0-----:R0:W-:Y:S01]  /*1a0b0*/  STL.64 [R1+0x280], R16 ;  /* 0x0002801001007387 */ /* 0x0011e20000100a00 */
[----:B------:R3:W-:Y:S02]  /*1a0c0*/  STL.64 [R1+0x288], R18 ;  /* 0x0002881201007387 */ /* 0x0007e40000100a00 */
[----:B-1----:R-:W-:Y:S01]  /*1a0d0*/  STL.64 [R1+0x290], R4 ;  /* 0x0002900401007387 */ /* 0x002fe20000100a00 */
[----:B------:R-:W-:Y:S01]  /*1a0e0*/  MOV R29, R6 ;  /* 0x00000006001d7202 */ /* 0x000fe20000000f00 */
[----:B------:R-:W-:Y:S01]  /*1a0f0*/  STL.64 [R1+0x298], R6 ;  /* 0x0002980601007387 */ /* 0x000fe20000100a00 */
[----:B------:R-:W-:-:S02]  /*1a100*/  MOV R28, R7 ;  /* 0x00000007001c7202 */ /* 0x000fc40000000f00 */
[----:B------:R-:W1:Y:S01]  /*1a110*/  LDSM.16.M88.4 R4, [R27+0xe880] ;  /* 0x00e880001b04783b */ /* 0x000e620000000200 */
[----:B0-----:R-:W4:Y:S03]  /*1a120*/  LDL.LU R16, [R1+0x360] ;  /* 0x0003600001107983 */ /* 0x001f260000300800 */
[----:B------:R-:W-:Y:S02]  /*1a130*/  STL [R1+0x2714], R28 ;  /* 0x0027141c01007387 */ /* 0x000fe40000100800 */
[----:B------:R-:W-:Y:S01]  /*1a140*/  STL [R1+0x2710], R29 ;  /* 0x0027101d01007387 */ /* 0x000fe20000100800 */
[----:B------:R-:W-:Y:S02]  /*1a150*/  MOV R17, R26 ;  /* 0x0000001a00117202 */ /* 0x000fe40000000f00 */
[----:B---3--:R-:W-:Y:S01]  /*1a160*/  MOV R18, R25 ;  /* 0x0000001900127202 */ /* 0x008fe20000000f00 */
[----:B------:R-:W-:Y:S01]  /*1a170*/  IMAD.MOV.U32 R19, RZ, RZ, R24 ;  /* 0x000000ffff137224 */ /* 0x000fe200078e0018 */
[----:B-1----:R-:W-:Y:S01]  /*1a180*/  STL.64 [R1+0x2a0], R4 ;  /* 0x0002a00401007387 */ /* 0x002fe20000100a00 */
[----:B------:R-:W-:Y:S02]  /*1a190*/  STL.64 [R1+0x2a8], R6 ;  /* 0x0002a80601007387 */ /* 0x000fe40000100a00 */
[----:B------:R-:W0:Y:S02]  /*1a1a0*/  LDSM.16.M88.4 R4, [R27+0xf080] ;  /* 0x00f080001b04783b */ /* 0x000e240000000200 */
[----:B------:R-:W1:Y:S01]  /*1a1b0*/  LDSM.16.M88.4 R24, [R27+0xf880] ;  /* 0x00f880001b18783b */ /* 0x000e620000000200 */
[----:B0-----:R-:W-:-:S02]  /*1a1c0*/  MOV R29, R7 ;  /* 0x00000007001d7202 */ /* 0x001fc40000000f00 */
[----:B------:R-:W-:Y:S01]  /*1a1d0*/  MOV R28, R6 ;  /* 0x00000006001c7202 */ /* 0x000fe20000000f00 */
[----:B------:R-:W-:Y:S01]  /*1a1e0*/  STL.64 [R1+0x2b0], R4 ;  /* 0x0002b00401007387 */ /* 0x000fe20000100a00 */
[----:B------:R0:W-:Y:S03]  /*1a1f0*/  STL.64 [R1+0x2b8], R6 ;  /* 0x0002b80601007387 */ /* 0x0001e60000100a00 */
[----:B0-----:R-:W4:Y:S01]  /*1a200*/  LDL.LU.64 R6, [R1+0x29c8] ;  /* 0x0029c80001067983 */ /* 0x001f220000300a00 */
[----:B------:R-:W4:Y:S02]  /*1a210*/  LDL.LU.64 R4, [R1+0x29c0] ;  /* 0x0029c00001047983 */ /* 0x000f240000300a00 */
[----:B------:R-:W-:Y:S02]  /*1a220*/  STL [R1+0x274c], R29 ;  /* 0x00274c1d01007387 */ /* 0x000fe40000100800 */
[----:B------:R-:W-:Y:S01]  /*1a230*/  STL [R1+0x2748], R28 ;  /* 0x0027481c01007387 */ /* 0x000fe20000100800 */
[----:B-1----:R-:W-:Y:S01]  /*1a240*/  STL.64 [R1+0x2d0], R24 ;  /* 0x0002d01801007387 */ /* 0x002fe20000100a00 */
[----:B------:R0:W-:Y:S03]  /*1a250*/  STL.64 [R1+0x2d8], R26 ;  /* 0x0002d81a01007387 */ /* 0x0001e60000100a00 */
[----:B0-----:R-:W3:Y:S01]  /*1a260*/  LDL.LU.64 R26, [R1+0x29b8] ;  /* 0x0029b800011a7983 */ /* 0x001ee20000300a00 */
[----:B------:R-:W3:Y:S02]  /*1a270*/  LDL.LU.64 R24, [R1+0x29b0] ;  /* 0x0029b00001187983 */ /* 0x000ee40000300a00 */
[----:B---3--:R-:W-:Y:S01]  /*1a280*/  HMMA.16816.F32 R12, R8, R14, R24 ;  /* 0x0000000e080c723c */ /* 0x008fe20000001818 */
[----:B------:R-:W3:Y:S04]  /*1a290*/  LDL.LU R8, [R1+0x350] ;  /* 0x0003500001087983 */ /* 0x000ee80000300800 */
[----:B--2---:R0:W1:Y:S11]  /*1a2a0*/  LDSM.16.MT88.4 R24, [R23+0x6080] ;  /* 0x006080001718783b */ /* 0x0040760000004200 */
[----:B------:R-:W-:Y:S07]  /*1a2b0*/  @!UPT UIADD3 URZ, URZ, URZ, URZ ;  /* 0x0000003f3f3ff290 */ /* 0x000fee000fffe03f */
[----:B------:R-:W-:Y:S01]  /*1a2c0*/  STL.64 [R1+0x60], R12 ;  /* 0x0000600c01007387 */ /* 0x000fe20000100a00 */
[----:B------:R-:W-:Y:S02]  /*1a2d0*/  STL.64 [R1+0x68], R14 ;  /* 0x0000680e01007387 */ /* 0x000fe40000100a00 */
[----:B------:R-:W3:Y:S02]  /*1a2e0*/  LDL.LU R9, [R1+0x354] ;  /* 0x0003540001097983 */ /* 0x000ee40000300800 */
[----:B------:R-:W3:Y:S01]  /*1a2f0*/  LDL.LU R10, [R1+0x358] ;  /* 0x00035800010a7983 */ /* 0x000ee20000300800 */
[----:B------:R-:W3:Y:S01]  /*1a300*/  LDL.LU R11, [R1+0x35c] ;  /* 0x00035c00010b7983 */ /* 0x000ee20000300800 */
[----:B------:R-:W2:Y:S02]  /*1a310*/  LDL.LU R20, [R1+0x320] ;  /* 0x0003200001147983 */ /* 0x000ea40000300800 */
[----:B------:R-:W2:Y:S02]  /*1a320*/  LDL.LU R21, [R1+0x324] ;  /* 0x0003240001157983 */ /* 0x000ea40000300800 */
[----:B------:R-:W5:Y:S01]  /*1a330*/  LDL.LU R22, [R1+0x328] ;  /* 0x0003280001167983 */ /* 0x000f620000300800 */
[----:B0-----:R-:W5:Y:S04]  /*1a340*/  LDL.LU R23, [R1+0x32c] ;  /* 0x00032c0001177983 */ /* 0x001f680000300800 */
[----:B-----5:R-:W-:Y:S01]  /*1a350*/  STL.64 [R1+0x2990], R22 ;  /* 0x0029901601007387 */ /* 0x020fe20000100a00 */
[----:B--2---:R0:W-:Y:S03]  /*1a360*/  STL.64 [R1+0x2988], R20 ;  /* 0x0029881401007387 */ /* 0x0041e60000100a00 */
[----:B0-----:R-:W2:Y:S04]  /*1a370*/  LDL.LU.64 R20, [R1+0x160] ;  /* 0x0001600001147983 */ /* 0x001ea80000300a00 */
[----:B--2---:R0:W-:Y:S04]  /*1a380*/  STL.64 [R1+0x2998], R20 ;  /* 0x0029981401007387 */ /* 0x0041e80000100a00 */
[----:B0-----:R-:W2:Y:S01]  /*1a390*/  LDL.LU.64 R20, [R1+0x10] ;  /* 0x0000100001147983 */ /* 0x001ea20000300a00 */
[----:B------:R-:W5:Y:S02]  /*1a3a0*/  LDL.LU.64 R12, [R1+0x1a0] ;  /* 0x0001a000010c7983 */ /* 0x000f640000300a00 */
[----:B-1----:R0:W-:Y:S02]  /*1a3b0*/  STL [R1+0x28cc], R24 ;  /* 0x0028cc1801007387 */ /* 0x0021e40000100800 */
[----:B------:R1:W-:Y:S01]  /*1a3c0*/  STL [R1+0x28c8], R25 ;  /* 0x0028c81901007387 */ /* 0x0003e20000100800 */
[----:B------:R-:W-:Y:S01]  /*1a3d0*/  STL [R1+0x28c4], R26 ;  /* 0x0028c41a01007387 */ /* 0x000fe20000100800 */
[----:B------:R4:W-:Y:S03]  /*1a3e0*/  STL [R1+0x28c0], R27 ;  /* 0x0028c01b01007387 */ /* 0x0009e60000100800 */
[----:B0-----:R-:W4:Y:S01]  /*1a3f0*/  LDL R24, [R1] ;  /* 0x0000000001187983 */ /* 0x001f220000100800 */
[----:B-1----:R-:W-:-:S02]  /*1a400*/  MOV R25, R0 ;  /* 0x0000000000197202 */ /* 0x002fc40000000f00 */
[----:B------:R-:W2:Y:S05]  /*1a410*/  LDL.LU R0, [R1+0x29a8] ;  /* 0x0029a80001007983 */ /* 0x000eaa0000300800 */
[C---:B----4-:R-:W-:Y:S01]  /*1a420*/  HMMA.16816.F32 R24, R4.reuse, R24, R16 ;  /* 0x000000180418723c */ /* 0x050fe20000001810 */
[----:B------:R-:W3:Y:S11]  /*1a430*/  LDL.LU.64 R16, [R1+0x29a0] ;  /* 0x0029a00001107983 */ /* 0x000ef60000300a00 */
[----:B------:R-:W-:Y:S11]  /*1a440*/  @!UPT UIADD3 URZ, URZ, URZ, URZ ;  /* 0x0000003f3f3ff290 */ /* 0x000ff6000fffe03f */
[----:B------:R-:W-:Y:S01]  /*1a450*/  STL.64 [R1+0x50], R24 ;  /* 0x0000501801007387 */ /* 0x000fe20000100a00 */
[----:B------:R0:W-:Y:S01]  /*1a460*/  STL.64 [R1+0x58], R26 ;  /* 0x0000581a01007387 */ /* 0x0001e20000100a00 */
[C---:B---3--:R-:W-:Y:S01]  /*1a470*/  HMMA.16816.F32 R8, R4.reuse, R16, R8 ;  /* 0x000000100408723c */ /* 0x048fe20000001808 */
[----:B0-----:R-:W-:Y:S01]  /*1a480*/  MOV R26, R16 ;  /* 0x00000010001a7202 */ /* 0x001fe20000000f00 */
[----:B------:R-:W-:Y:S11]  /*1a490*/  IMAD.MOV.U32 R27, RZ, RZ, R17 ;  /* 0x000000ffff1b7224 */ /* 0x000ff600078e0011 */
[----:B------:R-:W-:Y:S10]  /*1a4a0*/  @!UPT UIADD3 URZ, URZ, URZ, URZ ;  /* 0x0000003f3f3ff290 */ /* 0x000ff4000fffe03f */
[----:B------:R0:W-:Y:S01]  /*1a4b0*/  STL.64 [R1+0x140], R8 ;  /* 0x0001400801007387 */ /* 0x0001e20000100a00 */
[----:B------:R-:W3:Y:S02]  /*1a4c0*/  LDL.LU R16, [R1+0x310] ;  /* 0x0003100001107983 */ /* 0x000ee40000300800 */
[----:B------:R-:W3:Y:S02]  /*1a4d0*/  LDL.LU R17, [R1+0x314] ;  /* 0x0003140001117983 */ /* 0x000ee40000300800 */
[----:B------:R-:W3:Y:S01]  /*1a4e0*/  LDL.LU R18, [R1+0x318] ;  /* 0x0003180001127983 */ /* 0x000ee20000300800 */
[----:B------:R-:W3:Y:S01]  /*1a4f0*/  LDL.LU R19, [R1+0x31c] ;  /* 0x00031c0001137983 */ /* 0x000ee20000300800 */
[----:B------:R-:W-:Y:S02]  /*1a500*/  MOV R29, R10 ;  /* 0x0000000a001d7202 */ /* 0x000fe40000000f00 */
[----:B------:R-:W-:Y:S01]  /*1a510*/  MOV R28, R11 ;  /* 0x0000000b001c7202 */ /* 0x000fe20000000f00 */
[----:B0-----:R-:W4:Y:S01]  /*1a520*/  LDL.LU R8, [R1+0x300] ;  /* 0x0003000001087983 */ /* 0x001f220000300800 */
[----:B------:R-:W4:Y:S02]  /*1a530*/  LDL.LU R9, [R1+0x304] ;  /* 0x0003040001097983 */ /* 0x000f240000300800 */
[----:B------:R-:W4:Y:S02]  /*1a540*/  LDL.LU R10, [R1+0x308] ;  /* 0x00030800010a7983 */ /* 0x000f240000300800 */
[----:B------:R-:W4:Y:S01]  /*1a550*/  LDL.LU R11, [R1+0x30c] ;  /* 0x00030c00010b7983 */ /* 0x000f220000300800 */
[----:B------:R-:W-:Y:S01]  /*1a560*/  STL [R1+0x28d4], R27 ;  /* 0x0028d41b01007387 */ /* 0x000fe20000100800 */
[----:B------:R0:W-:Y:S02]  /*1a570*/  STL [R1+0x28d0], R26 ;  /* 0x0028d01a01007387 */ /* 0x0001e40000100800 */
[----:B------:R-:W2:Y:S02]  /*1a580*/  LDL.LU R24, [R1+0x340] ;  /* 0x0003400001187983 */ /* 0x000ea40000300800 */
[----:B------:R-:W2:Y:S01]  /*1a590*/  LDL.LU R25, [R1+0x344] ;  /* 0x0003440001197983 */ /* 0x000ea20000300800 */
[----:B0-----:R-:W2:Y:S01]  /*1a5a0*/  LDL.LU R26, [R1+0x348] ;  /* 0x00034800011a7983 */ /* 0x001ea20000300800 */
[----:B------:R-:W2:Y:S02]  /*1a5b0*/  LDL.LU R27, [R1+0x34c] ;  /* 0x00034c00011b7983 */ /* 0x000ea40000300800 */
[----:B------:R-:W-:Y:S02]  /*1a5c0*/  STL [R1+0x27ec], R28 ;  /* 0x0027ec1c01007387 */ /* 0x000fe40000100800 */
[----:B------:R-:W-:Y:S01]  /*1a5d0*/  STL [R1+0x27e8], R29 ;  /* 0x0027e81d01007387 */ /* 0x000fe20000100800 */
[C---:B--2---:R-:W-:Y:S11]  /*1a5e0*/  HMMA.16816.F32 R24, R4.reuse, R20, R24 ;  /* 0x000000140418723c */ /* 0x044ff60000001818 */
[----:B------:R-:W-:Y:S11]  /*1a5f0*/  @!UPT UIADD3 URZ, URZ, URZ, URZ ;  /* 0x0000003f3f3ff290 */ /* 0x000ff6000fffe03f */
[----:B------:R-:W-:Y:S01]  /*1a600*/  @!UPT UIADD3 URZ, URZ, URZ, URZ ;  /* 0x0000003f3f3ff290 */ /* 0x000fe2000fffe03f */
[----:B------:R0:W-:Y:S01]  /*1a610*/  STL.64 [R1+0x130], R24 ;  /* 0x0001301801007387 */ /* 0x0001e20000100a00 */
[----:B------:R-:W-:Y:S01]  /*1a620*/  STL.64 [R1+0x138], R26 ;  /* 0x0001381a01007387 */ /* 0x000fe20000100a00 */
[----:B0-----:R-:W-:Y:S02]  /*1a630*/  MOV R25, R21 ;  /* 0x0000001500197202 */ /* 0x001fe40000000f00 */
[----:B------:R-:W-:Y:S02]  /*1a640*/  MOV R24, R20 ;  /* 0x0000001400187202 */ /* 0x000fe40000000f00 */
[----:B------:R-:W2:Y:S01]  /*1a650*/  LDL.LU.64 R20, [R1+0x2998] ;  /* 0x0029980001147983 */ /* 0x000ea20000300a00 */
[----:B------:R-:W-:Y:S02]  /*1a660*/  STL [R1+0x28dc], R25 ;  /* 0x0028dc1901007387 */ /* 0x000fe40000100800 */
[----:B------:R0:W-:Y:S02]  /*1a670*/  STL [R1+0x28d8], R24 ;  /* 0x0028d81801007387 */ /* 0x0001e40000100800 */
[----:B0-----:R-:W2:Y:S01]  /*1a680*/  LDL.LU R24, [R1+0x330] ;  /* 0x0003300001187983 */ /* 0x001ea20000300800 */
[----:B------:R-:W2:Y:S02]  /*1a690*/  LDL.LU R25, [R1+0x334] ;  /* 0x0003340001197983 */ /* 0x000ea40000300800 */
[----:B------:R-:W2:Y:S02]  /*1a6a0*/  LDL.LU R26, [R1+0x338] ;  /* 0x00033800011a7983 */ /* 0x000ea40000300800 */
[----:B------:R-:W2:Y:S02]  /*1a6b0*/  LDL.LU R27, [R1+0x33c] ;  /* 0x00033c00011b7983 */ /* 0x000ea40000300800 */
[C---:B--2---:R-:W-:Y:S11]  /*1a6c0*/  HMMA.16816.F32 R24, R4.reuse, R20, R24 ;  /* 0x000000140418723c */ /* 0x044ff60000001818 */
[----:B------:R-:W-:Y:S11]  /*1a6d0*/  @!UPT UIADD3 URZ, URZ, URZ, URZ ;  /* 0x0000003f3f3ff290 */ /* 0x000ff6000fffe03f */
[----:B------:R-:W-:Y:S01]  /*1a6e0*/  @!UPT UIADD3 URZ, URZ, URZ, URZ ;  /* 0x0000003f3f3ff290 */ /* 0x000fe2000fffe03f */
[----:B------:R-:W-:Y:S01]  /*1a6f0*/  STL.64 [R1+0x120], R24 ;  /* 0x0001201801007387 */ /* 0x000fe20000100a00 */
[----:B------:R0:W-:Y:S02]  /*1a700*/  STL.64 [R1+0x128], R26 ;  /* 0x0001281a01007387 */ /* 0x0001e40000100a00 */
[----:B------:R-:W2:Y:S02]  /*1a710*/  LDL.LU.64 R22, [R1+0x2990] ;  /* 0x0029900001167983 */ /* 0x000ea40000300a00 */
[----:B0-----:R-:W-:Y:S01]  /*1a720*/  IMAD.MOV.U32 R27, RZ, RZ, R20 ;  /* 0x000000ffff1b7224 */ /* 0x001fe200078e0014 */
[----:B------:R-:W-:Y:S02]  /*1a730*/  MOV R26, R21 ;  /* 0x00000015001a7202 */ /* 0x000fe40000000f00 */
[----:B------:R-:W2:Y:S01]  /*1a740*/  LDL.LU.64 R20, [R1+0x2988] ;  /* 0x0029880001147983 */ /* 0x000ea20000300a00 */
[----:B-----5:R-:W-:Y:S02]  /*1a750*/  MOV R25, R12 ;  /* 0x0000000c00197202 */ /* 0x020fe40000000f00 */
[----:B------:R-:W-:Y:S01]  /*1a760*/  MOV R24, R13 ;  /* 0x0000000d00187202 */ /* 0x000fe20000000f00 */
[C---:B--2---:R-:W-:Y:S07]  /*1a770*/  HMMA.16816.F32 R20, R4.reuse, R12, R20 ;  /* 0x0000000c0414723c */ /* 0x044fee0000001814 */
[----:B------:R-:W-:Y:S01]  /*1a780*/  MOV R12, R2 ;  /* 0x00000002000c7202 */ /* 0x000fe20000000f00 */
[----:B------:R-:W-:Y:S11]  /*1a790*/  IMAD.MOV.U32 R13, RZ, RZ, R3 ;  /* 0x000000ffff0d7224 */ /* 0x000ff600078e0003 */
[----:B------:R-:W-:Y:S04]  /*1a7a0*/  @!UPT UIADD3 URZ, URZ, URZ, URZ ;  /* 0x0000003f3f3ff290 */ /* 0x000fe8000fffe03f */
[----:B------:R-:W-:Y:S01]  /*1a7b0*/  STL.64 [R1+0x110], R20 ;  /* 0x0001101401007387 */ /* 0x000fe20000100a00 */
[----:B------:R0:W-:Y:S03]  /*1a7c0*/  STL.64 [R1+0x118], R22 ;  /* 0x0001181601007387 */ /* 0x0001e60000100a00 */
[----:B0-----:R-:W2:Y:S01]  /*1a7d0*/  LDL.LU.64 R22, [R1+0x2980] ;  /* 0x0029800001167983 */ /* 0x001ea20000300a00 */
[----:B------:R-:W3:Y:S02]  /*1a7e0*/  LDL.LU.64 R20, [R1+0x2978] ;  /* 0x0029780001147983 */ /* 0x000ee40000300a00 */
[----:B------:R-:W5:Y:S02]  /*1a7f0*/  LDL.LU R2, [R1+0x2974] ;  /* 0x0029740001027983 */ /* 0x000f640000300800 */
[----:B------:R-:W2:Y:S01]  /*1a800*/  LDL.LU R3, [R1+0x2970] ;  /* 0x0029700001037983 */ /* 0x000ea20000300800 */
[----:B------:R0:W-:Y:S04]  /*1a810*/  STL.64 [R1+0x2950], R12 ;  /* 0x0029500c01007387 */ /* 0x0001e80000100a00 */
[----:B0-----:R-:W2:Y:S01]  /*1a820*/  LDL.LU.64 R12, [R1+0x200] ;  /* 0x00020000010c7983 */ /* 0x001ea20000300a00 */
[----:B------:R-:W-:Y:S02]  /*1a830*/  STL.64 [R1+0x28e8], R26 ;  /* 0x0028e81a01007387 */ /* 0x000fe40000100a00 */
[----:B------:R0:W-:Y:S02]  /*1a840*/  STL.64 [R1+0x28e0], R24 ;  /* 0x0028e01801007387 */ /* 0x0001e40000100a00 */
[----:B0-----:R-:W2:Y:S01]  /*1a850*/  LDL.LU.64 R24, [R1+0x260] ;  /* 0x0002600001187983 */ /* 0x001ea20000300a00 */
[----:B---3--:R-:W-:Y:S03]  /*1a860*/  HMMA.16816.F32 R16, R4, R20, R16 ;  /* 0x000000140410723c */ /* 0x008fe60000001810 */
[----:B--2---:R0:W-:Y:S04]  /*1a870*/  STL.64 [R1+0x2958], R24 ;  /* 0x0029581801007387 */ /* 0x0041e80000100a00 */
[----:B0-----:R-:W2:Y:S01]  /*1a880*/  LDL.LU R24, [R1+0x3e0] ;  /* 0x0003e00001187983 */ /* 0x001ea20000300800 */
[----:B------:R-:W2:Y:S02]  /*1a890*/  LDL.LU R25, [R1+0x3e4] ;  /* 0x0003e40001197983 */ /* 0x000ea40000300800 */
[----:B------:R-:W2:Y:S02]  /*1a8a0*/  LDL.LU R26, [R1+0x3e8] ;  /* 0x0003e800011a7983 */ /* 0x000ea40000300800 */
[----:B------:R-:W2:Y:S11]  /*1a8b0*/  LDL.LU R27, [R1+0x3ec] ;  /* 0x0003ec00011b7983 */ /* 0x000eb60000300800 */
[----:B------:R-:W-:Y:S01]  /*1a8c0*/  STL.64 [R1+0x100], R16 ;  /* 0x0001001001007387 */ /* 0x000fe20000100a00 */
[----:B------:R0:W-:Y:S03]  /*1a8d0*/  STL.64 [R1+0x108], R18 ;  /* 0x0001081201007387 */ /* 0x0001e60000100a00 */
[----:B0-----:R-:W3:Y:S01]  /*1a8e0*/  LDL.LU.64 R18, [R1+0x2968] ;  /* 0x0029680001127983 */ /* 0x001ee20000300a00 */
[----:B------:R-:W4:Y:S02]  /*1a8f0*/  LDL.LU.64 R16, [R1+0x2960] ;  /* 0x0029600001107983 */ /* 0x000f240000300a00 */
[----:B------:R-:W-:Y:S02]  /*1a900*/  STL.64 [R1+0x2848], R22 ;  /* 0x0028481601007387 */ /* 0x000fe40000100a00 */
[----:B------:R0:W-:Y:S02]  /*1a910*/  STL.64 [R1+0x2840], R20 ;  /* 0x0028401401007387 */ /* 0x0001e40000100a00 */
[----:B0-----:R-:W2:Y:S01]  /*1a920*/  LDL R21, [R1+0x5d4] ;  /* 0x0005d40001157983 */ /* 0x001ea20000100800 */
[----:B------:R-:W-:-:S02]  /*1a930*/  MOV R23, R12 ;  /* 0x0000000c00177202 */ /* 0x000fc40000000f00 */
[----:B------:R-:W-:Y:S01]  /*1a940*/  MOV R22, R13 ;  /* 0x0000000d00167202 */ /* 0x000fe20000000f00 */
[C---:B----4-:R-:W-:Y:S11]  /*1a950*/  HMMA.16816.F32 R8, R4.reuse, R16, R8 ;  /* 0x000000100408723c */ /* 0x050ff60000001808 */
[----:B------:R-:W-:Y:S11]  /*1a960*/  @!UPT UIADD3 URZ, URZ, URZ, URZ ;  /* 0x0000003f3f3ff290 */ /* 0x000ff6000fffe03f */
[----:B------:R-:W-:Y:S01]  /*1a970*/  @!UPT UIADD3 URZ, URZ, URZ, URZ ;  /* 0x0000003f3f3ff290 */ /* 0x000fe2000fffe03f */
[----:B------:R-:W-:Y:S01]  /*1a980*/  STL.64 [R1+0xf0], R8 ;  /* 0x0000f00801007387 */ /* 0x000fe20000100a00 */
[----:B------:R-:W-:Y:S02]  /*1a990*/  MOV R28, R10 ;  /* 0x0000000a001c7202 */ /* 0x000fe40000000f00 */
[----:B------:R-:W-:Y:S02]  /*1a9a0*/  MOV R29, R11 ;  /* 0x0000000b001d7202 */ /* 0x000fe40000000f00 */
[----:B--2---:R-:W0:Y:S01]  /*1a9b0*/  LDSM.16.MT88.4 R8, [R21+0x7000] ;  /* 0x007000001508783b */ /* 0x004e220000004200 */
[C---:B------:R-:W-:Y:S01]  /*1a9c0*/  HMMA.16816.F32 R24, R4.reuse, R12, R24 ;  /* 0x0000000c0418723c */ /* 0x040fe20000001818 */
[----:B---3--:R-:W-:Y:S02]  /*1a9d0*/  STL.64 [R1+0x2838], R18 ;  /* 0x0028381201007387 */ /* 0x008fe40000100a00 */
[----:B------:R1:W-:Y:S02]  /*1a9e0*/  STL.64 [R1+0x2830], R16 ;  /* 0x0028301001007387 */ /* 0x0003e40000100a00 */
[----:B-1----:R-:W2:Y:S01]  /*1a9f0*/  LDL.LU R16, [R1+0x3b0] ;  /* 0x0003b00001107983 */ /* 0x002ea20000300800 */
[----:B------:R-:W2:Y:S02]  /*1aa00*/  LDL.LU R17, [R1+0x3b4] ;  /* 0x0003b40001117983 */ /* 0x000ea40000300800 */
[----:B------:R-:W2:Y:S02]  /*1aa10*/  LDL.LU R18, [R1+0x3b8] ;  /* 0x0003b80001127983 */ /* 0x000ea40000300800 */
[----:B------:R-:W2:Y:S01]  /*1aa20*/  LDL.LU R19, [R1+0x3bc] ;  /* 0x0003bc0001137983 */ /* 0x000ea20000300800 */
[----:B------:R-:W-:Y:S01]  /*1aa30*/  STL [R1+0x27f4], R29 ;  /* 0x0027f41d01007387 */ /* 0x000fe20000100800 */
[----:B------:R-:W-:Y:S03]  /*1aa40*/  STL [R1+0x27f0], R28 ;  /* 0x0027f01c01007387 */ /* 0x000fe60000100800 */
[----:B0-----:R-:W-:Y:S01]  /*1aa50*/  STL.64 [R1+0x2760], R10 ;  /* 0x0027600a01007387 */ /* 0x001fe20000100a00 */
[----:B------:R0:W-:Y:S03]  /*1aa60*/  STL.64 [R1+0x2758], R8 ;  /* 0x0027580801007387 */ /* 0x0001e60000100a00 */
[----:B0-----:R-:W3:Y:S01]  /*1aa70*/  LDL.LU R8, [R1+0x3d0] ;  /* 0x0003d00001087983 */ /* 0x001ee20000300800 */
[----:B------:R-:W3:Y:S02]  /*1aa80*/  LDL.LU R9, [R1+0x3d4] ;  /* 0x0003d40001097983 */ /* 0x000ee40000300800 */
[----:B------:R-:W3:Y:S02]  /*1aa90*/  LDL.LU R10, [R1+0x3d8] ;  /* 0x0003d800010a7983 */ /* 0x000ee40000300800 */
[----:B------:R-:W3:Y:S01]  /*1aaa0*/  LDL.LU R11, [R1+0x3dc] ;  /* 0x0003dc00010b7983 */ /* 0x000ee20000300800 */
[----:B------:R0:W-:Y:S01]  /*1aab0*/  STL.64 [R1+0xe0], R24 ;  /* 0x0000e01801007387 */ /* 0x0001e20000100a00 */
[----:B------:R-:W-:Y:S03]  /*1aac0*/  STL.64 [R1+0xe8], R26 ;  /* 0x0000e81a01007387 */ /* 0x000fe60000100a00 */
[----:B0-----:R-:W2:Y:S01]  /*1aad0*/  LDL.LU.64 R24, [R1+0x2958] ;  /* 0x0029580001187983 */ /* 0x001ea20000300a00 */
[----:B------:R-:W3:Y:S02]  /*1aae0*/  LDL.LU.64 R12, [R1+0x2950] ;  /* 0x00295000010c7983 */ /* 0x000ee40000300a00 */
[----:B------:R-:W-:Y:S02]  /*1aaf0*/  STL.64 [R1+0x28f8], R22 ;  /* 0x0028f81601007387 */ /* 0x000fe40000100a00 */
[----:B------:R0:W-:Y:S01]  /*1ab00*/  STL [R1+0x28f0], R21 ;  /* 0x0028f01501007387 */ /* 0x0001e20000100800 */
[----:B------:R-:W4:Y:S01]  /*1ab10*/  LDL.LU R20, [R1+0x3c0] ;  /* 0x0003c00001147983 */ /* 0x000f220000300800 */
[C---:B---3--:R-:W-:Y:S11]  /*1ab20*/  HMMA.16816.F32 R12, R4.reuse, R12, R8 ;  /* 0x0000000c040c723c */ /* 0x048ff60000001808 */
[----:B------:R-:W-:Y:S11]  /*1ab30*/  @!UPT UIADD3 URZ, URZ, URZ, URZ ;  /* 0x0000003f3f3ff290 */ /* 0x000ff6000fffe03f */
[----:B------:R-:W-:Y:S02]  /*1ab40*/  @!UPT UIADD3 URZ, URZ, URZ, URZ ;  /* 0x0000003f3f3ff290 */ /* 0x000fe4000fffe03f */
[----:B------:R-:W-:Y:S02]  /*1ab50*/  MOV R11, R12 ;  /* 0x0000000c000b7202 */ /* 0x000fe40000000f00 */
[----:B------:R-:W-:Y:S02]  /*1ab60*/  MOV R10, R13 ;  /* 0x0000000d000a7202 */ /* 0x000fe40000000f00 */
[----:B------:R-:W4:Y:S01]  /*1ab70*/  LDL.LU.64 R12, [R1+0x2948] ;  /* 0x00294800010c7983 */ /* 0x000f220000300a00 */
[----:B0-----:R-:W-:Y:S01]  /*1ab80*/  IMAD.MOV.U32 R21, RZ, RZ, R3 ;  /* 0x000000ffff157224 */ /* 0x001fe200078e0003 */
[----:B-----5:R-:W-:Y:S02]  /*1ab90*/  MOV R22, R2 ;  /* 0x0000000200167202 */ /* 0x020fe40000000f00 */
[----:B------:R-:W-:Y:S01]  /*1aba0*/  MOV R23, R0 ;  /* 0x0000000000177202 */ /* 0x000fe20000000f00 */
[----:B------:R-:W-:Y:S01]  /*1abb0*/  IMAD.MOV.U32 R9, RZ, RZ, R14 ;  /* 0x000000ffff097224 */ /* 0x000fe200078e000e */
[----:B------:R-:W-:Y:S01]  /*1abc0*/  MOV R8, R15 ;  /* 0x0000000f00087202 */ /* 0x000fe20000000f00 */
[----:B------:R-:W-:Y:S04]  /*1abd0*/  STL.64 [R1+0x2810], R10 ;  /* 0x0028100a01007387 */ /* 0x000fe80000100a00 */
[----:B------:R2:W-:Y:S02]  /*1abe0*/  STL.64 [R1+0x2808], R8 ;  /* 0x0028080801007387 */ /* 0x0005e40000100a00 */
[----:B--2---:R-:W-:Y:S01]  /*1abf0*/  HMMA.16816.F32 R8, R4, R24, R16 ;  /* 0x000000180408723c */ /* 0x004fe20000001810 */
[----:B------:R-:W-:-:S02]  /*1ac00*/  MOV R29, R24 ;  /* 0x00000018001d7202 */ /* 0x000fc40000000f00 */
[----:B------:R-:W-:-:S05]  /*1ac10*/  MOV R28, R25 ;  /* 0x00000019001c7202 */ /* 0x000fca0000000f00 */
[C---:B----4-:R-:W-:Y:S01]  /*1ac20*/  HMMA.16816.F32 R20, R4.reuse, R12, R20 ;  /* 0x0000000c0414723c */ /* 0x050fe20000001814 */
[----:B------:R0:W-:Y:S11]  /*1ac30*/  STL.64 [R1+0x2940], R12 ;  /* 0x0029400c01007387 */ /* 0x0001f60000100a00 */
[----:B------:R-:W-:Y:S11]  /*1ac40*/  @!UPT UIADD3 URZ, URZ, URZ, URZ ;  /* 0x0000003f3f3ff290 */ /* 0x000ff6000fffe03f */
[----:B------:R-:W-:Y:S01]  /*1ac50*/  STL.64 [R1+0xc0], R20 ;  /* 0x0000c01401007387 */ /* 0x000fe20000100a00 */
[----:B------:R-:W-:Y:S02]  /*1ac60*/  STL.64 [R1+0xc8], R22 ;  /* 0x0000c81601007387 */ /* 0x000fe40000100a00 */
[----:B------:R-:W-:Y:S02]  /*1ac70*/  STL [R1+0xb0], R8 ;  /* 0x0000b00801007387 */ /* 0x000fe40000100800 */
[----:B------:R-:W2:Y:S01]  /*1ac80*/  LDL.LU R24, [R1+0x370] ;  /* 0x0003700001187983 */ /* 0x000ea20000300800 */
[----:B------:R-:W2:Y:S01]  /*1ac90*/  LDL.LU R25, [R1+0x374] ;  /* 0x0003740001197983 */ /* 0x000ea20000300800 */
[----:B------:R-:W3:Y:S02]  /*1aca0*/  LDL.LU R26, [R1+0x378] ;  /* 0x00037800011a7983 */ /* 0x000ee40000300800 */
[----:B------:R-:W3:Y:S02]  /*1acb0*/  LDL.LU R27, [R1+0x37c] ;  /* 0x00037c00011b7983 */ /* 0x000ee40000300800 */
[----:B0-----:R-:W4:Y:S01]  /*1acc0*/  LDL.LU R12, [R1+0x3a0] ;  /* 0x0003a000010c7983 */ /* 0x001f220000300800 */
[----:B------:R-:W4:Y:S01]  /*1acd0*/  LDL.LU R13, [R1+0x3a4] ;  /* 0x0003a400010d7983 */ /* 0x000f220000300800 */
[----:B------:R-:W4:Y:S02]  /*1ace0*/  LDL.LU R14, [R1+0x3a8] ;  /* 0x0003a800010e7983 */ /* 0x000f240000300800 */
[----:B------:R-:W4:Y:S01]  /*1acf0*/  LDL.LU R15, [R1+0x3ac] ;  /* 0x0003ac00010f7983 */ /* 0x000f220000300800 */
[----:B---3--:R-:W-:Y:S01]  /*1ad00*/  STL.64 [R1+0x2908], R26 ;  /* 0x0029081a01007387 */ /* 0x008fe20000100a00 */
[----:B--2---:R0:W-:Y:S03]  /*1ad10*/  STL.64 [R1+0x2900], R24 ;  /* 0x0029001801007387 */ /* 0x0041e60000100a00 */
[----:B0-----:R-:W2:Y:S04]  /*1ad20*/  LDL R24, [R1+0x2a0] ;  /* 0x0002a00001187983 */ /* 0x001ea80000100800 */
[----:B------:R-:W2:Y:S04]  /*1ad30*/  LDL R25, [R1+0x2a4] ;  /* 0x0002a40001197983 */ /* 0x000ea80000100800 */
[----:B--2---:R0:W-:Y:S04]  /*1ad40*/  STL.64 [R1+0x2918], R24 ;  /* 0x0029181801007387 */ /* 0x0041e80000100a00 */
[----:B0-----:R-:W2:Y:S01]  /*1ad50*/  LDL.LU R24, [R1+0x390] ;  /* 0x0003900001187983 */ /* 0x001ea20000300800 */
[----:B------:R-:W2:Y:S02]  /*1ad60*/  LDL.LU R25, [R1+0x394] ;  /* 0x0003940001197983 */ /* 0x000ea40000300800 */
[----:B------:R-:W3:Y:S02]  /*1ad70*/  LDL.LU R26, [R1+0x398] ;  /* 0x00039800011a7983 */ /* 0x000ee40000300800 */
[----:B------:R-:W3:Y:S02]  /*1ad80*/  LDL.LU R27, [R1+0x39c] ;  /* 0x00039c00011b7983 */ /* 0x000ee40000300800 */
[----:B---3--:R-:W-:Y:S01]  /*1ad90*/  STL.64 [R1+0x2938], R26 ;  /* 0x0029381a01007387 */ /* 0x008fe20000100a00 */
[----:B--2---:R0:W-:Y:S03]  /*1ada0*/  STL.64 [R1+0x2930], R24 ;  /* 0x0029301801007387 */ /* 0x0041e60000100a00 */
[----:B0-----:R-:W4:Y:S04]  /*1adb0*/  LDL R24, [R1+0x280] ;  /* 0x0002800001187983 */ /* 0x001f280000100800 */
[----:B------:R-:W4:Y:S01]  /*1adc0*/  LDL R25, [R1+0x284] ;  /* 0x0002840001197983 */ /* 0x000f220000100800 */
[----:B------:R-:W2:Y:S03]  /*1add0*/  LDL.LU.64 R20, [R1+0x2b0] ;  /* 0x0002b00001147983 */ /* 0x000ea60000300a00 */
[----:B--2---:R0:W-:Y:S04]  /*1ade0*/  STL.64 [R1+0x2910], R20 ;  /* 0x0029101401007387 */ /* 0x0041e80000100a00 */
[----:B0-----:R-:W2:Y:S01]  /*1adf0*/  LDL.LU R20, [R1+0x380] ;  /* 0x0003800001147983 */ /* 0x001ea20000300800 */
[----:B------:R-:W2:Y:S02]  /*1ae00*/  LDL.LU R21, [R1+0x384] ;  /* 0x0003840001157983 */ /* 0x000ea40000300800 */
[----:B------:R-:W3:Y:S02]  /*1ae10*/  LDL.LU R22, [R1+0x388] ;  /* 0x0003880001167983 */ /* 0x000ee40000300800 */
[----:B------:R-:W3:Y:S01]  /*1ae20*/  LDL.LU R23, [R1+0x38c] ;  /* 0x00038c0001177983 */ /* 0x000ee20000300800 */
[C---:B----4-:R-:W-:Y:S01]  /*1ae30*/  HMMA.16816.F32 R24, R4.reuse, R24, R12 ;  /* 0x000000180418723c */ /* 0x050fe2000000180c */
[----:B------:R-:W-:Y:S01]  /*1ae40*/  MOV R0, R9 ;  /* 0x0000000900007202 */ /* 0x000fe20000000f00 */
[----:B------:R-:W-:Y:S01]  /*1ae50*/  IMAD.MOV.U32 R3, RZ, RZ, R10 ;  /* 0x000000ffff037224 */ /* 0x000fe200078e000a */
[----:B------:R-:W-:Y:S11]  /*1ae60*/  MOV R2, R11 ;  /* 0x0000000b00027202 */ /* 0x000ff60000000f00 */
[----:B------:R-:W-:Y:S10]  /*1ae70*/  @!UPT UIADD3 URZ, URZ, URZ, URZ ;  /* 0x0000003f3f3ff290 */ /* 0x000ff4000fffe03f */
[----:B------:R-:W-:Y:S02]  /*1ae80*/  MOV R14, R26 ;  /* 0x0000001a000e7202 */ /* 0x000fe40000000f00 */
[----:B------:R-:W-:Y:S01]  /*1ae90*/  MOV R15, R27 ;  /* 0x0000001b000f7202 */ /* 0x000fe20000000f00 */
[----:B---3--:R-:W-:Y:S01]  /*1aea0*/  STL.64 [R1+0x2928], R22 ;  /* 0x0029281601007387 */ /* 0x008fe20000100a00 */
[----:B--2---:R0:W-:Y:S03]  /*1aeb0*/  STL.64 [R1+0x2920], R20 ;  /* 0x0029201401007387 */ /* 0x0041e60000100a00 */
[----:B0-----:R-:W2:Y:S01]  /*1aec0*/  LDL.LU.64 R20, [R1+0x290] ;  /* 0x0002900001147983 */ /* 0x001ea20000300a00 */
[----:B------:R-:W3:Y:S02]  /*1aed0*/  LDL.LU R8, [R1+0x2f0] ;  /* 0x0002f00001087983 */ /* 0x000ee40000300800 */
[----:B------:R-:W3:Y:S02]  /*1aee0*/  LDL.LU R9, [R1+0x2f4] ;  /* 0x0002f40001097983 */ /* 0x000ee40000300800 */
[----:B------:R-:W3:Y:S01]  /*1aef0*/  LDL.LU R10, [R1+0x2f8] ;  /* 0x0002f800010a7983 */ /* 0x000ee20000300800 */
[----:B------:R-:W3:Y:S01]  /*1af00*/  LDL.LU R11, [R1+0x2fc] ;  /* 0x0002fc00010b7983 */ /* 0x000ee20000300800 */
[----:B------:R-:W3:Y:S02]  /*1af10*/  LDL.LU.64 R16, [R1+0x2d0] ;  /* 0x0002d00001107983 */ /* 0x000ee40000300a00 */
[----:B------:R-:W-:Y:S02]  /*1af20*/  STL [R1+0x27fc], R28 ;  /* 0x0027fc1c01007387 */ /* 0x000fe40000100800 */
[----:B------:R-:W-:Y:S01]  /*1af30*/  STL [R1+0x27f8], R29 ;  /* 0x0027f81d01007387 */ /* 0x000fe20000100800 */
[----:B------:R-:W-:Y:S01]  /*1af40*/  STL [R1+0x269c], R2 ;  /* 0x00269c0201007387 */ /* 0x000fe20000100800 */
[----:B------:R-:W-:Y:S02]  /*1af50*/  STL [R1+0x2698], R3 ;  /* 0x0026980301007387 */ /* 0x000fe40000100800 */
[----:B------:R-:W-:Y:S02]  /*1af60*/  STL [R1+0x2694], R0 ;  /* 0x0026940001007387 */ /* 0x000fe40000100800 */
[----:B------:R-:W4:Y:S01]  /*1af70*/  LDL.LU.64 R12, [R1+0x2940] ;  /* 0x00294000010c7983 */ /* 0x000f220000300a00 */
[----:B------:R0:W-:Y:S01]  /*1af80*/  STL.64 [R1+0xa0], R24 ;  /* 0x0000a01801007387 */ /* 0x0001e20000100a00 */
[----:B------:R-:W5:Y:S03]  /*1af90*/  LDL.LU.64 R26, [R1+0x2938] ;  /* 0x00293800011a7983 */ /* 0x000f660000300a00 */
[----:B0-----:R-:W5:Y:S01]  /*1afa0*/  LDL.LU.64 R24, [R1+0x2930] ;  /* 0x0029300001187983 */ /* 0x001f620000300a00 */
[----:B------:R-:W-:Y:S02]  /*1afb0*/  STL [R1+0x26a4], R15 ;  /* 0x0026a40f01007387 */ /* 0x000fe40000100800 */
[----:B------:R-:W-:Y:S02]  /*1afc0*/  STL [R1+0x26a0], R14 ;  /* 0x0026a00e01007387 */ /* 0x000fe40000100800 */
[----:B------:R-:W3:Y:S01]  /*1afd0*/  LDL.LU.64 R22, [R1+0x2928] ;  /* 0x0029280001167983 */ /* 0x000ee20000300a00 */
[----:B--2---:R-:W-:Y:S01]  /*1afe0*/  MOV R28, R20 ;  /* 0x00000014001c7202 */ /* 0x004fe20000000f00 */
[----:B------:R-:W-:Y:S01]  /*1aff0*/  IMAD.MOV.U32 R29, RZ, RZ, R21 ;  /* 0x000000ffff1d7224 */ /* 0x000fe200078e0015 */
[----:B-----5:R-:W-:Y:S01]  /*1b000*/  HMMA.16816.F32 R24, R4, R20, R24 ;  /* 0x000000140418723c */ /* 0x020fe20000001818 */
[----:B------:R-:W3:Y:S11]  /*1b010*/  LDL.LU.64 R20, [R1+0x2920] ;  /* 0x0029200001147983 */ /* 0x000ef60000300a00 */
[----:B------:R-:W-:Y:S11]  /*1b020*/  @!UPT UIADD3 URZ, URZ, URZ, URZ ;  /* 0x0000003f3f3ff290 */ /* 0x000ff6000fffe03f */
[----:B------:R0:W-:Y:S01]  /*1b030*/  STL [R1+0x90], R24 ;  /* 0x0000901801007387 */ /* 0x0001e20000100800 */
[----:B------:R-:W-:-:S03]  /*1b040*/  MOV R2, R25 ;  /* 0x0000001900027202 */ /* 0x000fc60000000f00 */
[----:B0-----:R-:W3:Y:S01]  /*1b050*/  LDL.LU.64 R24, [R1+0x2918] ;  /* 0x0029180001187983 */ /* 0x001ee20000300a00 */
[----:B------:R-:W-:Y:S02]  /*1b060*/  MOV R3, R26 ;  /* 0x0000001a00037202 */ /* 0x000fe40000000f00 */
[----:B------:R-:W-:Y:S01]  /*1b070*/  MOV R0, R27 ;  /* 0x0000001b00007202 */ /* 0x000fe20000000f00 */
[----:B------:R-:W-:Y:S01]  /*1b080*/  STL [R1+0x2804], R29 ;  /* 0x0028041d01007387 */ /* 0x000fe20000100800 */
[----:B------:R-:W-:Y:S03]  /*1b090*/  STL [R1+0x2800], R28 ;  /* 0x0028001c01007387 */ /* 0x000fe60000100800 */
[----:B------:R-:W-:Y:S02]  /*1b0a0*/  STL [R1+0x26b0], R0 ;  /* 0x0026b00001007387 */ /* 0x000fe40000100800 */
[----:B------:R-:W-:Y:S02]  /*1b0b0*/  STL [R1+0x26ac], R3 ;  /* 0x0026ac0301007387 */ /* 0x000fe40000100800 */
[----:B------:R-:W-:Y:S01]  /*1b0c0*/  STL [R1+0x26a8], R2 ;  /* 0x0026a80201007387 */ /* 0x000fe20000100800 */
[C---:B---3--:R-:W-:Y:S01]  /*1b0d0*/  HMMA.16816.F32 R24, R4.reuse, R24, R20 ;  /* 0x000000180418723c */ /* 0x048fe20000001814 */
[----:B------:R-:W2:Y:S11]  /*1b0e0*/  LDL.LU.64 R20, [R1+0x2910] ;  /* 0x0029100001147983 */ /* 0x000eb60000300a00 */
[----:B------:R-:W-:Y:S11]  /*1b0f0*/  @!UPT UIADD3 URZ, URZ, URZ, URZ ;  /* 0x0000003f3f3ff290 */ /* 0x000ff6000fffe03f */
[----:B------:R0:W-:Y:S01]  /*1b100*/  STL.64 [R1+0x80], R24 ;  /* 0x0000801801007387 */ /* 0x0001e20000100a00 */
[----:B------:R-:W-:Y:S01]  /*1b110*/  MOV R15, R26 ;  /* 0x0000001a000f7202 */ /* 0x000fe20000000f00 */
[----:B------:R-:W-:Y:S02]  /*1b120*/  IMAD.MOV.U32 R14, RZ, RZ, R27 ;  /* 0x000000ffff0e7224 */ /* 0x000fe400078e001b */
[----:B------:R-:W3:Y:S04]  /*1b130*/  LDL.LU.64 R26, [R1+0x2908] ;  /* 0x00290800011a7983 */ /* 0x000ee80000300a00 */
[----:B0-----:R-:W3:Y:S01]  /*1b140*/  LDL.LU.64 R24, [R1+0x2900] ;  /* 0x0029000001187983 */ /* 0x001ee20000300a00 */
[----:B------:R0:W-:Y:S02]  /*1b150*/  STL [R1+0x26b8], R14 ;  /* 0x0026b80e01007387 */ /* 0x0001e40000100800 */
[----:B------:R1:W-:Y:S02]  /*1b160*/  STL [R1+0x26b4], R15 ;  /* 0x0026b40f01007387 */ /* 0x0003e40000100800 */
[----:B------:R-:W5:Y:S01]  /*1b170*/  LDL.LU.64 R22, [R1+0x28f8] ;  /* 0x0028f80001167983 */ /* 0x000f620000300a00 */
[----:B--2---:R-:W-:Y:S01]  /*1b180*/  MOV R28, R21 ;  /* 0x00000015001c7202 */ /* 0x004fe20000000f00 */
[C---:B---3--:R-:W-:Y:S08]  /*1b190*/  HMMA.16816.F32 R24, R4.reuse, R20, R24 ;  /* 0x000000140418723c */ /* 0x048ff00000001818 */
[----:B------:R-:W-:Y:S01]  /*1b1a0*/  HMMA.16816.F32 R4, R4, R16, R8 ;  /* 0x000000100404723c */ /* 0x000fe20000001808 */
[----:B------:R-:W2:Y:S11]  /*1b1b0*/  LDL.LU R21, [R1+0x28f0] ;  /* 0x0028f00001157983 */ /* 0x000eb60000300800 */
[----:B------:R-:W-:Y:S04]  /*1b1c0*/  @!UPT UIADD3 URZ, URZ, URZ, URZ ;  /* 0x0000003f3f3ff290 */ /* 0x000fe8000fffe03f */
[----:B------:R-:W-:Y:S01]  /*1b1d0*/  IMAD.MOV.U32 R2, RZ, RZ, R27 ;  /* 0x000000ffff027224 */ /* 0x000fe200078e001b */
[----:B------:R-:W-:Y:S02]  /*1b1e0*/  MOV R3, R26 ;  /* 0x0000001a00037202 */ /* 0x000fe40000000f00 */
[----:B------:R-:W-:Y:S01]  /*1b1f0*/  MOV R0, R25 ;  /* 0x0000001900007202 */ /* 0x000fe20000000f00 */
[----:B------:R3:W-:Y:S01]  /*1b200*/  STL [R1+0x70], R24 ;  /* 0x0000701801007387 */ /* 0x0007e20000100800 */
[----:B------:R-:W5:Y:S03]  /*1b210*/  LDL.LU.64 R26, [R1+0x28e8] ;  /* 0x0028e800011a7983 */ /* 0x000f660000300a00 */
[----:B0-----:R-:W-:Y:S02]  /*1b220*/  MOV R14, R6 ;  /* 0x00000006000e7202 */ /* 0x001fe40000000f00 */
[----:B-1----:R-:W-:Y:S01]  /*1b230*/  MOV R15, R7 ;  /* 0x00000007000f7202 */ /* 0x002fe20000000f00 */
[----:B---3--:R-:W3:Y:S01]  /*1b240*/  LDL.LU.64 R24, [R1+0x28e0] ;  /* 0x0028e00001187983 */ /* 0x008ee20000300a00 */
[----:B------:R0:W-:Y:S02]  /*1b250*/  STL [R1+0x26c4], R2 ;  /* 0x0026c40201007387 */ /* 0x0001e40000100800 */
[----:B------:R-:W-:Y:S02]  /*1b260*/  STL [R1+0x26c0], R3 ;  /* 0x0026c00301007387 */ /* 0x000fe40000100800 */
[----:B------:R1:W-:Y:S01]  /*1b270*/  STL [R1+0x26bc], R0 ;  /* 0x0026bc0001007387 */ /* 0x0003e20000100800 */
[----:B------:R-:W-:Y:S01]  /*1b280*/  STL.64 [R1+0x40], R4 ;  /* 0x0000400401007387 */ /* 0x000fe20000100a00 */
[----:B------:R-:W-:Y:S02]  /*1b290*/  STL.64 [R1+0x2820], R14 ;  /* 0x0028200e01007387 */ /* 0x000fe40000100a00 */
[----:B----4-:R-:W-:Y:S01]  /*1b2a0*/  STL.64 [R1+0x2818], R12 ;  /* 0x0028180c01007387 */ /* 0x010fe20000100a00 */
[----:B0-----:R-:W-:-:S02]  /*1b2b0*/  MOV R2, R16 ;  /* 0x0000001000027202 */ /* 0x001fc40000000f00 */
[----:B-1----:R-:W-:Y:S01]  /*1b2c0*/  MOV R0, R17 ;  /* 0x0000001100007202 */ /* 0x002fe20000000f00 */
[----:B------:R-:W4:Y:S01]  /*1b2d0*/  LDL.LU R16, [R1+0x250] ;  /* 0x0002500001107983 */ /* 0x000f220000300800 */
[----:B------:R-:W4:Y:S02]  /*1b2e0*/  LDL.LU R17, [R1+0x254] ;  /* 0x0002540001117983 */ /* 0x000f240000300800 */
[----:B------:R-:W4:Y:S02]  /*1b2f0*/  LDL.LU R18, [R1+0x258] ;  /* 0x0002580001127983 */ /* 0x000f240000300800 */
[----:B------:R-:W4:Y:S01]  /*1b300*/  LDL.LU R19, [R1+0x25c] ;  /* 0x00025c0001137983 */ /* 0x000f220000300800 */
[----:B------:R-:W-:Y:S01]  /*1b310*/  MOV R29, R20 ;  /* 0x00000014001d7202 */ /* 0x000fe20000000f00 */
[----:B--2---:R0:W1:Y:S01]  /*1b320*/  LDSM.16.MT88.4 R4, [R21+0x7080] ;  /* 0x007080001504783b */ /* 0x0040620000004200 */
[----:B---3--:R-:W-:Y:S01]  /*1b330*/  IMAD.MOV.U32 R20, RZ, RZ, R25 ;  /* 0x000000ffff147224 */ /* 0x008fe200078e0019 */
[----:B0-----:R-:W-:-:S02]  /*1b340*/  MOV R21, R24 ;  /* 0x0000001800157202 */ /* 0x001fc40000000f00 */
[----:B----4-:R-:W-:Y:S01]  /*1b350*/  STL.64 [R1+0x2858], R18 ;  /* 0x0028581201007387 */ /* 0x010fe20000100a00 */
[----:B------:R-:W-:Y:S02]  /*1b360*/  STL.64 [R1+0x2850], R16 ;  /* 0x0028501001007387 */ /* 0x000fe40000100a00 */
[----:B------:R-:W2:Y:S02]  /*1b370*/  LDL.LU R25, [R1+0x28dc] ;  /* 0x0028dc0001197983 */ /* 0x000ea40000300800 */
[----:B------:R-:W3:Y:S01]  /*1b380*/  LDL.LU R24, [R1+0x28d8] ;  /* 0x0028d80001187983 */ /* 0x000ee20000300800 */
[----:B------:R5:W-:Y:S02]  /*1b390*/  STL.64 [R1+0x2860], R20 ;  /* 0x0028601401007387 */ /* 0x000be40000100a00 */
[----:B-----5:R-:W-:Y:S02]  /*1b3a0*/  MOV R20, R27 ;  /* 0x0000001b00147202 */ /* 0x020fe40000000f00 */
[----:B------:R-:W-:Y:S01]  /*1b3b0*/  MOV R21, R26 ;  /* 0x0000001a00157202 */ /* 0x000fe20000000f00 */
[----:B------:R-:W4:Y:S01]  /*1b3c0*/  LDL.LU R27, [R1+0x28d4] ;  /* 0x0028d400011b7983 */ /* 0x000f220000300800 */
[----:B------:R-:W5:Y:S03]  /*1b3d0*/  LDL.LU R26, [R1+0x28d0] ;  /* 0x0028d000011a7983 */ /* 0x000f660000300800 */
[----:B------:R2:W-:Y:S01]  /*1b3e0*/  STL.64 [R1+0x2878], R20 ;  /* 0x0028781401007387 */ /* 0x0005e20000100a00 */
[----:B------:R-:W4:Y:S02]  /*1b3f0*/  LDL.LU R16, [R1+0x270] ;  /* 0x0002700001107983 */ /* 0x000f240000300800 */
[----:B------:R-:W4:Y:S02]  /*1b400*/  LDL.LU R17, [R1+0x274] ;  /* 0x0002740001117983 */ /* 0x000f240000300800 */
[----:B------:R-:W4:Y:S01]  /*1b410*/  LDL.LU R18, [R1+0x278] ;  /* 0x0002780001127983 */ /* 0x000f220000300800 */
[----:B------:R-:W4:Y:S01]  /*1b420*/  LDL.LU R19, [R1+0x27c] ;  /* 0x00027c0001137983 */ /* 0x000f220000300800 */
[----:B--2---:R-:W-:Y:S01]  /*1b430*/  IMAD.MOV.U32 R21, RZ, RZ, R25 ;  /* 0x000000ffff157224 */ /* 0x004fe200078e0019 */
[----:B---3--:R-:W-:-:S02]  /*1b440*/  MOV R20, R24 ;  /* 0x0000001800147202 */ /* 0x008fc40000000f00 */
[----:B------:R-:W2:Y:S01]  /*1b450*/  LDL.LU R24, [R1+0x28cc] ;  /* 0x0028cc0001187983 */ /* 0x000ea20000300800 */
[----:B------:R-:W2:Y:S02]  /*1b460*/  LDL.LU R25, [R1+0x28c8] ;  /* 0x0028c80001197983 */ /* 0x000ea40000300800 */
[----:B------:R-:W-:Y:S01]  /*1b470*/  STL.64 [R1+0x2890], R20 ;  /* 0x0028901401007387 */ /* 0x000fe20000100a00 */
[----:B----4-:R-:W-:Y:S01]  /*1b480*/  STL.64 [R1+0x2870], R18 ;  /* 0x0028701201007387 */ /* 0x010fe20000100a00 */
[----:B------:R0:W-:Y:S03]  /*1b490*/  STL.64 [R1+0x2868], R16 ;  /* 0x0028681001007387 */ /* 0x0001e60000100a00 */
[----:B0-----:R-:W3:Y:S01]  /*1b4a0*/  LDL.LU R16, [R1+0x230] ;  /* 0x0002300001107983 */ /* 0x001ee20000300800 */
[----:B------:R-:W3:Y:S02]  /*1b4b0*/  LDL.LU R17, [R1+0x234] ;  /* 0x0002340001117983 */ /* 0x000ee40000300800 */
[----:B------:R-:W4:Y:S02]  /*1b4c0*/  LDL.LU R18, [R1+0x238] ;  /* 0x0002380001127983 */ /* 0x000f240000300800 */
[----:B------:R-:W4:Y:S01]  /*1b4d0*/  LDL.LU R19, [R1+0x23c] ;  /* 0x00023c0001137983 */ /* 0x000f220000300800 */
[----:B-----5:R-:W-:-:S02]  /*1b4e0*/  MOV R20, R26 ;  /* 0x0000001a00147202 */ /* 0x020fc40000000f00 */
[----:B------:R-:W-:Y:S01]  /*1b4f0*/  MOV R21, R27 ;  /* 0x0000001b00157202 */ /* 0x000fe20000000f00 */
[----:B------:R-:W2:Y:S01]  /*1b500*/  LDL.LU R26, [R1+0x28c4] ;  /* 0x0028c400011a7983 */ /* 0x000ea20000300800 */
[----:B------:R-:W2:Y:S03]  /*1b510*/  LDL.LU R27, [R1+0x28c0] ;  /* 0x0028c000011b7983 */ /* 0x000ea60000300800 */
[----:B------:R0:W-:Y:S04]  /*1b520*/  STL.64 [R1+0x28a8], R20 ;  /* 0x0028a81401007387 */ /* 0x0001e80000100a00 */
[----:B0-----:R-:W2:Y:S01]  /*1b530*/  LDL.LU R20, [R1] ;  /* 0x0000000001147983 */ /* 0x001ea20000300800 */
[----:B------:R-:W2:Y:S03]  /*1b540*/  LDL.LU R21, [R1+0x4] ;  /* 0x0000040001157983 */ /* 0x000ea60000300800 */
[----:B----4-:R-:W-:Y:S01]  /*1b550*/  STL.64 [R1+0x2888], R18 ;  /* 0x0028881201007387 */ /* 0x010fe20000100a00 */
[----:B---3--:R0:W-:Y:S03]  /*1b560*/  STL.64 [R1+0x2880], R16 ;  /* 0x0028801001007387 */ /* 0x0081e60000100a00 */
[----:B0-----:R-:W3:Y:S01]  /*1b570*/  LDL.LU R16, [R1+0x1f0] ;  /* 0x0001f00001107983 */ /* 0x001ee20000300800 */
[----:B------:R-:W3:Y:S02]  /*1b580*/  LDL.LU R17, [R1+0x1f4] ;  /* 0x0001f40001117983 */ /* 0x000ee40000300800 */
[----:B------:R-:W4:Y:S02]  /*1b590*/  LDL.LU R18, [R1+0x1f8] ;  /* 0x0001f80001127983 */ /* 0x000f240000300800 */
[----:B------:R-:W4:Y:S02]  /*1b5a0*/  LDL.LU R19, [R1+0x1fc] ;  /* 0x0001fc0001137983 */ /* 0x000f240000300800 */
[----:B----4-:R-:W-:Y:S01]  /*1b5b0*/  STL.64 [R1+0x28a0], R18 ;  /* 0x0028a01201007387 */ /* 0x010fe20000100a00 */
[----:B---3--:R0:W-:Y:S03]  /*1b5c0*/  STL.64 [R1+0x2898], R16 ;  /* 0x0028981001007387 */ /* 0x0081e60000100a00 */
[----:B0-----:R-:W3:Y:S01]  /*1b5d0*/  LDL.LU R16, [R1+0x1b0] ;  /* 0x0001b00001107983 */ /* 0x001ee20000300800 */
[----:B------:R-:W3:Y:S02]  /*1b5e0*/  LDL.LU R17, [R1+0x1b4] ;  /* 0x0001b40001117983 */ /* 0x000ee40000300800 */
[----:B------:R-:W4:Y:S02]  /*1b5f0*/  LDL.LU R18, [R1+0x1b8] ;  /* 0x0001b80001127983 */ /* 0x000f240000300800 */
[----:B------:R-:W4:Y:S01]  /*1b600*/  LDL.LU R19, [R1+0x1bc] ;  /* 0x0001bc0001137983 */ /* 0x000f220000300800 */
[----:B------:R-:W-:-:S02]  /*1b610*/  MOV R8, R23 ;  /* 0x0000001700087202 */ /* 0x000fc40000000f00 */
[----:B------:R-:W-:Y:S01]  /*1b620*/  MOV R9, R22 ;  /* 0x0000001600097202 */ /* 0x000fe20000000f00 */
[----:B----4-:R-:W-:Y:S01]  /*1b630*/  STL.64 [R1+0x28b8], R18 ;  /* 0x0028b81201007387 */ /* 0x010fe20000100a00 */
[----:B---3--:R0:W-:Y:S03]  /*1b640*/  STL.64 [R1+0x28b0], R16 ;  /* 0x0028b01001007387 */ /* 0x0081e60000100a00 */
[----:B0-----:R-:W2:Y:S01]  /*1b650*/  LDL.LU R16, [R1+0x2e0] ;  /* 0x0002e00001107983 */ /* 0x001ea20000300800 */
[----:B------:R-:W2:Y:S02]  /*1b660*/  LDL.LU R17, [R1+0x2e4] ;  /* 0x0002e40001117983 */ /* 0x000ea40000300800 */
[----:B------:R-:W2:Y:S02]  /*1b670*/  LDL.LU R18, [R1+0x2e8] ;  /* 0x0002e80001127983 */ /* 0x000ea40000300800 */
[----:B------:R-:W2:Y:S01]  /*1b680*/  LDL.LU R19, [R1+0x2ec] ;  /* 0x0002ec0001137983 */ /* 0x000ea20000300800 */
[----:B------:R0:W-:Y:S04]  /*1b690*/  STL.64 [R1+0x2828], R8 ;  /* 0x0028280801007387 */ /* 0x0001e80000100a00 */
[----:B0-----:R-:W3:Y:S01]  /*1b6a0*/  LDL.LU R8, [R1+0x240] ;  /* 0x0002400001087983 */ /* 0x001ee20000300800 */
[----:B------:R-:W3:Y:S02]  /*1b6b0*/  LDL.LU R9, [R1+0x244] ;  /* 0x0002440001097983 */ /* 0x000ee40000300800 */
[----:B------:R-:W3:Y:S02]  /*1b6c0*/  LDL.LU R10, [R1+0x248] ;  /* 0x00024800010a7983 */ /* 0x000ee40000300800 */
[----:B------:R-:W3:Y:S01]  /*1b6d0*/  LDL.LU R11, [R1+0x24c] ;  /* 0x00024c00010b7983 */ /* 0x000ee20000300800 */
[----:B------:R-:W4:Y:S01]  /*1b6e0*/  LDL.LU R12, [R1+0x210] ;  /* 0x00021000010c7983 */ /* 0x000f220000300800 */
[----:B------:R-:W4:Y:S02]  /*1b6f0*/  LDL.LU R13, [R1+0x214] ;  /* 0x00021400010d7983 */ /* 0x000f240000300800 */
[----:B------:R-:W4:Y:S02]  /*1b700*/  LDL.LU R14, [R1+0x218] ;  /* 0x00021800010e7983 */ /* 0x000f240000300800 */
[----:B------:R-:W4:Y:S01]  /*1b710*/  LDL.LU R15, [R1+0x21c] ;  /* 0x00021c00010f7983 */ /* 0x000f220000300800 */
[----:B-1----:R0:W-:Y:S01]  /*1b720*/  STL.64 [R1+0x25f0], R6 ;  /* 0x0025f00601007387 */ /* 0x0021e20000100a00 */
[----:B------:R1:W-:Y:S03]  /*1b730*/  STL.64 [R1+0x25e8], R4 ;  /* 0x0025e80401007387 */ /* 0x0003e60000100a00 */
[----:B0-----:R-:W5:Y:S04]  /*1b740*/  LDL R6, [R1+0x2d8] ;  /* 0x0002d80001067983 */ /* 0x001f680000100800 */
[----:B------:R-:W5:Y:S01]  /*1b750*/  LDL R7, [R1+0x2dc] ;  /* 0x0002dc0001077983 */ /* 0x000f620000100800 */
[----:B-1----:R-:W-:Y:S01]  /*1b760*/  IMAD.MOV.U32 R4, RZ, RZ, R2 ;  /* 0x000000ffff047224 */ /* 0x002fe200078e0002 */
[----:B------:R-:W-:Y:S01]  /*1b770*/  MOV R5, R0 ;  /* 0x0000000000057202 */ /* 0x000fe20000000f00 */
[----:B--2---:R-:W-:Y:S11]  /*1b780*/  HMMA.16816.F32 R20, R24, R20, R16 ;  /* 0x000000141814723c */ /* 0x004ff60000001810 */
[----:B------:R-:W-:Y:S11]  /*1b790*/  @!UPT UIADD3 URZ, URZ, URZ, URZ ;  /* 0x0000003f3f3ff290 */ /* 0x000ff6000fffe03f */
[----:B------:R-:W-:Y:S02]  /*1b7a0*/  @!UPT UIADD3 URZ, URZ, URZ, URZ ;  /* 0x0000003f3f3ff290 */ /* 0x000fe4000fffe03f */
[----:B------:R-:W-:Y:S01]  /*1b7b0*/  MOV R2, R21 ;  /* 0x0000001500027202 */ /* 0x000fe20000000f00 */
[----:B-----5:R-:W-:Y:S01]  /*1b7c0*/  STL.64 [R1+0x2770], R6 ;  /* 0x0027700601007387 */ /* 0x020fe20000100a00 */
[----:B------:R0:W-:Y:S03]  /*1b7d0*/  STL.64 [R1+0x2768], R4 ;  /* 0x0027680401007387 */ /* 0x0001e60000100a00 */
[----:B0-----:R-:W2:Y:S01]  /*1b7e0*/  LDL.LU R4, [R1+0x1d0] ;  /* 0x0001d00001047983 */ /* 0x001ea20000300800 */
[----:B------:R-:W2:Y:S02]  /*1b7f0*/  LDL.LU R5, [R1+0x1d4] ;  /* 0x0001d40001057983 */ /* 0x000ea40000300800 */
[----:B------:R-:W2:Y:S02]  /*1b800*/  LDL.LU R6, [R1+0x1d8] ;  /* 0x0001d80001067983 */ /* 0x000ea40000300800 */
[----:B------:R-:W2:Y:S01]  /*1b810*/  LDL.LU R7, [R1+0x1dc] ;  /* 0x0001dc0001077983 */ /* 0x000ea20000300800 */
[----:B------:R-:W5:Y:S01]  /*1b820*/  LDL.LU.64 R18, [R1+0x28b8] ;  /* 0x0028b80001127983 */ /* 0x000f620000300a00 */
[----:B------:R-:W5:Y:S02]  /*1b830*/  LDL.LU.64 R16, [R1+0x28b0] ;  /* 0x0028b00001107983 */ /* 0x000f640000300a00 */
[----:B------:R0:W-:Y:S02]  /*1b840*/  STL [R1+0x30], R20 ;  /* 0x0000301401007387 */ /* 0x0001e40000100800 */
[----:B0-----:R-:W5:Y:S01]  /*1b850*/  LDL.LU.64 R20, [R1+0x28a8] ;  /* 0x0028a80001147983 */ /* 0x001f620000300a00 */
[----:B------:R-:W-:-:S02]  /*1b860*/  MOV R3, R22 ;  /* 0x0000001600037202 */ /* 0x000fc40000000f00 */
[----:B------:R-:W-:Y:S02]  /*1b870*/  MOV R0, R23 ;  /* 0x0000001700007202 */ /* 0x000fe40000000f00 */
[C---:B-----5:R-:W-:Y:S01]  /*1b880*/  HMMA.16816.F32 R20, R24.reuse, R20, R16 ;  /* 0x000000141814723c */ /* 0x060fe20000001810 */
[----:B------:R-:W5:Y:S01]  /*1b890*/  LDL.LU.64 R18, [R1+0x28a0] ;  /* 0x0028a00001127983 */ /* 0x000f620000300a00 */
[----:B------:R-:W5:Y:S11]  /*1b8a0*/  LDL.LU.64 R16, [R1+0x2898] ;  /* 0x0028980001107983 */ /* 0x000f760000300a00 */
[----:B------:R-:W-:Y:S10]  /*1b8b0*/  @!UPT UIADD3 URZ, URZ, URZ, URZ ;  /* 0x0000003f3f3ff290 */ /* 0x000ff4000fffe03f */
[----:B------:R0:W-:Y:S01]  /*1b8c0*/  STL.64 [R1+0x1b0], R20 ;  /* 0x0001b01401007387 */ /* 0x0001e20000100a00 */
[----:B------:R5:W-:Y:S03]  /*1b8d0*/  STL.64 [R1+0x1b8], R22 ;  /* 0x0001b81601007387 */ /* 0x000be60000100a00 */
[----:B0-----:R-:W5:Y:S02]  /*1b8e0*/  LDL.LU.64 R20, [R1+0x2890] ;  /* 0x0028900001147983 */ /* 0x001f640000300a00 */
[C---:B-----5:R-:W-:Y:S02]  /*1b8f0*/  HMMA.16816.F32 R20, R24.reuse, R20, R16 ;  /* 0x000000141814723c */ /* 0x060fe40000001810 */
[----:B------:R-:W5:Y:S01]  /*1b900*/  LDL.LU.64 R18, [R1+0x2888] ;  /* 0x0028880001127983 */ /* 0x000f620000300a00 */
[----:B------:R-:W5:Y:S11]  /*1b910*/  LDL.LU.64 R16, [R1+0x2880] ;  /* 0x0028800001107983 */ /* 0x000f760000300a00 */
[----:B------:R-:W-:Y:S09]  /*1b920*/  @!UPT UIADD3 URZ, URZ, URZ, URZ ;  /* 0x0000003f3f3ff290 */ /* 0x000ff2000fffe03f */
        /* <DEDUP_REMOVED lines=14> */
[----:B------:R-:W-:Y:S01]  /*1ba10*/  STL.64 [R1+0x270], R20 ;  /* 0x0002701401007387 */ /* 0x000fe20000100a00 */
[----:B------:R0:W-:Y:S03]  /*1ba20*/  STL.64 [R1+0x278], R22 ;  /* 0x0002781601007387 */ /* 0x0001e60000100a00 */
[----:B0-----:R-:W2:Y:S01]  /*1ba30*/  LDL.LU.64 R22, [R1+0x2848] ;  /* 0x0028480001167983 */ /* 0x001ea20000300a00 */
[----:B------:R-:W5:Y:S02]  /*1ba40*/  LDL.LU.64 R20, [R1+0x2840] ;  /* 0x0028400001147983 */ /* 0x000f640000300a00 */
[C---:B-----5:R-:W-:Y:S11]  /*1ba50*/  HMMA.16816.F32 R16, R24.reuse, R20, R16 ;  /* 0x000000141810723c */ /* 0x060ff60000001810 */
[----:B------:R-:W-:Y:S11]  /*1ba60*/  @!UPT UIADD3 URZ, URZ, URZ, URZ ;  /* 0x0000003f3f3ff290 */ /* 0x000ff6000fffe03f */
[----:B------:R-:W-:Y:S01]  /*1ba70*/  @!UPT UIADD3 URZ, URZ, URZ, URZ ;  /* 0x0000003f3f3ff290 */ /* 0x000fe2000fffe03f */
[----:B------:R-:W-:Y:S01]  /*1ba80*/  STL.64 [R1+0x250], R16 ;  /* 0x0002501001007387 */ /* 0x000fe20000100a00 */
[----:B------:R0:W-:Y:S03]  /*1ba90*/  STL.64 [R1+0x258], R18 ;  /* 0x0002581201007387 */ /* 0x0001e60000100a00 */
[----:B0-----:R-:W5:Y:S01]  /*1baa0*/  LDL.LU.64 R18, [R1+0x2838] ;  /* 0x0028380001127983 */ /* 0x001f620000300a00 */
[----:B------:R-:W3:Y:S02]  /*1bab0*/  LDL.LU.64 R16, [R1+0x2830] ;  /* 0x0028300001107983 */ /* 0x000ee40000300a00 */
[----:B--2---:R-:W-:Y:S02]  /*1bac0*/  STL.64 [R1+0x26f8], R22 ;  /* 0x0026f81601007387 */ /* 0x004fe40000100a00 */
[----:B------:R-:W2:Y:S01]  /*1bad0*/  LDL.LU R20, [R1+0x220] ;  /* 0x0002200001147983 */ /* 0x000ea20000300800 */
[----:B------:R-:W2:Y:S01]  /*1bae0*/  LDL.LU R21, [R1+0x224] ;  /* 0x0002240001157983 */ /* 0x000ea20000300800 */
[C---:B---3--:R-:W-:Y:S11]  /*1baf0*/  HMMA.16816.F32 R8, R24.reuse, R16, R8 ;  /* 0x000000101808723c */ /* 0x048ff60000001808 */
[----:B------:R-:W-:Y:S11]  /*1bb00*/  @!UPT UIADD3 URZ, URZ, URZ, URZ ;  /* 0x0000003f3f3ff290 */ /* 0x000ff6000fffe03f */
[----:B------:R-:W-:Y:S01]  /*1bb10*/  @!UPT UIADD3 URZ, URZ, URZ, URZ ;  /* 0x0000003f3f3ff290 */ /* 0x000fe2000fffe03f */
[----:B------:R0:W-:Y:S01]  /*1bb20*/  STL.64 [R1+0x240], R8 ;  /* 0x0002400801007387 */ /* 0x0001e20000100a00 */
[----:B------:R-:W-:Y:S03]  /*1bb30*/  STL.64 [R1+0x248], R10 ;  /* 0x0002480a01007387 */ /* 0x000fe60000100a00 */
[----:B0-----:R-:W4:Y:S01]  /*1bb40*/  LDL.LU.64 R8, [R1+0x2828] ;  /* 0x0028280001087983 */ /* 0x001f220000300a00 */
[----:B-----5:R0:W-:Y:S02]  /*1bb50*/  STL.64 [R1+0x26f0], R18 ;  /* 0x0026f01201007387 */ /* 0x0201e40000100a00 */
[----:B------:R-:W2:Y:S02]  /*1bb60*/  LDL.LU R16, [R1+0x1e0] ;  /* 0x0001e00001107983 */ /* 0x000ea40000300800 */
[----:B------:R-:W2:Y:S01]  /*1bb70*/  LDL.LU R17, [R1+0x1e4] ;  /* 0x0001e40001117983 */ /* 0x000ea20000300800 */
[----:B0-----:R-:W2:Y:S01]  /*1bb80*/  LDL.LU R18, [R1+0x1e8] ;  /* 0x0001e80001127983 */ /* 0x001ea20000300800 */
[----:B------:R-:W2:Y:S01]  /*1bb90*/  LDL.LU R19, [R1+0x1ec] ;  /* 0x0001ec0001137983 */ /* 0x000ea20000300800 */
[C---:B----4-:R-:W-:Y:S02]  /*1bba0*/  HMMA.16816.F32 R8, R24.reuse, R8, R12 ;  /* 0x000000081808723c */ /* 0x050fe4000000180c */
[----:B------:R-:W3:Y:S01]  /*1bbb0*/  LDL.LU.64 R14, [R1+0x2820] ;  /* 0x00282000010e7983 */ /* 0x000ee20000300a00 */
[----:B------:R-:W4:Y:S05]  /*1bbc0*/  LDL.LU.64 R12, [R1+0x2818] ;  /* 0x00281800010c7983 */ /* 0x000f2a0000300a00 */
[C---:B--2---:R-:W-:Y:S11]  /*1bbd0*/  HMMA.16816.F32 R16, R24.reuse, R20, R16 ;  /* 0x000000141810723c */ /* 0x044ff60000001810 */
[----:B------:R-:W-:Y:S04]  /*1bbe0*/  @!UPT UIADD3 URZ, URZ, URZ, URZ ;  /* 0x0000003f3f3ff290 */ /* 0x000fe8000fffe03f */
[----:B------:R-:W-:Y:S01]  /*1bbf0*/  STL.64 [R1+0x210], R8 ;  /* 0x0002100801007387 */ /* 0x000fe20000100a00 */
[----:B------:R0:W-:Y:S03]  /*1bc00*/  STL.64 [R1+0x218], R10 ;  /* 0x0002180a01007387 */ /* 0x0001e60000100a00 */
[----:B0-----:R-:W2:Y:S01]  /*1bc10*/  LDL.LU.64 R10, [R1+0x2810] ;  /* 0x00281000010a7983 */ /* 0x001ea20000300a00 */
[----:B------:R-:W5:Y:S01]  /*1bc20*/  LDL.LU.64 R8, [R1+0x2808] ;  /* 0x0028080001087983 */ /* 0x000f620000300a00 */
[----:B----4-:R-:W-:Y:S02]  /*1bc30*/  HMMA.16816.F32 R4, R24, R12, R4 ;  /* 0x0000000c1804723c */ /* 0x010fe40000001804 */
[----:B---3--:R-:W-:Y:S01]  /*1bc40*/  STL.64 [R1+0x26c8], R14 ;  /* 0x0026c80e01007387 */ /* 0x008fe20000100a00 */
[----:B------:R0:W-:Y:S02]  /*1bc50*/  STL.64 [R1+0x1e0], R16 ;  /* 0x0001e01001007387 */ /* 0x0001e40000100a00 */
[----:B------:R1:W-:Y:S11]  /*1bc60*/  STL.64 [R1+0x1e8], R18 ;  /* 0x0001e81201007387 */ /* 0x0003f60000100a00 */
[----:B------:R-:W-:Y:S07]  /*1bc70*/  @!UPT UIADD3 URZ, URZ, URZ, URZ ;  /* 0x0000003f3f3ff290 */ /* 0x000fee000fffe03f */
[----:B------:R-:W-:Y:S01]  /*1bc80*/  STL.64 [R1+0x1d0], R4 ;  /* 0x0001d00401007387 */ /* 0x000fe20000100a00 */
[----:B------:R-:W-:Y:S02]  /*1bc90*/  STL.64 [R1+0x1d8], R6 ;  /* 0x0001d80601007387 */ /* 0x000fe40000100a00 */
[----:B0-----:R-:W3:Y:S02]  /*1bca0*/  LDL.LU R16, [R1+0x100] ;  /* 0x0001000001107983 */ /* 0x001ee40000300800 */
[----:B------:R-:W3:Y:S01]  /*1bcb0*/  LDL.LU R17, [R1+0x104] ;  /* 0x0001040001117983 */ /* 0x000ee20000300800 */
[----:B-1----:R-:W4:Y:S01]  /*1bcc0*/  LDL.LU R18, [R1+0x108] ;  /* 0x0001080001127983 */ /* 0x002f220000300800 */
[----:B------:R-:W4:Y:S03]  /*1bcd0*/  LDL.LU R19, [R1+0x10c] ;  /* 0x00010c0001137983 */ /* 0x000f260000300800 */
[----:B----4-:R-:W-:Y:S01]  /*1bce0*/  STL.64 [R1+0x2708], R18 ;  /* 0x0027081201007387 */ /* 0x010fe20000100a00 */
[----:B---3--:R0:W-:Y:S02]  /*1bcf0*/  STL.64 [R1+0x2700], R16 ;  /* 0x0027001001007387 */ /* 0x0081e40000100a00 */
[----:B------:R-:W3:Y:S02]  /*1bd00*/  LDL R22, [R1+0x1a8] ;  /* 0x0001a80001167983 */ /* 0x000ee40000100800 */
[----:B------:R-:W3:Y:S02]  /*1bd10*/  LDL R23, [R1+0x1ac] ;  /* 0x0001ac0001177983 */ /* 0x000ee40000100800 */
[----:B---3--:R-:W-:Y:S01]  /*1bd20*/  STL.64 [R1+0x2718], R22 ;  /* 0x0027181601007387 */ /* 0x008fe20000100a00 */
[----:B0-----:R-:W3:Y:S02]  /*1bd30*/  LDL.LU R16, [R1+0x110] ;  /* 0x0001100001107983 */ /* 0x001ee40000300800 */
[----:B------:R-:W3:Y:S02]  /*1bd40*/  LDL.LU R17, [R1+0x114] ;  /* 0x0001140001117983 */ /* 0x000ee40000300800 */
[----:B------:R-:W4:Y:S01]  /*1bd50*/  LDL.LU R18, [R1+0x118] ;  /* 0x0001180001127983 */ /* 0x000f220000300800 */
[----:B------:R-:W4:Y:S01]  /*1bd60*/  LDL.LU R19, [R1+0x11c] ;  /* 0x00011c0001137983 */ /* 0x000f220000300800 */
[----:B-----5:R-:W-:-:S02]  /*1bd70*/  MOV R15, R8 ;  /* 0x00000008000f7202 */ /* 0x020fc40000000f00 */
[----:B------:R-:W-:Y:S02]  /*1bd80*/  MOV R14, R9 ;  /* 0x00000009000e7202 */ /* 0x000fe40000000f00 */
[----:B--2---:R-:W-:Y:S01]  /*1bd90*/  MOV R13, R10 ;  /* 0x0000000a000d7202 */ /* 0x004fe20000000f00 */
[----:B------:R-:W-:Y:S01]  /*1bda0*/  IMAD.MOV.U32 R12, RZ, RZ, R11 ;  /* 0x000000ffff0c7224 */ /* 0x000fe200078e000b */
[----:B----4-:R0:W-:Y:S01]  /*1bdb0*/  STL.64 [R1+0x2728], R18 ;  /* 0x0027281201007387 */ /* 0x0101e20000100a00 */
[----:B---3--:R-:W-:Y:S03]  /*1bdc0*/  STL.64 [R1+0x2720], R16 ;  /* 0x0027201001007387 */ /* 0x008fe60000100a00 */
[----:B0-----:R-:W2:Y:S04]  /*1bdd0*/  LDL R18, [R1+0x18] ;  /* 0x0000180001127983 */ /* 0x001ea80000100800 */
[----:B------:R-:W2:Y:S01]  /*1bde0*/  LDL R19, [R1+0x1c] ;  /* 0x00001c0001137983 */ /* 0x000ea20000100800 */
[----:B------:R-:W3:Y:S02]  /*1bdf0*/  LDL.LU R8, [R1+0x60] ;  /* 0x0000600001087983 */ /* 0x000ee40000300800 */
[----:B------:R-:W3:Y:S02]  /*1be00*/  LDL.LU R9, [R1+0x64] ;  /* 0x0000640001097983 */ /* 0x000ee40000300800 */
[----:B------:R-:W4:Y:S01]  /*1be10*/  LDL.LU R10, [R1+0x68] ;  /* 0x00006800010a7983 */ /* 0x000f220000300800 */
[----:B------:R-:W4:Y:S01]  /*1be20*/  LDL.LU R11, [R1+0x6c] ;  /* 0x00006c00010b7983 */ /* 0x000f220000300800 */
[----:B------:R-:W-:Y:S01]  /*1be30*/  MOV R4, R29 ;  /* 0x0000001d00047202 */ /* 0x000fe20000000f00 */
[----:B------:R-:W-:-:S02]  /*1be40*/  IMAD.MOV.U32 R5, RZ, RZ, R28 ;  /* 0x000000ffff057224 */ /* 0x000fc400078e001c */
[----:B----4-:R-:W-:Y:S01]  /*1be50*/  STL.64 [R1+0x2780], R10 ;  /* 0x0027800a01007387 */ /* 0x010fe20000100a00 */
[----:B---3--:R0:W-:Y:S02]  /*1be60*/  STL.64 [R1+0x2778], R8 ;  /* 0x0027780801007387 */ /* 0x0081e40000100a00 */
[----:B------:R-:W3:Y:S02]  /*1be70*/  LDL.LU R29, [R1+0x2804] ;  /* 0x00280400011d7983 */ /* 0x000ee40000300800 */
[----:B------:R-:W4:Y:S01]  /*1be80*/  LDL.LU R28, [R1+0x2800] ;  /* 0x00280000011c7983 */ /* 0x000f220000300800 */
[----:B------:R1:W-:Y:S04]  /*1be90*/  STL.64 [R1+0x2788], R4 ;  /* 0x0027880401007387 */ /* 0x0003e80000100a00 */
[----:B0-----:R-:W5:Y:S01]  /*1bea0*/  LDL.LU R8, [R1+0x150] ;  /* 0x0001500001087983 */ /* 0x001f620000300800 */
[----:B------:R-:W5:Y:S02]  /*1beb0*/  LDL.LU R9, [R1+0x154] ;  /* 0x0001540001097983 */ /* 0x000f640000300800 */
[----:B------:R-:W2:Y:S02]  /*1bec0*/  LDL.LU R10, [R1+0x158] ;  /* 0x00015800010a7983 */ /* 0x000ea40000300800 */
[----:B------:R-:W2:Y:S02]  /*1bed0*/  LDL.LU R11, [R1+0x15c] ;  /* 0x00015c00010b7983 */ /* 0x000ea40000300800 */
[----:B--2---:R-:W-:Y:S01]  /*1bee0*/  STL.64 [R1+0x2798], R10 ;  /* 0x0027980a01007387 */ /* 0x004fe20000100a00 */
[----:B-----5:R0:W-:Y:S02]  /*1bef0*/  STL.64 [R1+0x2790], R8 ;  /* 0x0027900801007387 */ /* 0x0201e40000100a00 */
[----:B-1----:R-:W2:Y:S02]  /*1bf00*/  LDL.LU R4, [R1+0x2a0] ;  /* 0x0002a00001047983 */ /* 0x002ea40000300800 */
[----:B------:R-:W2:Y:S02]  /*1bf10*/  LDL.LU R5, [R1+0x2a4] ;  /* 0x0002a40001057983 */ /* 0x000ea40000300800 */
[----:B--2---:R4:W-:Y:S01]  /*1bf20*/  STL.64 [R1+0x27a0], R4 ;  /* 0x0027a00401007387 */ /* 0x0049e20000100a00 */
[----:B0-----:R-:W2:Y:S02]  /*1bf30*/  LDL.LU R8, [R1+0x170] ;  /* 0x0001700001087983 */ /* 0x001ea40000300800 */
[----:B------:R-:W2:Y:S02]  /*1bf40*/  LDL.LU R9, [R1+0x174] ;  /* 0x0001740001097983 */ /* 0x000ea40000300800 */
[----:B------:R-:W5:Y:S01]  /*1bf50*/  LDL.LU R10, [R1+0x178] ;  /* 0x00017800010a7983 */ /* 0x000f620000300800 */
[----:B------:R-:W5:Y:S01]  /*1bf60*/  LDL.LU R11, [R1+0x17c] ;  /* 0x00017c00010b7983 */ /* 0x000f620000300800 */
[----:B----4-:R-:W-:-:S02]  /*1bf70*/  MOV R4, R28 ;  /* 0x0000001c00047202 */ /* 0x010fc40000000f00 */
[----:B---3--:R-:W-:Y:S01]  /*1bf80*/  MOV R5, R29 ;  /* 0x0000001d00057202 */ /* 0x008fe20000000f00 */
[----:B-----5:R-:W-:Y:S01]  /*1bf90*/  STL.64 [R1+0x27b0], R10 ;  /* 0x0027b00a01007387 */ /* 0x020fe20000100a00 */
[----:B--2---:R0:W-:Y:S02]  /*1bfa0*/  STL.64 [R1+0x27a8], R8 ;  /* 0x0027a80801007387 */ /* 0x0041e40000100a00 */
[----:B------:R-:W2:Y:S02]  /*1bfb0*/  LDL.LU R28, [R1+0x27fc] ;  /* 0x0027fc00011c7983 */ /* 0x000ea40000300800 */
[----:B------:R-:W3:Y:S01]  /*1bfc0*/  LDL.LU R29, [R1+0x27f8] ;  /* 0x0027f800011d7983 */ /* 0x000ee20000300800 */
[----:B------:R1:W-:Y:S04]  /*1bfd0*/  STL.64 [R1+0x27b8], R4 ;  /* 0x0027b80401007387 */ /* 0x0003e80000100a00 */
[----:B0-----:R-:W4:Y:S01]  /*1bfe0*/  LDL.LU R8, [R1+0x180] ;  /* 0x0001800001087983 */ /* 0x001f220000300800 */
[----:B------:R-:W4:Y:S02]  /*1bff0*/  LDL.LU R9, [R1+0x184] ;  /* 0x0001840001097983 */ /* 0x000f240000300800 */
[----:B------:R-:W5:Y:S02]  /*1c000*/  LDL.LU R10, [R1+0x188] ;  /* 0x00018800010a7983 */ /* 0x000f640000300800 */
[----:B------:R-:W5:Y:S02]  /*1c010*/  LDL.LU R11, [R1+0x18c] ;  /* 0x00018c00010b7983 */ /* 0x000f640000300800 */
[----:B-----5:R-:W-:Y:S01]  /*1c020*/  STL.64 [R1+0x27c8], R10 ;  /* 0x0027c80a01007387 */ /* 0x020fe20000100a00 */
[----:B----4-:R-:W-:Y:S02]  /*1c030*/  STL.64 [R1+0x27c0], R8 ;  /* 0x0027c00801007387 */ /* 0x010fe40000100a00 */
[----:B-1----:R-:W4:Y:S02]  /*1c040*/  LDL.LU R4, [R1+0x280] ;  /* 0x0002800001047983 */ /* 0x002f240000300800 */
[----:B------:R-:W4:Y:S02]  /*1c050*/  LDL.LU R5, [R1+0x284] ;  /* 0x0002840001057983 */ /* 0x000f240000300800 */
[----:B----4-:R3:W-:Y:S02]  /*1c060*/  STL.64 [R1+0x27d0], R4 ;  /* 0x0027d00401007387 */ /* 0x0107e40000100a00 */
[----:B---3--:R-:W-:-:S02]  /*1c070*/  MOV R4, R29 ;  /* 0x0000001d00047202 */ /* 0x008fc40000000f00 */
[----:B--2---:R-:W-:Y:S01]  /*1c080*/  MOV R5, R28 ;  /* 0x0000001c00057202 */ /* 0x004fe20000000f00 */
[----:B------:R-:W2:Y:S01]  /*1c090*/  LDL.LU R29, [R1+0x27f4] ;  /* 0x0027f400011d7983 */ /* 0x000ea20000300800 */
[----:B------:R-:W3:Y:S02]  /*1c0a0*/  LDL.LU R28, [R1+0x27f0] ;  /* 0x0027f000011c7983 */ /* 0x000ee40000300800 */
[----:B------:R-:W4:Y:S02]  /*1c0b0*/  LDL.LU R8, [R1+0x190] ;  /* 0x0001900001087983 */ /* 0x000f240000300800 */
[----:B------:R-:W4:Y:S01]  /*1c0c0*/  LDL.LU R9, [R1+0x194] ;  /* 0x0001940001097983 */ /* 0x000f220000300800 */
[----:B------:R-:W5:Y:S01]  /*1c0d0*/  LDL.LU R10, [R1+0x198] ;  /* 0x00019800010a7983 */ /* 0x000f620000300800 */
[----:B------:R-:W5:Y:S03]  /*1c0e0*/  LDL.LU R11, [R1+0x19c] ;  /* 0x00019c00010b7983 */ /* 0x000f660000300800 */
[----:B-----5:R-:W-:Y:S01]  /*1c0f0*/  STL.64 [R1+0x27e0], R10 ;  /* 0x0027e00a01007387 */ /* 0x020fe20000100a00 */
[----:B----4-:R0:W-:Y:S03]  /*1c100*/  STL.64 [R1+0x27d8], R8 ;  /* 0x0027d80801007387 */ /* 0x0101e60000100a00 */
[----:B0-----:R-:W4:Y:S01]  /*1c110*/  LDL.LU R8, [R1+0x1c0] ;  /* 0x0001c00001087983 */ /* 0x001f220000300800 */
[----:B------:R-:W4:Y:S02]  /*1c120*/  LDL.LU R9, [R1+0x1c4] ;  /* 0x0001c40001097983 */ /* 0x000f240000300800 */
[----:B------:R-:W4:Y:S02]  /*1c130*/  LDL.LU R10, [R1+0x1c8] ;  /* 0x0001c800010a7983 */ /* 0x000f240000300800 */
[----:B------:R-:W4:Y:S01]  /*1c140*/  LDL.LU R11, [R1+0x1cc] ;  /* 0x0001cc00010b7983 */ /* 0x000f220000300800 */
[----:B------:R0:W-:Y:S01]  /*1c150*/  STL.64 [R1+0x2740], R18 ;  /* 0x0027401201007387 */ /* 0x0001e20000100a00 */
[----:B------:R-:W5:Y:S02]  /*1c160*/  LDL.LU R20, [R1+0x120] ;  /* 0x0001200001147983 */ /* 0x000f640000300800 */
[----:B------:R-:W5:Y:S02]  /*1c170*/  LDL.LU R21, [R1+0x124] ;  /* 0x0001240001157983 */ /* 0x000f640000300800 */
[----:B------:R-:W2:Y:S01]  /*1c180*/  LDL.LU R22, [R1+0x128] ;  /* 0x0001280001167983 */ /* 0x000ea20000300800 */
[----:B------:R-:W2:Y:S04]  /*1c190*/  LDL.LU R23, [R1+0x12c] ;  /* 0x00012c0001177983 */ /* 0x000ea80000300800 */
[----:B0-----:R-:W2:Y:S04]  /*1c1a0*/  LDL.LU.64 R18, [R1+0x28] ;  /* 0x0000280001127983 */ /* 0x001ea80000300a00 */
[----:B--2---:R0:W-:Y:S01]  /*1c1b0*/  STL.64 [R1+0x2750], R18 ;  /* 0x0027501201007387 */ /* 0x0041e20000100a00 */
[----:B------:R-:W2:Y:S02]  /*1c1c0*/  LDL.LU R16, [R1+0x50] ;  /* 0x0000500001107983 */ /* 0x000ea40000300800 */
[----:B------:R-:W2:Y:S01]  /*1c1d0*/  LDL.LU R17, [R1+0x54] ;  /* 0x0000540001117983 */ /* 0x000ea20000300800 */
[----:B0-----:R-:W2:Y:S01]  /*1c1e0*/  LDL.LU R18, [R1+0x58] ;  /* 0x0000580001127983 */ /* 0x001ea20000300800 */
[----:B------:R-:W2:Y:S02]  /*1c1f0*/  LDL.LU R19, [R1+0x5c] ;  /* 0x00005c0001137983 */ /* 0x000ea40000300800 */
[----:B------:R-:W-:Y:S02]  /*1c200*/  STL.64 [R1+0x2738], R22 ;  /* 0x0027381601007387 */ /* 0x000fe40000100a00 */
[----:B-----5:R0:W-:Y:S02]  /*1c210*/  STL.64 [R1+0x2730], R20 ;  /* 0x0027301401007387 */ /* 0x0201e40000100a00 */
[----:B0-----:R-:W5:Y:S01]  /*1c220*/  LDL.LU R20, [R1+0x130] ;  /* 0x0001300001147983 */ /* 0x001f620000300800 */
[----:B------:R-:W5:Y:S02]  /*1c230*/  LDL.LU R21, [R1+0x134] ;  /* 0x0001340001157983 */ /* 0x000f640000300800 */
[----:B------:R-:W5:Y:S02]  /*1c240*/  LDL.LU R22, [R1+0x138] ;  /* 0x0001380001167983 */ /* 0x000f640000300800 */
[----:B------:R-:W5:Y:S01]  /*1c250*/  LDL.LU R23, [R1+0x13c] ;  /* 0x00013c0001177983 */ /* 0x000f620000300800 */
[----:B------:R-:W-:Y:S01]  /*1c260*/  STL.64 [R1+0x26d8], R14 ;  /* 0x0026d80e01007387 */ /* 0x000fe20000100a00 */
[----:B------:R0:W-:Y:S03]  /*1c270*/  STL.64 [R1+0x26d0], R12 ;  /* 0x0026d00c01007387 */ /* 0x0001e60000100a00 */
[----:B0-----:R-:W2:Y:S01]  /*1c280*/  LDL.LU R12, [R1+0xe0] ;  /* 0x0000e000010c7983 */ /* 0x001ea20000300800 */
[----:B------:R-:W2:Y:S02]  /*1c290*/  LDL.LU R13, [R1+0xe4] ;  /* 0x0000e400010d7983 */ /* 0x000ea40000300800 */
[----:B------:R-:W2:Y:S02]  /*1c2a0*/  LDL.LU R14, [R1+0xe8] ;  /* 0x0000e800010e7983 */ /* 0x000ea40000300800 */
[----:B------:R-:W2:Y:S01]  /*1c2b0*/  LDL.LU R15, [R1+0xec] ;  /* 0x0000ec00010f7983 */ /* 0x000ea20000300800 */
[----:B----4-:R-:W-:Y:S01]  /*1c2c0*/  HMMA.16816.F32 R4, R24, R4, R8 ;  /* 0x000000041804723c */ /* 0x010fe20000001808 */
[----:B--2---:R3:W-:Y:S01]  /*1c2d0*/  STL.64 [R1+0x26e8], R14 ;  /* 0x0026e80e01007387 */ /* 0x0047e20000100a00 */
[----:B------:R0:W-:Y:S02]  /*1c2e0*/  STL.64 [R1+0x26e0], R12 ;  /* 0x0026e00c01007387 */ /* 0x0001e40000100a00 */
[----:B---3--:R-:W-:Y:S01]  /*1c2f0*/  IMAD.MOV.U32 R14, RZ, RZ, R28 ;  /* 0x000000ffff0e7224 */ /* 0x008fe200078e001c */
[----:B0-----:R-:W2:Y:S01]  /*1c300*/  LDL.LU R12, [R1+0xf0] ;  /* 0x0000f000010c7983 */ /* 0x001ea20000300800 */
[----:B------:R-:W2:Y:S02]  /*1c310*/  LDL.LU R13, [R1+0xf4] ;  /* 0x0000f400010d7983 */ /* 0x000ea40000300800 */
[----:B------:R-:W3:Y:S01]  /*1c320*/  LDL.LU R28, [R1+0x27ec] ;  /* 0x0027ec00011c7983 */ /* 0x000ee20000300800 */
[----:B------:R-:W-:-:S02]  /*1c330*/  MOV R15, R29 ;  /* 0x0000001d000f7202 */ /* 0x000fc40000000f00 */
[----:B------:R-:W4:Y:S01]  /*1c340*/  LDL.LU R29, [R1+0x27e8] ;  /* 0x0027e800011d7983 */ /* 0x000f220000300800 */
[----:B------:R-:W2:Y:S02]  /*1c350*/  LDL.LU.64 R10, [R1+0x27e0] ;  /* 0x0027e000010a7983 */ /* 0x000ea40000300a00 */
[----:B------:R-:W2:Y:S09]  /*1c360*/  LDL.LU.64 R8, [R1+0x27d8] ;  /* 0x0027d80001087983 */ /* 0x000eb20000300a00 */
[----:B------:R0:W-:Y:S01]  /*1c370*/  STL.64 [R1+0x1c0], R4 ;  /* 0x0001c00401007387 */ /* 0x0001e20000100a00 */
[----:B------:R2:W-:Y:S04]  /*1c380*/  STL.64 [R1+0x1c8], R6 ;  /* 0x0001c80601007387 */ /* 0x0005e80000100a00 */
[----:B0-----:R-:W2:Y:S02]  /*1c390*/  LDL.LU.64 R4, [R1+0x27d0] ;  /* 0x0027d00001047983 */ /* 0x001ea40000300a00 */
[C---:B--2---:R-:W-:Y:S02]  /*1c3a0*/  HMMA.16816.F32 R4, R24.reuse, R4, R8 ;  /* 0x000000041804723c */ /* 0x044fe40000001808 */
[----:B------:R-:W2:Y:S01]  /*1c3b0*/  LDL.LU.64 R10, [R1+0x27c8] ;  /* 0x0027c800010a7983 */ /* 0x000ea20000300a00 */
[----:B------:R-:W2:Y:S11]  /*1c3c0*/  LDL.LU.64 R8, [R1+0x27c0] ;  /* 0x0027c00001087983 */ /* 0x000eb60000300a00 */
[----:B------:R-:W-:Y:S09]  /*1c3d0*/  @!UPT UIADD3 URZ, URZ, URZ, URZ ;  /* 0x0000003f3f3ff290 */ /* 0x000ff2000fffe03f */
[----:B------:R0:W-:Y:S01]  /*1c3e0*/  STL.64 [R1+0x190], R4 ;  /* 0x0001900401007387 */ /* 0x0001e20000100a00 */
[----:B------:R2:W-:Y:S03]  /*1c3f0*/  STL.64 [R1+0x198], R6 ;  /* 0x0001980601007387 */ /* 0x0005e60000100a00 */
        /* <DEDUP_REMOVED lines=19> */
[----:B------:R-:W-:Y:S01]  /*1c530*/  STL.64 [R1+0x150], R4 ;  /* 0x0001500401007387 */ /* 0x000fe20000100a00 */
[----:B------:R0:W-:Y:S03]  /*1c540*/  STL.64 [R1+0x158], R6 ;  /* 0x0001580601007387 */ /* 0x0001e60000100a00 */
[----:B0-----:R-:W2:Y:S01]  /*1c550*/  LDL.LU.64 R6, [R1+0x2770] ;  /* 0x0027700001067983 */ /* 0x001ea20000300a00 */
[----:B------:R-:W2:Y:S02]  /*1c560*/  LDL.LU.64 R4, [R1+0x2768] ;  /* 0x0027680001047983 */ /* 0x000ea40000300a00 */
[----:B--2---:R-:W-:Y:S01]  /*1c570*/  HMMA.16816.F32 R24, R24, R4, R8 ;  /* 0x000000041818723c */ /* 0x004fe20000001808 */
[----:B------:R-:W2:Y:S01]  /*1c580*/  LDL.LU.64 R10, [R1+0x2760] ;  /* 0x00276000010a7983 */ /* 0x000ea20000300a00 */
[----:B------:R-:W2:Y:S11]  /*1c590*/  LDL.LU.64 R8, [R1+0x2758] ;  /* 0x0027580001087983 */ /* 0x000eb60000300a00 */
[----:B------:R-:W-:Y:S10]  /*1c5a0*/  @!UPT UIADD3 URZ, URZ, URZ, URZ ;  /* 0x0000003f3f3ff290 */ /* 0x000ff4000fffe03f */
[----:B------:R-:W-:Y:S01]  /*1c5b0*/  STL.64 [R1+0x60], R24 ;  /* 0x0000601801007387 */ /* 0x000fe20000100a00 */
[----:B------:R0:W-:Y:S03]  /*1c5c0*/  STL.64 [R1+0x68], R26 ;  /* 0x0000681a01007387 */ /* 0x0001e60000100a00 */
[----:B0-----:R-:W2:Y:S04]  /*1c5d0*/  LDL R26, [R1+0x8] ;  /* 0x00000800011a7983 */ /* 0x001ea80000100800 */
[----:B------:R-:W2:Y:S01]  /*1c5e0*/  LDL R27, [R1+0xc] ;  /* 0x00000c00011b7983 */ /* 0x000ea20000100800 */
[----:B------:R0:W-:Y:S03]  /*1c5f0*/  STL.64 [R1+0x2608], R6 ;  /* 0x0026080601007387 */ /* 0x0001e60000100a00 */
[----:B0-----:R-:W3:Y:S04]  /*1c600*/  LDL R6, [R1+0x168] ;  /* 0x0001680001067983 */ /* 0x001ee80000100800 */
[----:B------:R-:W3:Y:S01]  /*1c610*/  LDL R7, [R1+0x16c] ;  /* 0x00016c0001077983 */ /* 0x000ee20000100800 */
[C---:B--2---:R-:W-:Y:S03]  /*1c620*/  HMMA.16816.F32 R24, R8.reuse, R26, R16 ;  /* 0x0000001a0818723c */ /* 0x044fe60000001810 */
[----:B------:R-:W2:Y:S11]  /*1c630*/  LDL.LU.64 R18, [R1+0x2750] ;  /* 0x0027500001127983 */ /* 0x000eb60000300a00 */
[----:B------:R-:W-:Y:S09]  /*1c640*/  @!UPT UIADD3 URZ, URZ, URZ, URZ ;  /* 0x0000003f3f3ff290 */ /* 0x000ff2000fffe03f */
[----:B------:R0:W-:Y:S01]  /*1c650*/  STL [R1+0x2478], R24 ;  /* 0x0024781801007387 */ /* 0x0001e20000100800 */
[----:B------:R1:W-:Y:S02]  /*1c660*/  STL [R1+0x2474], R25 ;  /* 0x0024741901007387 */ /* 0x0003e40000100800 */
[----:B------:R4:W-:Y:S02]  /*1c670*/  STL [R1+0x2470], R26 ;  /* 0x0024701a01007387 */ /* 0x0009e40000100800 */
[----:B------:R3:W-:Y:S01]  /*1c680*/  STL [R1+0x246c], R27 ;  /* 0x00246c1b01007387 */ /* 0x0007e20000100800 */
[----:B0-----:R-:W2:Y:S01]  /*1c690*/  LDL.LU R24, [R1+0x140] ;  /* 0x0001400001187983 */ /* 0x001ea20000300800 */
[----:B-1----:R-:W2:Y:S01]  /*1c6a0*/  LDL.LU R25, [R1+0x144] ;  /* 0x0001440001197983 */ /* 0x002ea20000300800 */
[----:B----4-:R-:W-:Y:S02]  /*1c6b0*/  MOV R26, R29 ;  /* 0x0000001d001a7202 */ /* 0x010fe40000000f00 */
[----:B---3--:R-:W-:Y:S01]  /*1c6c0*/  MOV R27, R28 ;  /* 0x0000001c001b7202 */ /* 0x008fe20000000f00 */
[----:B------:R-:W3:Y:S01]  /*1c6d0*/  LDL.LU R29, [R1+0x274c] ;  /* 0x00274c00011d7983 */ /* 0x000ee20000300800 */
[----:B------:R-:W4:Y:S05]  /*1c6e0*/  LDL.LU R28, [R1+0x2748] ;  /* 0x00274800011c7983 */ /* 0x000f2a0000300800 */
[C---:B--2---:R-:W-:Y:S11]  /*1c6f0*/  HMMA.16816.F32 R24, R8.reuse, R18, R24 ;  /* 0x000000120818723c */ /* 0x044ff60000001818 */
[----:B------:R-:W-:Y:S11]  /*1c700*/  @!UPT UIADD3 URZ, URZ, URZ, URZ ;  /* 0x0000003f3f3ff290 */ /* 0x000ff6000fffe03f */
[----:B------:R-:W-:Y:S01]  /*1c710*/  @!UPT UIADD3 URZ, URZ, URZ, URZ ;  /* 0x0000003f3f3ff290 */ /* 0x000fe2000fffe03f */
[----:B------:R0:W-:Y:S01]  /*1c720*/  STL.64 [R1+0x50], R24 ;  /* 0x0000501801007387 */ /* 0x0001e20000100a00 */
[----:B------:R-:W-:Y:S01]  /*1c730*/  STL.64 [R1+0x58], R26 ;  /* 0x0000581a01007387 */ /* 0x000fe20000100a00 */
[----:B0-----:R-:W-:Y:S01]  /*1c740*/  MOV R25, R18 ;  /* 0x0000001200197202 */ /* 0x001fe20000000f00 */
[----:B------:R-:W-:Y:S02]  /*1c750*/  IMAD.MOV.U32 R24, RZ, RZ, R19 ;  /* 0x000000ffff187224 */ /* 0x000fe400078e0013 */
[----:B------:R-:W5:Y:S02]  /*1c760*/  LDL.LU.64 R18, [R1+0x2740] ;  /* 0x0027400001127983 */ /* 0x000f640000300a00 */
[C---:B-----5:R-:W-:Y:S02]  /*1c770*/  HMMA.16816.F32 R16, R8.reuse, R18, R20 ;  /* 0x000000120810723c */ /* 0x060fe40000001814 */
[----:B------:R-:W2:Y:S01]  /*1c780*/  LDL.LU.64 R22, [R1+0x2738] ;  /* 0x0027380001167983 */ /* 0x000ea20000300a00 */
[----:B------:R-:W2:Y:S11]  /*1c790*/  LDL.LU.64 R20, [R1+0x2730] ;  /* 0x0027300001147983 */ /* 0x000eb60000300a00 */
[----:B------:R-:W-:Y:S09]  /*1c7a0*/  @!UPT UIADD3 URZ, URZ, URZ, URZ ;  /* 0x0000003f3f3ff290 */ /* 0x000ff2000fffe03f */
[----:B------:R-:W-:Y:S01]  /*1c7b0*/  STL.64 [R1+0x300], R16 ;  /* 0x0003001001007387 */ /* 0x000fe20000100a00 */
[----:B------:R0:W-:Y:S03]  /*1c7c0*/  STL.64 [R1+0x308], R18 ;  /* 0x0003081201007387 */ /* 0x0001e60000100a00 */
[----:B0-----:R-:W5:Y:S01]  /*1c7d0*/  LDL.LU.64 R18, [R1+0x2728] ;  /* 0x0027280001127983 */ /* 0x001f620000300a00 */
[----:B------:R-:W5:Y:S01]  /*1c7e0*/  LDL.LU.64 R16, [R1+0x2720] ;  /* 0x0027200001107983 */ /* 0x000f620000300a00 */
[C---:B--2---:R-:W-:Y:S02]  /*1c7f0*/  HMMA.16816.F32 R4, R8.reuse, R6, R20 ;  /* 0x000000060804723c */ /* 0x044fe40000001814 */
[----:B------:R-:W5:Y:S11]  /*1c800*/  LDL.LU.64 R22, [R1+0x2718] ;  /* 0x0027180001167983 */ /* 0x000f760000300a00 */
[----:B------:R-:W-:Y:S10]  /*1c810*/  @!UPT UIADD3 URZ, URZ, URZ, URZ ;  /* 0x0000003f3f3ff290 */ /* 0x000ff4000fffe03f */
[----:B------:R-:W-:Y:S01]  /*1c820*/  STL.64 [R1+0x310], R4 ;  /* 0x0003100401007387 */ /* 0x000fe20000100a00 */
[----:B------:R4:W-:Y:S02]  /*1c830*/  STL.64 [R1+0x318], R6 ;  /* 0x0003180601007387 */ /* 0x0009e40000100a00 */
[----:B----4-:R-:W-:Y:S02]  /*1c840*/  MOV R6, R28 ;  /* 0x0000001c00067202 */ /* 0x010fe40000000f00 */
[----:B---3--:R-:W-:Y:S01]  /*1c850*/  MOV R7, R29 ;  /* 0x0000001d00077202 */ /* 0x008fe20000000f00 */
[----:B------:R-:W2:Y:S01]  /*1c860*/  LDL.LU R28, [R1+0x2714] ;  /* 0x00271400011c7983 */ /* 0x000ea20000300800 */
[----:B------:R-:W3:Y:S03]  /*1c870*/  LDL.LU R29, [R1+0x2710] ;  /* 0x00271000011d7983 */ /* 0x000ee60000300800 */
[----:B------:R0:W-:Y:S04]  /*1c880*/  STL.64 [R1+0x2620], R6 ;  /* 0x0026200601007387 */ /* 0x0001e80000100a00 */
[----:B0-----:R-:W4:Y:S01]  /*1c890*/  LDL.64 R6, [R1+0x208] ;  /* 0x0002080001067983 */ /* 0x001f220000100a00 */
[C---:B-----5:R-:W-:Y:S03]  /*1c8a0*/  HMMA.16816.F32 R20, R8.reuse, R22, R16 ;  /* 0x000000160814723c */ /* 0x060fe60000001810 */
[----:B------:R-:W5:Y:S01]  /*1c8b0*/  LDL.LU.64 R18, [R1+0x2708] ;  /* 0x0027080001127983 */ /* 0x000f620000300a00 */
[----:B------:R-:W5:Y:S11]  /*1c8c0*/  LDL.LU.64 R16, [R1+0x2700] ;  /* 0x0027000001107983 */ /* 0x000f760000300a00 */
[----:B------:R-:W-:Y:S08]  /*1c8d0*/  @!UPT UIADD3 URZ, URZ, URZ, URZ ;  /* 0x0000003f3f3ff290 */ /* 0x000ff0000fffe03f */
[----:B------:R-:W-:Y:S01]  /*1c8e0*/  STL.64 [R1+0x450], R20 ;  /* 0x0004501401007387 */ /* 0x000fe20000100a00 */
[----:B------:R0:W-:Y:S03]  /*1c8f0*/  STL.64 [R1+0x458], R22 ;  /* 0x0004581601007387 */ /* 0x0001e60000100a00 */
[----:B0-----:R-:W5:Y:S02]  /*1c900*/  LDL.LU.64 R22, [R1+0x26f8] ;  /* 0x0026f80001167983 */ /* 0x001f640000300a00 */
[C---:B-----5:R-:W-:Y:S11]  /*1c910*/  HMMA.16816.F32 R16, R8.reuse, R22, R16 ;  /* 0x000000160810723c */ /* 0x060ff60000001810 */
[----:B------:R-:W-:Y:S11]  /*1c920*/  @!UPT UIADD3 URZ, URZ, URZ, URZ ;  /* 0x0000003f3f3ff290 */ /* 0x000ff6000fffe03f */
[----:B------:R-:W-:Y:S01]  /*1c930*/  @!UPT UIADD3 URZ, URZ, URZ, URZ ;  /* 0x0000003f3f3ff290 */ /* 0x000fe2000fffe03f */
        /* <DEDUP_REMOVED lines=8> */
[----:B0-----:R-:W5:Y:S01]  /*1c9c0*/  LDL.LU.64 R14, [R1+0x26e8] ;  /* 0x0026e800010e7983 */ /* 0x001f620000300a00 */
[----:B------:R-:W5:Y:S01]  /*1c9d0*/  LDL.LU.64 R12, [R1+0x26e0] ;  /* 0x0026e000010c7983 */ /* 0x000f620000300a00 */
[----:B----4-:R-:W-:Y:S01]  /*1c9e0*/  MOV R26, R7 ;  /* 0x00000007001a7202 */ /* 0x010fe20000000f00 */
[C---:B-----5:R-:W-:Y:S11]  /*1c9f0*/  HMMA.16816.F32 R12, R8.reuse, R6, R12 ;  /* 0x00000006080c723c */ /* 0x060ff6000000180c */
[----:B------:R-:W-:Y:S11]  /*1ca00*/  @!UPT UIADD3 URZ, URZ, URZ, URZ ;  /* 0x0000003f3f3ff290 */ /* 0x000ff6000fffe03f */
[----:B------:R-:W-:Y:S01]  /*1ca10*/  @!UPT UIADD3 URZ, URZ, URZ, URZ ;  /* 0x0000003f3f3ff290 */ /* 0x000fe2000fffe03f */
[----:B------:R-:W-:Y:S01]  /*1ca20*/  STL.64 [R1+0x4b0], R12 ;  /* 0x0004b00c01007387 */ /* 0x000fe20000100a00 */
[----:B------:R0:W-:Y:S03]  /*1ca30*/  STL.64 [R1+0x4b8], R14 ;  /* 0x0004b80e01007387 */ /* 0x0001e60000100a00 */
[----:B0-----:R-:W4:Y:S01]  /*1ca40*/  LDL.LU.64 R14, [R1+0x26d8] ;  /* 0x0026d800010e7983 */ /* 0x001f220000300a00 */
[----:B------:R-:W4:Y:S02]  /*1ca50*/  LDL.LU.64 R12, [R1+0x26d0] ;  /* 0x0026d000010c7983 */ /* 0x000f240000300a00 */
[----:B------:R-:W5:Y:S02]  /*1ca60*/  LDL R6, [R1+0x2a8] ;  /* 0x0002a80001067983 */ /* 0x000f640000100800 */
[----:B------:R-:W5:Y:S02]  /*1ca70*/  LDL R7, [R1+0x2ac] ;  /* 0x0002ac0001077983 */ /* 0x000f640000100800 */
[----:B-----5:R0:W-:Y:S04]  /*1ca80*/  STL.64 [R1+0x2638], R6 ;  /* 0x0026380601007387 */ /* 0x0201e80000100a00 */
[----:B0-----:R-:W4:Y:S02]  /*1ca90*/  LDL.64 R6, [R1+0x228] ;  /* 0x0002280001067983 */ /* 0x001f240000100a00 */
[----:B----4-:R-:W-:Y:S01]  /*1caa0*/  HMMA.16816.F32 R12, R8, R6, R12 ;  /* 0x00000006080c723c */ /* 0x010fe2000000180c */
[----:B------:R-:W-:-:S06]  /*1cab0*/  MOV R27, R7 ;  /* 0x00000007001b7202 */ /* 0x000fcc0000000f00 */
[----:B---3--:R-:W-:Y:S01]  /*1cac0*/  IMAD.MOV.U32 R6, RZ, RZ, R29 ;  /* 0x000000ffff067224 */ /* 0x008fe200078e001d */
[----:B--2---:R-:W-:Y:S11]  /*1cad0*/  MOV R7, R28 ;  /* 0x0000001c00077202 */ /* 0x004ff60000000f00 */
[----:B------:R-:W-:Y:S04]  /*1cae0*/  @!UPT UIADD3 URZ, URZ, URZ, URZ ;  /* 0x0000003f3f3ff290 */ /* 0x000fe8000fffe03f */
[----:B------:R-:W-:Y:S01]  /*1caf0*/  STL.64 [R1+0x4e0], R12 ;  /* 0x0004e00c01007387 */ /* 0x000fe20000100a00 */
[----:B------:R0:W-:Y:S03]  /*1cb00*/  STL.64 [R1+0x4e8], R14 ;  /* 0x0004e80e01007387 */ /* 0x0001e60000100a00 */
[----:B0-----:R-:W2:Y:S01]  /*1cb10*/  LDL.LU.64 R14, [R1+0x26c8] ;  /* 0x0026c800010e7983 */ /* 0x001ea20000300a00 */
[----:B------:R-:W-:Y:S02]  /*1cb20*/  STL.64 [R1+0x2650], R6 ;  /* 0x0026500601007387 */ /* 0x000fe40000100a00 */
[----:B------:R-:W3:Y:S02]  /*1cb30*/  LDL.64 R20, [R1+0xc10] ;  /* 0x000c100001147983 */ /* 0x000ee40000100a00 */
[----:B------:R-:W4:Y:S01]  /*1cb40*/  LDL.64 R28, [R1+0x498] ;  /* 0x00049800011c7983 */ /* 0x000f220000100a00 */
[----:B------:R0:W-:Y:S02]  /*1cb50*/  STL.64 [R1+0x25e0], R22 ;  /* 0x0025e01601007387 */ /* 0x0001e40000100a00 */
[----:B0-----:R-:W-:-:S02]  /*1cb60*/  MOV R22, R3 ;  /* 0x0000000300167202 */ /* 0x001fc40000000f00 */
[----:B------:R-:W-:Y:S01]  /*1cb70*/  MOV R23, R0 ;  /* 0x0000000000177202 */ /* 0x000fe20000000f00 */
[----:B---3--:R0:W-:Y:S04]  /*1cb80*/  STL.64 [R1+0x25d8], R20 ;  /* 0x0025d81401007387 */ /* 0x0081e80000100a00 */
[----:B0-----:R-:W3:Y:S01]  /*1cb90*/  LDL.LU R20, [R1+0x30] ;  /* 0x0000300001147983 */ /* 0x001ee20000300800 */
[----:B------:R-:W-:Y:S02]  /*1cba0*/  MOV R21, R2 ;  /* 0x0000000200157202 */ /* 0x000fe40000000f00 */
[----:B------:R-:W5:Y:S02]  /*1cbb0*/  LDL.LU R2, [R1+0x26c4] ;  /* 0x0026c40001027983 */ /* 0x000f640000300800 */
[----:B------:R-:W2:Y:S01]  /*1cbc0*/  LDL.LU R3, [R1+0x26c0] ;  /* 0x0026c00001037983 */ /* 0x000ea20000300800 */
[----:B------:R-:W2:Y:S01]  /*1cbd0*/  LDL.LU R0, [R1+0x26bc] ;  /* 0x0026bc0001007983 */ /* 0x000ea20000300800 */
[----:B------:R-:W2:Y:S02]  /*1cbe0*/  LDL R6, [R1+0x288] ;  /* 0x0002880001067983 */ /* 0x000ea40000100800 */
[----:B------:R-:W2:Y:S02]  /*1cbf0*/  LDL R7, [R1+0x28c] ;  /* 0x00028c0001077983 */ /* 0x000ea40000100800 */
[----:B--2---:R0:W-:Y:S04]  /*1cc00*/  STL.64 [R1+0x2668], R6 ;  /* 0x0026680601007387 */ /* 0x0041e80000100a00 */
[----:B0-----:R-:W2:Y:S04]  /*1cc10*/  LDL R6, [R1+0x268] ;  /* 0x0002680001067983 */ /* 0x001ea80000100800 */
[----:B------:R-:W2:Y:S04]  /*1cc20*/  LDL R7, [R1+0x26c] ;  /* 0x00026c0001077983 */ /* 0x000ea80000100800 */
[----:B--2---:R-:W-:Y:S01]  /*1cc30*/  STL.64 [R1+0x2680], R6 ;  /* 0x0026800601007387 */ /* 0x004fe20000100a00 */
[----:B------:R-:W-:Y:S02]  /*1cc40*/  STL.64 [R1+0x2600], R22 ;  /* 0x0026001601007387 */ /* 0x000fe40000100a00 */
[----:B---3--:R0:W-:Y:S02]  /*1cc50*/  STL.64 [R1+0x25f8], R20 ;  /* 0x0025f81401007387 */ /* 0x0081e40000100a00 */
[----:B0-----:R-:W2:Y:S01]  /*1cc60*/  LDL.LU R20, [R1+0x40] ;  /* 0x0000400001147983 */ /* 0x001ea20000300800 */
[----:B------:R-:W2:Y:S02]  /*1cc70*/  LDL.LU R21, [R1+0x44] ;  /* 0x0000440001157983 */ /* 0x000ea40000300800 */
[----:B------:R-:W-:Y:S01]  /*1cc80*/  IMAD.MOV.U32 R22, RZ, RZ, R14 ;  /* 0x000000ffff167224 */ /* 0x000fe200078e000e */
[----:B------:R-:W-:Y:S01]  /*1cc90*/  MOV R23, R15 ;  /* 0x0000000f00177202 */ /* 0x000fe20000000f00 */
[----:B------:R-:W3:Y:S01]  /*1cca0*/  LDL.LU R14, [R1+0x26b8] ;  /* 0x0026b800010e7983 */ /* 0x000ee20000300800 */
[----:B------:R-:W3:Y:S02]  /*1ccb0*/  LDL.LU R15, [R1+0x26b4] ;  /* 0x0026b400010f7983 */ /* 0x000ee40000300800 */
[----:B------:R-:W3:Y:S02]  /*1ccc0*/  LDL.LU R4, [R1+0xc0] ;  /* 0x0000c00001047983 */ /* 0x000ee40000300800 */
[----:B------:R-:W3:Y:S01]  /*1ccd0*/  LDL.LU R5, [R1+0xc4] ;  /* 0x0000c40001057983 */ /* 0x000ee20000300800 */
[----:B------:R-:W3:Y:S01]  /*1cce0*/  LDL.LU R6, [R1+0xc8] ;  /* 0x0000c80001067983 */ /* 0x000ee20000300800 */
[----:B------:R-:W3:Y:S02]  /*1ccf0*/  LDL.LU R7, [R1+0xcc] ;  /* 0x0000cc0001077983 */ /* 0x000ee40000300800 */
[----:B------:R-:W-:Y:S01]  /*1cd00*/  STL.64 [R1+0x2618], R22 ;  /* 0x0026181601007387 */ /* 0x000fe20000100a00 */
[----:B--2---:R0:W-:Y:S04]  /*1cd10*/  STL.64 [R1+0x2610], R20 ;  /* 0x0026101401007387 */ /* 0x0041e80000100a00 */
[----:B0-----:R-:W2:Y:S01]  /*1cd20*/  LDL.LU R20, [R1+0x70] ;  /* 0x0000700001147983 */ /* 0x001ea20000300800 */
[----:B------:R-:W-:-:S02]  /*1cd30*/  MOV R22, R3 ;  /* 0x0000000300167202 */ /* 0x000fc40000000f00 */
[----:B-----5:R-:W-:Y:S02]  /*1cd40*/  MOV R23, R2 ;  /* 0x0000000200177202 */ /* 0x020fe40000000f00 */
[----:B------:R-:W-:Y:S02]  /*1cd50*/  MOV R21, R0 ;  /* 0x0000000000157202 */ /* 0x000fe40000000f00 */
[----:B------:R-:W5:Y:S01]  /*1cd60*/  LDL.LU R0, [R1+0x26b0] ;  /* 0x0026b00001007983 */ /* 0x000f620000300800 */
[----:B------:R-:W3:Y:S02]  /*1cd70*/  LDL.LU R3, [R1+0x26ac] ;  /* 0x0026ac0001037983 */ /* 0x000ee40000300800 */
[----:B------:R-:W3:Y:S02]  /*1cd80*/  LDL.LU R2, [R1+0x26a8] ;  /* 0x0026a80001027983 */ /* 0x000ee40000300800 */
[----:B------:R-:W-:Y:S01]  /*1cd90*/  STL.64 [R1+0x2630], R22 ;  /* 0x0026301601007387 */ /* 0x000fe20000100a00 */
[----:B--2---:R0:W-:Y:S04]  /*1cda0*/  STL.64 [R1+0x2628], R20 ;  /* 0x0026281401007387 */ /* 0x0041e80000100a00 */
[----:B0-----:R-:W2:Y:S01]  /*1cdb0*/  LDL.LU R20, [R1+0x80] ;  /* 0x0000800001147983 */ /* 0x001ea20000300800 */
[----:B------:R-:W2:Y:S02]  /*1cdc0*/  LDL.LU R21, [R1+0x84] ;  /* 0x0000840001157983 */ /* 0x000ea40000300800 */
[----:B---3--:R-:W-:Y:S01]  /*1cdd0*/  IMAD.MOV.U32 R22, RZ, RZ, R15 ;  /* 0x000000ffff167224 */ /* 0x008fe200078e000f */
[----:B------:R-:W-:Y:S01]  /*1cde0*/  MOV R23, R14 ;  /* 0x0000000e00177202 */ /* 0x000fe20000000f00 */
[----:B------:R-:W3:Y:S01]  /*1cdf0*/  LDL.LU R15, [R1+0x26a4] ;  /* 0x0026a400010f7983 */ /* 0x000ee20000300800 */
[----:B------:R-:W3:Y:S03]  /*1ce00*/  LDL.LU R14, [R1+0x26a0] ;  /* 0x0026a000010e7983 */ /* 0x000ee60000300800 */
[----:B------:R-:W-:Y:S04]  /*1ce10*/  STL.64 [R1+0x2648], R22 ;  /* 0x0026481601007387 */ /* 0x000fe80000100a00 */
[----:B--2---:R0:W-:Y:S04]  /*1ce20*/  STL.64 [R1+0x2640], R20 ;  /* 0x0026401401007387 */ /* 0x0041e80000100a00 */
[----:B0-----:R-:W2:Y:S01]  /*1ce30*/  LDL.LU R20, [R1+0x90] ;  /* 0x0000900001147983 */ /* 0x001ea20000300800 */
[----:B------:R-:W-:-:S02]  /*1ce40*/  MOV R22, R3 ;  /* 0x0000000300167202 */ /* 0x000fc40000000f00 */
[----:B-----5:R-:W-:Y:S02]  /*1ce50*/  MOV R23, R0 ;  /* 0x0000000000177202 */ /* 0x020fe40000000f00 */
[----:B------:R-:W-:Y:S02]  /*1ce60*/  MOV R21, R2 ;  /* 0x0000000200157202 */ /* 0x000fe40000000f00 */
[----:B------:R-:W5:Y:S01]  /*1ce70*/  LDL.LU R2, [R1+0x269c] ;  /* 0x00269c0001027983 */ /* 0x000f620000300800 */
[----:B------:R-:W4:Y:S02]  /*1ce80*/  LDL.LU R3, [R1+0x2698] ;  /* 0x0026980001037983 */ /* 0x000f240000300800 */
[----:B------:R-:W4:Y:S02]  /*1ce90*/  LDL.LU R0, [R1+0x2694] ;  /* 0x0026940001007983 */ /* 0x000f240000300800 */
[----:B------:R3:W-:Y:S02]  /*1cea0*/  STL.64 [R1+0x2660], R22 ;  /* 0x0026601601007387 */ /* 0x0007e40000100a00 */
[----:B---3--:R-:W-:Y:S01]  /*1ceb0*/  IMAD.MOV.U32 R22, RZ, RZ, R14 ;  /* 0x000000ffff167224 */ /* 0x008fe200078e000e */
[----:B------:R-:W-:Y:S01]  /*1cec0*/  MOV R23, R15 ;  /* 0x0000000f00177202 */ /* 0x000fe20000000f00 */
[----:B--2---:R0:W-:Y:S04]  /*1ced0*/  STL.64 [R1+0x2658], R20 ;  /* 0x0026581401007387 */ /* 0x0041e80000100a00 */
[----:B0-----:R-:W2:Y:S01]  /*1cee0*/  LDL.LU R20, [R1+0xa0] ;  /* 0x0000a00001147983 */ /* 0x001ea20000300800 */
[----:B------:R-:W2:Y:S02]  /*1cef0*/  LDL.LU R21, [R1+0xa4] ;  /* 0x0000a40001157983 */ /* 0x000ea40000300800 */
[----:B------:R-:W3:Y:S02]  /*1cf00*/  LDL.LU R14, [R1+0x2690] ;  /* 0x00269000010e7983 */ /* 0x000ee40000300800 */
[----:B------:R-:W3:Y:S01]  /*1cf10*/  LDL.LU R15, [R1+0x268c] ;  /* 0x00268c00010f7983 */ /* 0x000ee20000300800 */
[----:B------:R4:W-:Y:S02]  /*1cf20*/  STL.64 [R1+0x2678], R22 ;  /* 0x0026781601007387 */ /* 0x0009e40000100a00 */
[----:B----4-:R-:W-:-:S02]  /*1cf30*/  MOV R22, R3 ;  /* 0x0000000300167202 */ /* 0x010fc40000000f00 */
[----:B-----5:R-:W-:Y:S01]  /*1cf40*/  MOV R23, R2 ;  /* 0x0000000200177202 */ /* 0x020fe20000000f00 */
[C---:B---3--:R-:W-:Y:S01]  /*1cf50*/  HMMA.16816.F32 R4, R8.reuse, R14, R4 ;  /* 0x0000000e0804723c */ /* 0x048fe20000001804 */
[----:B--2---:R0:W-:Y:S04]  /*1cf60*/  STL.64 [R1+0x2670], R20 ;  /* 0x0026701401007387 */ /* 0x0041e80000100a00 */
[----:B0-----:R-:W2:Y:S01]  /*1cf70*/  LDL.LU R20, [R1+0xb0] ;  /* 0x0000b00001147983 */ /* 0x001ea20000300800 */
[----:B------:R-:W-:Y:S02]  /*1cf80*/  MOV R21, R0 ;  /* 0x0000000000157202 */ /* 0x000fe40000000f00 */
[----:B------:R-:W3:Y:S02]  /*1cf90*/  LDL.LU R0, [R1+0x2688] ;  /* 0x0026880001007983 */ /* 0x000ee40000300800 */
[----:B------:R-:W4:Y:S01]  /*1cfa0*/  LDL.64 R2, [R1+0xc08] ;  /* 0x000c080001027983 */ /* 0x000f220000100a00 */
[----:B------:R-:W5:Y:S04]  /*1cfb0*/  LDL.64 R12, [R1+0xc00] ;  /* 0x000c0000010c7983 */ /* 0x000f680000100a00 */
[----:B------:R-:W2:Y:S01]  /*1cfc0*/  LDL.64 R16, [R1+0xbf8] ;  /* 0x000bf80001107983 */ /* 0x000ea20000100a00 */
[----:B------:R-:W-:Y:S07]  /*1cfd0*/  STL.64 [R1+0x2580], R26 ;  /* 0x0025801a01007387 */ /* 0x000fee0000100a00 */
[----:B------:R-:W-:Y:S01]  /*1cfe0*/  STL.64 [R1+0x500], R4 ;  /* 0x0005000401007387 */ /* 0x000fe20000100a00 */
        /* <DEDUP_REMOVED lines=37> */
[----:B--2---:R-:W-:Y:S02]  /*1d240*/  HMMA.16816.F32 R8, R8, R6, R20 ;  /* 0x000000060808723c */ /* 0x004fe40000001814 */
[----:B------:R-:W2:Y:S01]  /*1d250*/  LDL.LU.64 R22, [R1+0x2600] ;  /* 0x0026000001167983 */ /* 0x000ea20000300a00 */
[----:B------:R-:W2:Y:S02]  /*1d260*/  LDL.LU.64 R20, [R1+0x25f8] ;  /* 0x0025f80001147983 */ /* 0x000ea40000300a00 */
[----:B------:R-:W2:Y:S02]  /*1d270*/  LDL.LU.64 R6, [R1+0x25f0] ;  /* 0x0025f00001067983 */ /* 0x000ea40000300a00 */
[----:B------:R-:W2:Y:S11]  /*1d280*/  LDL.LU.64 R4, [R1+0x25e8] ;  /* 0x0025e80001047983 */ /* 0x000eb60000300a00 */
[----:B------:R-:W-:Y:S05]  /*1d290*/  @!UPT UIADD3 URZ, URZ, URZ, URZ ;  /* 0x0000003f3f3ff290 */ /* 0x000fea000fffe03f */
[----:B------:R-:W-:Y:S01]  /*1d2a0*/  STL.64 [R1+0x5c0], R8 ;  /* 0x0005c00801007387 */ /* 0x000fe20000100a00 */
[----:B------:R0:W-:Y:S03]  /*1d2b0*/  STL.64 [R1+0x5c8], R10 ;  /* 0x0005c80a01007387 */ /* 0x0001e60000100a00 */
[----:B0-----:R-:W2:Y:S01]  /*1d2c0*/  LDL.LU R10, [R1+0x8] ;  /* 0x00000800010a7983 */ /* 0x001ea20000300800 */
[----:B------:R-:W2:Y:S02]  /*1d2d0*/  LDL.LU R11, [R1+0xc] ;  /* 0x00000c00010b7983 */ /* 0x000ea40000300800 */
[----:B--2---:R-:W-:Y:S01]  /*1d2e0*/  HMMA.16816.F32 R8, R4, R10, R20 ;  /* 0x0000000a0408723c */ /* 0x004fe20000001814 */
[----:B------:R-:W2:Y:S01]  /*1d2f0*/  LDL.LU.64 R22, [R1+0x25e0] ;  /* 0x0025e00001167983 */ /* 0x000ea20000300a00 */
[----:B------:R-:W3:Y:S11]  /*1d300*/  LDL.LU.64 R20, [R1+0x25d8] ;  /* 0x0025d80001147983 */ /* 0x000ef60000300a00 */
[----:B------:R-:W-:Y:S10]  /*1d310*/  @!UPT UIADD3 URZ, URZ, URZ, URZ ;  /* 0x0000003f3f3ff290 */ /* 0x000ff4000fffe03f */
[----:B------:R-:W-:Y:S01]  /*1d320*/  STL [R1+0x2488], R8 ;  /* 0x0024880801007387 */ /* 0x000fe20000100800 */
[----:B------:R0:W-:Y:S02]  /*1d330*/  STL [R1+0x2484], R9 ;  /* 0x0024840901007387 */ /* 0x0001e40000100800 */
[----:B------:R-:W-:Y:S02]  /*1d340*/  STL [R1+0x2480], R10 ;  /* 0x0024800a01007387 */ /* 0x000fe40000100800 */
[----:B------:R-:W-:Y:S02]  /*1d350*/  STL [R1+0x247c], R11 ;  /* 0x00247c0b01007387 */ /* 0x000fe40000100800 */
[----:B---3--:R-:W-:-:S05]  /*1d360*/  IMAD.WIDE R20, R0, 0x2, R20 ;  /* 0x0000000200147825 */ /* 0x008fca00078e0214 */
[----:B0-----:R0:W3:Y:S04]  /*1d370*/  LDG.E.U16 R9, [R20.64] ;  /* 0x0000000414097981 */ /* 0x0010e8000c1e1500 */
[----:B0-----:R-:W3:Y:S01]  /*1d380*/  LDL.64 R20, [R1+0xbd8] ;  /* 0x000bd80001147983 */ /* 0x001ee20000100a00 */
[----:B------:R-:W-:-:S05]  /*1d390*/  IMAD.WIDE R28, R0, 0x2, R28 ;  /* 0x00000002001c7825 */ /* 0x000fca00078e021c */
[----:B------:R0:W5:Y:S04]  /*1d3a0*/  LDG.E.U16 R8, [R28.64] ;  /* 0x000000041c087981 */ /* 0x000168000c1e1500 */
[----:B0-----:R-:W5:Y:S01]  /*1d3b0*/  LDL.64 R28, [R1+0xbf0] ;  /* 0x000bf000011c7983 */ /* 0x001f620000100a00 */
[----:B--2---:R0:W-:Y:S02]  /*1d3c0*/  STL.64 [R1+0x25c0], R22 ;  /* 0x0025c01601007387 */ /* 0x0041e40000100a00 */
[----:B0-----:R-:W-:Y:S01]  /*1d3d0*/  IMAD.MOV.U32 R22, RZ, RZ, R25 ;  /* 0x000000ffff167224 */ /* 0x001fe200078e0019 */
[----:B------:R-:W-:Y:S01]  /*1d3e0*/  MOV R23, R24 ;  /* 0x0000001800177202 */ /* 0x000fe20000000f00 */
[----:B---3--:R0:W-:Y:S01]  /*1d3f0*/  STL.64 [R1+0x25b8], R20 ;  /* 0x0025b81401007387 */ /* 0x0081e20000100a00 */
[----:B------:R-:W2:Y:S02]  /*1d400*/  LDL.64 R24, [R1+0xbd0] ;  /* 0x000bd00001187983 */ /* 0x000ea40000100a00 */
[----:B------:R-:W3:Y:S02]  /*1d410*/  LDL.LU R26, [R1+0x168] ;  /* 0x00016800011a7983 */ /* 0x000ee40000300800 */
[----:B------:R-:W3:Y:S02]  /*1d420*/  LDL.LU R27, [R1+0x16c] ;  /* 0x00016c00011b7983 */ /* 0x000ee40000300800 */
[----:B----4-:R-:W-:-:S04]  /*1d430*/  IMAD.WIDE R2, R0, 0x2, R2 ;  /* 0x0000000200027825 */ /* 0x010fc800078e0202 */
[C---:B-----5:R-:W-:Y:S01]  /*1d440*/  IMAD.WIDE R12, R0.reuse, 0x2, R12 ;  /* 0x00000002000c7825 */ /* 0x060fe200078e020c */
[----:B0-----:R0:W4:Y:S04]  /*1d450*/  LDG.E.U16 R20, [R2.64] ;  /* 0x0000000402147981 */ /* 0x001128000c1e1500 */
[----:B------:R1:W5:Y:S04]  /*1d460*/  LDG.E.U16 R21, [R12.64] ;  /* 0x000000040c157981 */ /* 0x000368000c1e1500 */
[----:B---3--:R-:W-:Y:S01]  /*1d470*/  STL.64 [R1+0x25d0], R26 ;  /* 0x0025d01a01007387 */ /* 0x008fe20000100a00 */
[----:B--2---:R2:W-:Y:S03]  /*1d480*/  STL.64 [R1+0x25c8], R24 ;  /* 0x0025c81801007387 */ /* 0x0045e60000100a00 */
[----:B--2---:R-:W2:Y:S01]  /*1d490*/  LDL.LU R24, [R1+0x1b0] ;  /* 0x0001b00001187983 */ /* 0x004ea20000300800 */
[----:B------:R-:W2:Y:S02]  /*1d4a0*/  LDL.LU R25, [R1+0x1b4] ;  /* 0x0001b40001197983 */ /* 0x000ea40000300800 */
[----:B------:R-:W2:Y:S02]  /*1d4b0*/  LDL.LU R26, [R1+0x1b8] ;  /* 0x0001b800011a7983 */ /* 0x000ea40000300800 */
[----:B------:R-:W2:Y:S01]  /*1d4c0*/  LDL.LU R27, [R1+0x1bc] ;  /* 0x0001bc00011b7983 */ /* 0x000ea20000300800 */
[----:B0-----:R-:W3:Y:S04]  /*1d4d0*/  LDL.64 R2, [R1+0xbe8] ;  /* 0x000be80001027983 */ /* 0x001ee80000100a00 */
[----:B-1----:R-:W2:Y:S04]  /*1d4e0*/  LDL.64 R12, [R1+0xbe0] ;  /* 0x000be000010c7983 */ /* 0x002ea80000100a00 */
[----:B------:R-:W2:Y:S01]  /*1d4f0*/  LDL.64 R10, [R1+0xbb8] ;  /* 0x000bb800010a7983 */ /* 0x000ea20000100a00 */
[----:B------:R-:W-:Y:S02]  /*1d500*/  STL [R1+0x12c], R9 ;  /* 0x00012c0901007387 */ /* 0x000fe40000100800 */
[----:B------:R0:W-:Y:S02]  /*1d510*/  STL [R1+0x134], R8 ;  /* 0x0001340801007387 */ /* 0x0001e40000100800 */
[----:B0-----:R-:W3:Y:S01]  /*1d520*/  LDL.64 R8, [R1+0xbb0] ;  /* 0x000bb00001087983 */ /* 0x001ee20000100a00 */
[----:B------:R-:W-:-:S06]  /*1d530*/  IMAD.WIDE R16, R0, 0x2, R16 ;  /* 0x0000000200107825 */ /* 0x000fcc00078e0210 */
[----:B------:R-:W4:Y:S04]  /*1d540*/  LDG.E.U16 R17, [R16.64] ;  /* 0x0000000410117981 */ /* 0x000f28000c1e1500 */
[----:B--2---:R0:W-:Y:S04]  /*1d550*/  STL.64 [R1+0x25a0], R10 ;  /* 0x0025a00a01007387 */ /* 0x0041e80000100a00 */
[----:B---3--:R-:W-:Y:S01]  /*1d560*/  STL.64 [R1+0x2598], R8 ;  /* 0x0025980801007387 */ /* 0x008fe20000100a00 */
[----:B0-----:R-:W2:Y:S02]  /*1d570*/  LDL.LU R10, [R1+0x18] ;  /* 0x00001800010a7983 */ /* 0x001ea40000300800 */
[----:B------:R-:W2:Y:S02]  /*1d580*/  LDL.LU R11, [R1+0x1c] ;  /* 0x00001c00010b7983 */ /* 0x000ea40000300800 */
[----:B-----5:R-:W-:Y:S01]  /*1d590*/  STL [R1+0x264], R21 ;  /* 0x0002641501007387 */ /* 0x020fe20000100800 */
[----:B----4-:R0:W-:Y:S02]  /*1d5a0*/  STL [R1+0x120], R20 ;  /* 0x0001201401007387 */ /* 0x0101e40000100800 */
[----:B0-----:R-:W-:Y:S02]  /*1d5b0*/  HMMA.16816.F32 R20, R4, R22, R24 ;  /* 0x000000160414723c */ /* 0x001fe40000001818 */
[----:B------:R-:W3:Y:S01]  /*1d5c0*/  LDL.LU.64 R26, [R1+0x25d0] ;  /* 0x0025d000011a7983 */ /* 0x000ee20000300a00 */
[----:B------:R-:W4:Y:S11]  /*1d5d0*/  LDL.LU.64 R24, [R1+0x25c8] ;  /* 0x0025c80001187983 */ /* 0x000f360000300a00 */
[----:B------:R-:W-:Y:S09]  /*1d5e0*/  @!UPT UIADD3 URZ, URZ, URZ, URZ ;  /* 0x0000003f3f3ff290 */ /* 0x000ff2000fffe03f */
[----:B------:R-:W-:Y:S01]  /*1d5f0*/  STL.64 [R1], R20 ;  /* 0x0000001401007387 */ /* 0x000fe20000100a00 */
[----:B------:R0:W-:Y:S03]  /*1d600*/  STL.64 [R1+0x8], R22 ;  /* 0x0000081601007387 */ /* 0x0001e60000100a00 */
[----:B0-----:R-:W5:Y:S01]  /*1d610*/  LDL.LU.64 R22, [R1+0x25c0] ;  /* 0x0025c00001167983 */ /* 0x001f620000300a00 */
[----:B------:R-:W2:Y:S02]  /*1d620*/  LDL.LU.64 R20, [R1+0x25b8] ;  /* 0x0025b80001147983 */ /* 0x000ea40000300a00 */
[----:B------:R2:W-:Y:S02]  /*1d630*/  STL [R1+0x284], R17 ;  /* 0x0002841101007387 */ /* 0x0005e40000100800 */
[----:B------:R-:W-:-:S04]  /*1d640*/  IMAD.WIDE R28, R0, 0x2, R28 ;  /* 0x00000002001c7825 */ /* 0x000fc800078e021c */
[C---:B------:R-:W-:Y:S01]  /*1d650*/  IMAD.WIDE R2, R0.reuse, 0x2, R2 ;  /* 0x0000000200027825 */ /* 0x040fe200078e0202 */
[----:B------:R0:W5:Y:S04]  /*1d660*/  LDG.E.U16 R8, [R28.64] ;  /* 0x000000041c087981 */ /* 0x000168000c1e1500 */
[----:B------:R1:W5:Y:S04]  /*1d670*/  LDG.E.U16 R9, [R2.64] ;  /* 0x0000000402097981 */ /* 0x000368000c1e1500 */
[----:B0-----:R-:W5:Y:S04]  /*1d680*/  LDL.64 R28, [R1+0xbc0] ;  /* 0x000bc000011c7983 */ /* 0x001f680000100a00 */
[----:B-1----:R-:W5:Y:S01]  /*1d690*/  LDL.64 R2, [R1+0xbc8] ;  /* 0x000bc80001027983 */ /* 0x002f620000100a00 */
[----:B--2---:R-:W-:-:S04]  /*1d6a0*/  IMAD.WIDE R16, R0, 0x2, R20 ;  /* 0x0000000200107825 */ /* 0x004fc800078e0214 */
[C---:B----4-:R-:W-:Y:S02]  /*1d6b0*/  IMAD.WIDE R20, R0.reuse, 0x2, R24 ;  /* 0x0000000200147825 */ /* 0x050fe400078e0218 */
[----:B------:R-:W2:Y:S02]  /*1d6c0*/  LDL.64 R24, [R1+0xba8] ;  /* 0x000ba80001187983 */ /* 0x000ea40000100a00 */
[----:B---3--:R-:W-:Y:S02]  /*1d6d0*/  STL.64 [R1+0x25b0], R26 ;  /* 0x0025b01a01007387 */ /* 0x008fe40000100a00 */
[C---:B------:R-:W-:Y:S01]  /*1d6e0*/  IMAD.WIDE R12, R0.reuse, 0x2, R12 ;  /* 0x00000002000c7825 */ /* 0x040fe200078e020c */
[----:B------:R-:W3:Y:S04]  /*1d6f0*/  LDG.E.U16 R17, [R16.64] ;  /* 0x0000000410117981 */ /* 0x000ee8000c1e1500 */
[----:B------:R-:W4:Y:S04]  /*1d700*/  LDG.E.U16 R21, [R20.64] ;  /* 0x0000000414157981 */ /* 0x000f28000c1e1500 */
[----:B------:R-:W3:Y:S04]  /*1d710*/  LDG.E.U16 R13, [R12.64] ;  /* 0x000000040c0d7981 */ /* 0x000ee8000c1e1500 */
[----:B--2---:R0:W-:Y:S04]  /*1d720*/  STL.64 [R1+0x25a8], R24 ;  /* 0x0025a81801007387 */ /* 0x0041e80000100a00 */
[----:B0-----:R-:W2:Y:S01]  /*1d730*/  LDL.LU R24, [R1+0x1f0] ;  /* 0x0001f00001187983 */ /* 0x001ea20000300800 */
[----:B------:R-:W2:Y:S02]  /*1d740*/  LDL.LU R25, [R1+0x1f4] ;  /* 0x0001f40001197983 */ /* 0x000ea40000300800 */
[----:B------:R-:W2:Y:S02]  /*1d750*/  LDL.LU R26, [R1+0x1f8] ;  /* 0x0001f800011a7983 */ /* 0x000ea40000300800 */
[----:B------:R-:W2:Y:S01]  /*1d760*/  LDL.LU R27, [R1+0x1fc] ;  /* 0x0001fc00011b7983 */ /* 0x000ea20000300800 */
[----:B-----5:R-:W-:Y:S01]  /*1d770*/  STL [R1+0x224], R9 ;  /* 0x0002240901007387 */ /* 0x020fe20000100800 */
[----:B------:R2:W-:Y:S02]  /*1d780*/  STL [R1+0x260], R8 ;  /* 0x0002600801007387 */ /* 0x0005e40000100800 */
[----:B--2---:R-:W-:Y:S01]  /*1d790*/  HMMA.16816.F32 R8, R4, R10, R24 ;  /* 0x0000000a0408723c */ /* 0x004fe20000001818 */
[----:B------:R-:W2:Y:S01]  /*1d7a0*/  LDL.LU.64 R26, [R1+0x25b0] ;  /* 0x0025b000011a7983 */ /* 0x000ea20000300a00 */
[----:B------:R-:W5:Y:S11]  /*1d7b0*/  LDL.LU.64 R24, [R1+0x25a8] ;  /* 0x0025a80001187983 */ /* 0x000f760000300a00 */
[----:B------:R-:W-:Y:S10]  /*1d7c0*/  @!UPT UIADD3 URZ, URZ, URZ, URZ ;  /* 0x0000003f3f3ff290 */ /* 0x000ff4000fffe03f */
[----:B------:R-:W-:Y:S01]  /*1d7d0*/  STL.64 [R1+0x2f0], R8 ;  /* 0x0002f00801007387 */ /* 0x000fe20000100a00 */
[----:B------:R0:W-:Y:S03]  /*1d7e0*/  STL.64 [R1+0x2f8], R10 ;  /* 0x0002f80a01007387 */ /* 0x0001e60000100a00 */
[----:B0-----:R-:W2:Y:S01]  /*1d7f0*/  LDL.LU.64 R10, [R1+0x25a0] ;  /* 0x0025a000010a7983 */ /* 0x001ea20000300a00 */
[----:B------:R-:W2:Y:S02]  /*1d800*/  LDL.LU.64 R8, [R1+0x2598] ;  /* 0x0025980001087983 */ /* 0x000ea40000300a00 */
[----:B---3--:R0:W-:Y:S02]  /*1d810*/  STL [R1+0x280], R13 ;  /* 0x0002800d01007387 */ /* 0x0081e40000100800 */
[----:B------:R2:W-:Y:S01]  /*1d820*/  STL [R1+0x100], R17 ;  /* 0x0001001101007387 */ /* 0x0005e20000100800 */
[----:B----4-:R1:W-:Y:S01]  /*1d830*/  STL [R1+0xf8], R21 ;  /* 0x0000f81501007387 */ /* 0x0103e20000100800 */
[----:B------:R-:W-:-:S04]  /*1d840*/  IMAD.WIDE R2, R0, 0x2, R2 ;  /* 0x0000000200027825 */ /* 0x000fc800078e0202 */
[----:B0-----:R-:W-:-:S04]  /*1d850*/  IMAD.WIDE R12, R0, 0x2, R28 ;  /* 0x00000002000c7825 */ /* 0x001fc800078e021c */
[C---:B-----5:R-:W-:Y:S02]  /*1d860*/  IMAD.WIDE R28, R0.reuse, 0x2, R24 ;  /* 0x00000002001c7825 */ /* 0x060fe400078e0218 */
[----:B------:R0:W3:Y:S04]  /*1d870*/  LDG.E.U16 R25, [R2.64] ;  /* 0x0000000402197981 */ /* 0x0000e8000c1e1500 */
[----:B------:R4:W5:Y:S04]  /*1d880*/  LDG.E.U16 R24, [R12.64] ;  /* 0x000000040c187981 */ /* 0x000968000c1e1500 */
[----:B------:R-:W3:Y:S01]  /*1d890*/  LDG.E.U16 R29, [R28.64] ;  /* 0x000000041c1d7981 */ /* 0x000ee2000c1e1500 */
[----:B--2---:R-:W-:-:S04]  /*1d8a0*/  IMAD.WIDE R16, R0, 0x2, R10 ;  /* 0x0000000200107825 */ /* 0x004fc800078e020a */
[C---:B-1----:R-:W-:Y:S01]  /*1d8b0*/  IMAD.WIDE R20, R0.reuse, 0x2, R8 ;  /* 0x0000000200147825 */ /* 0x042fe200078e0208 */
[----:B------:R-:W2:Y:S04]  /*1d8c0*/  LDL.64 R10, [R1+0xb88] ;  /* 0x000b8800010a7983 */ /* 0x000ea80000100a00 */
[----:B------:R-:W3:Y:S04]  /*1d8d0*/  LDL.64 R8, [R1+0xb80] ;  /* 0x000b800001087983 */ /* 0x000ee80000100a00 */
[----:B------:R-:W4:Y:S04]  /*1d8e0*/  LDG.E.U16 R21, [R20.64] ;  /* 0x0000000414157981 */ /* 0x000f28000c1e1500 */
[----:B--2---:R-:W-:Y:S01]  /*1d8f0*/  STL.64 [R1+0x2590], R10 ;  /* 0x0025900a01007387 */ /* 0x004fe20000100a00 */
[----:B---3--:R1:W-:Y:S03]  /*1d900*/  STL.64 [R1+0x2588], R8 ;  /* 0x0025880801007387 */ /* 0x0083e60000100a00 */
[----:B-1----:R-:W2:Y:S01]  /*1d910*/  LDL.LU R8, [R1+0x230] ;  /* 0x0002300001087983 */ /* 0x002ea20000300800 */
[----:B------:R-:W2:Y:S02]  /*1d920*/  LDL.LU R9, [R1+0x234] ;  /* 0x0002340001097983 */ /* 0x000ea40000300800 */
[----:B------:R-:W2:Y:S02]  /*1d930*/  LDL.LU R10, [R1+0x238] ;  /* 0x00023800010a7983 */ /* 0x000ea40000300800 */
[----:B------:R-:W2:Y:S01]  /*1d940*/  LDL.LU R11, [R1+0x23c] ;  /* 0x00023c00010b7983 */ /* 0x000ea20000300800 */
[----:B0-----:R-:W3:Y:S04]  /*1d950*/  LDL.64 R2, [R1+0xba0] ;  /* 0x000ba00001027983 */ /* 0x001ee80000100a00 */
[----:B----4-:R-:W4:Y:S01]  /*1d960*/  LDL.64 R12, [R1+0xb98] ;  /* 0x000b9800010c7983 */ /* 0x010f220000100a00 */
[----:B------:R0:W-:Y:S03]  /*1d970*/  STL [R1+0xe4], R25 ;  /* 0x0000e41901007387 */ /* 0x0001e60000100800 */
[----:B0-----:R0:W2:Y:S04]  /*1d980*/  LDG.E.U16 R25, [R16.64] ;  /* 0x0000000410197981 */ /* 0x0010a8000c1e1500 */
[----:B0-----:R-:W3:Y:S04]  /*1d990*/  LDL.64 R16, [R1+0xb90] ;  /* 0x000b900001107983 */ /* 0x001ee80000100a00 */
[----:B--2---:R-:W-:Y:S01]  /*1d9a0*/  STL [R1+0x220], R25 ;  /* 0x0002201901007387 */ /* 0x004fe20000100800 */
[----:B-----5:R0:W-:Y:S02]  /*1d9b0*/  STL [R1+0x1f8], R24 ;  /* 0x0001f81801007387 */ /* 0x0201e40000100800 */
[----:B0-----:R-:W-:Y:S01]  /*1d9c0*/  HMMA.16816.F32 R24, R4, R26, R8 ;  /* 0x0000001a0418723c */ /* 0x001fe20000001808 */
[----:B------:R-:W2:Y:S01]  /*1d9d0*/  LDL.LU.64 R10, [R1+0x2590] ;  /* 0x00259000010a7983 */ /* 0x000ea20000300a00 */
[----:B------:R-:W5:Y:S11]  /*1d9e0*/  LDL.LU.64 R8, [R1+0x2588] ;  /* 0x0025880001087983 */ /* 0x000f760000300a00 */
[----:B------:R-:W-:Y:S10]  /*1d9f0*/  @!UPT UIADD3 URZ, URZ, URZ, URZ ;  /* 0x0000003f3f3ff290 */ /* 0x000ff4000fffe03f */
[----:B------:R-:W-:Y:S01]  /*1da00*/  STL.64 [R1+0x2e0], R24 ;  /* 0x0002e01801007387 */ /* 0x000fe20000100a00 */
[----:B------:R0:W-:Y:S03]  /*1da10*/  STL.64 [R1+0x2e8], R26 ;  /* 0x0002e81a01007387 */ /* 0x0001e60000100a00 */
[----:B0-----:R-:W2:Y:S01]  /*1da20*/  LDL.LU.64 R26, [R1+0x2580] ;  /* 0x00258000011a7983 */ /* 0x001ea20000300a00 */
[----:B------:R-:W5:Y:S02]  /*1da30*/  LDL.64 R24, [R1+0xb58] ;  /* 0x000b580001187983 */ /* 0x000f640000100a00 */
[----:B---3--:R-:W-:-:S04]  /*1da40*/  IMAD.WIDE R2, R0, 0x2, R2 ;  /* 0x0000000200027825 */ /* 0x008fc800078e0202 */
[C---:B----4-:R-:W-:Y:S01]  /*1da50*/  IMAD.WIDE R12, R0.reuse, 0x2, R12 ;  /* 0x00000002000c7825 */ /* 0x050fe200078e020c */
[----:B--2---:R0:W-:Y:S03]  /*1da60*/  STL.64 [R1+0x2570], R26 ;  /* 0x0025701a01007387 */ /* 0x0041e60000100a00 */
[----:B-----5:R1:W-:Y:S01]  /*1da70*/  STL.64 [R1+0x2568], R24 ;  /* 0x0025681801007387 */ /* 0x0203e20000100a00 */
[----:B0-----:R-:W2:Y:S01]  /*1da80*/  LDL.LU R26, [R1+0x1a8] ;  /* 0x0001a800011a7983 */ /* 0x001ea20000300800 */
[----:B------:R-:W2:Y:S02]  /*1da90*/  LDL.LU R27, [R1+0x1ac] ;  /* 0x0001ac00011b7983 */ /* 0x000ea40000300800 */
[----:B------:R0:W-:Y:S02]  /*1daa0*/  STL [R1+0x204], R21 ;  /* 0x0002041501007387 */ /* 0x0001e40000100800 */
[----:B------:R3:W-:Y:S01]  /*1dab0*/  STL [R1+0x200], R29 ;  /* 0x0002001d01007387 */ /* 0x0007e20000100800 */
[----:B-1----:R1:W4:Y:S04]  /*1dac0*/  LDG.E.U16 R24, [R2.64] ;  /* 0x0000000402187981 */ /* 0x002328000c1e1500 */
[----:B------:R5:W2:Y:S01]  /*1dad0*/  LDG.E.U16 R25, [R12.64] ;  /* 0x000000040c197981 */ /* 0x000aa2000c1e1500 */
[----:B0-----:R-:W-:-:S04]  /*1dae0*/  IMAD.WIDE R20, R0, 0x2, R10 ;  /* 0x0000000200147825 */ /* 0x001fc800078e020a */
[C---:B---3--:R-:W-:Y:S01]  /*1daf0*/  IMAD.WIDE R28, R0.reuse, 0x2, R8 ;  /* 0x00000002001c7825 */ /* 0x048fe200078e0208 */
[----:B-1----:R-:W3:Y:S03]  /*1db00*/  LDL.64 R2, [R1+0xb78] ;  /* 0x000b780001027983 */ /* 0x002ee60000100a00 */
[----:B------:R0:W-:Y:S02]  /*1db10*/  STL.64 [R1+0x2578], R14 ;  /* 0x0025780e01007387 */ /* 0x0001e40000100a00 */
[----:B-----5:R-:W5:Y:S01]  /*1db20*/  LDL.LU R12, [R1+0x270] ;  /* 0x00027000010c7983 */ /* 0x020f620000300800 */
[----:B------:R1:W2:Y:S01]  /*1db30*/  LDG.E.U16 R8, [R20.64] ;  /* 0x0000000414087981 */ /* 0x0002a2000c1e1500 */
[----:B------:R-:W5:Y:S03]  /*1db40*/  LDL.LU R13, [R1+0x274] ;  /* 0x00027400010d7983 */ /* 0x000f660000300800 */
[----:B0-----:R-:W5:Y:S01]  /*1db50*/  LDL.LU R14, [R1+0x278] ;  /* 0x00027800010e7983 */ /* 0x001f620000300800 */
[----:B------:R-:W5:Y:S02]  /*1db60*/  LDL.LU R15, [R1+0x27c] ;  /* 0x00027c00010f7983 */ /* 0x000f640000300800 */
[----:B------:R-:W-:-:S04]  /*1db70*/  IMAD.WIDE R16, R0, 0x2, R16 ;  /* 0x0000000200107825 */ /* 0x000fc800078e0210 */
[----:B------:R-:W5:Y:S01]  /*1db80*/  LDL.64 R10, [R1+0xb18] ;  /* 0x000b1800010a7983 */ /* 0x000f620000100a00 */
[----:B-1----:R-:W5:Y:S04]  /*1db90*/  LDL.64 R20, [R1+0xb48] ;  /* 0x000b480001147983 */ /* 0x002f680000100a00 */
[----:B------:R0:W5:Y:S04]  /*1dba0*/  LDG.E.U16 R9, [R16.64] ;  /* 0x0000000410097981 */ /* 0x000168000c1e1500 */
[----:B0-----:R-:W5:Y:S04]  /*1dbb0*/  LDL.64 R16, [R1+0xb50] ;  /* 0x000b500001107983 */ /* 0x001f680000100a00 */
[----:B--2---:R0:W-:Y:S01]  /*1dbc0*/  STL [R1+0x248c], R8 ;  /* 0x00248c0801007387 */ /* 0x0041e20000100800 */
[----:B------:R-:W-:Y:S02]  /*1dbd0*/  STL [R1+0xb8], R25 ;  /* 0x0000b81901007387 */ /* 0x000fe40000100800 */
[----:B----4-:R5:W-:Y:S02]  /*1dbe0*/  STL [R1+0x1fc], R24 ;  /* 0x0001fc1801007387 */ /* 0x010be40000100800 */
[C---:B---3--:R-:W-:Y:S01]  /*1dbf0*/  IMAD.WIDE R2, R0.reuse, 0x2, R2 ;  /* 0x0000000200027825 */ /* 0x048fe200078e0202 */
[----:B0-----:R0:W2:Y:S01]  /*1dc00*/  LDG.E.U16 R8, [R28.64] ;  /* 0x000000041c087981 */ /* 0x0010a2000c1e1500 */
[----:B-----5:R-:W-:Y:S03]  /*1dc10*/  HMMA.16816.F32 R24, R4, R26, R12 ;  /* 0x0000001a0418723c */ /* 0x020fe6000000180c */
[----:B------:R-:W3:Y:S11]  /*1dc20*/  LDL.LU.64 R14, [R1+0x2578] ;  /* 0x00257800010e7983 */ /* 0x000ef60000300a00 */
[----:B------:R-:W-:Y:S09]  /*1dc30*/  @!UPT UIADD3 URZ, URZ, URZ, URZ ;  /* 0x0000003f3f3ff290 */ /* 0x000ff2000fffe03f */
[----:B------:R-:W-:Y:S01]  /*1dc40*/  STL.64 [R1+0x440], R24 ;  /* 0x0004401801007387 */ /* 0x000fe20000100a00 */
[----:B------:R1:W-:Y:S03]  /*1dc50*/  STL.64 [R1+0x448], R26 ;  /* 0x0004481a01007387 */ /* 0x0003e60000100a00 */
[----:B-1----:R-:W4:Y:S01]  /*1dc60*/  LDL.LU.64 R26, [R1+0x2570] ;  /* 0x00257000011a7983 */ /* 0x002f220000300a00 */
[----:B------:R-:W5:Y:S02]  /*1dc70*/  LDL.LU.64 R24, [R1+0x2568] ;  /* 0x0025680001187983 */ /* 0x000f640000300a00 */
[C---:B-----5:R-:W-:Y:S02]  /*1dc80*/  IMAD.WIDE R12, R0.reuse, 0x2, R24 ;  /* 0x00000002000c7825 */ /* 0x060fe400078e0218 */
[----:B------:R-:W5:Y:S02]  /*1dc90*/  LDL.64 R24, [R1+0xad0] ;  /* 0x000ad00001187983 */ /* 0x000f640000100a00 */
[----:B----4-:R-:W-:Y:S02]  /*1dca0*/  STL.64 [R1+0x2560], R26 ;  /* 0x0025601a01007387 */ /* 0x010fe40000100a00 */
[----:B0-----:R-:W-:-:S02]  /*1dcb0*/  IMAD.WIDE R28, R0, 0x2, R10 ;  /* 0x00000002001c7825 */ /* 0x001fc400078e020a */
[----:B------:R0:W4:Y:S04]  /*1dcc0*/  LDG.E.U16 R11, [R2.64] ;  /* 0x00000004020b7981 */ /* 0x000128000c1e1500 */
[----:B-----5:R1:W-:Y:S04]  /*1dcd0*/  STL.64 [R1+0x2558], R24 ;  /* 0x0025581801007387 */ /* 0x0203e80000100a00 */
[----:B-1----:R-:W5:Y:S01]  /*1dce0*/  LDL.LU R24, [R1+0x250] ;  /* 0x0002500001187983 */ /* 0x002f620000300800 */
[----:B------:R-:W5:Y:S02]  /*1dcf0*/  LDL.LU R25, [R1+0x254] ;  /* 0x0002540001197983 */ /* 0x000f640000300800 */
[----:B------:R-:W5:Y:S02]  /*1dd00*/  LDL.LU R26, [R1+0x258] ;  /* 0x00025800011a7983 */ /* 0x000f640000300800 */
[----:B------:R-:W5:Y:S01]  /*1dd10*/  LDL.LU R27, [R1+0x25c] ;  /* 0x00025c00011b7983 */ /* 0x000f620000300800 */
[----:B0-----:R-:W3:Y:S01]  /*1dd20*/  LDL.64 R2, [R1+0xb10] ;  /* 0x000b100001027983 */ /* 0x001ee20000100a00 */
[----:B------:R0:W-:Y:S03]  /*1dd30*/  STL [R1+0xb0], R9 ;  /* 0x0000b00901007387 */ /* 0x0001e60000100800 */
[----:B0-----:R0:W3:Y:S01]  /*1dd40*/  LDG.E.U16 R9, [R12.64] ;  /* 0x000000040c097981 */ /* 0x0010e2000c1e1500 */
[----:B------:R-:W-:-:S04]  /*1dd50*/  IMAD.WIDE R16, R0, 0x2, R16 ;  /* 0x0000000200107825 */ /* 0x000fc800078e0210 */
[C---:B------:R-:W-:Y:S01]  /*1dd60*/  IMAD.WIDE R20, R0.reuse, 0x2, R20 ;  /* 0x0000000200147825 */ /* 0x040fe200078e0214 */
[----:B0-----:R-:W5:Y:S03]  /*1dd70*/  LDL.64 R12, [R1+0xb08] ;  /* 0x000b0800010c7983 */ /* 0x001f660000100a00 */
[----:B--2---:R0:W-:Y:S02]  /*1dd80*/  STL [R1+0x1f0], R8 ;  /* 0x0001f00801007387 */ /* 0x0041e40000100800 */
[----:B0-----:R0:W2:Y:S04]  /*1dd90*/  LDG.E.U16 R8, [R16.64] ;  /* 0x0000000410087981 */ /* 0x0010a8000c1e1500 */
[----:B0-----:R-:W2:Y:S01]  /*1dda0*/  LDL.64 R16, [R1+0xad8] ;  /* 0x000ad80001107983 */ /* 0x001ea20000100a00 */
[----:B----4-:R0:W-:Y:S03]  /*1ddb0*/  STL [R1+0x1f4], R11 ;  /* 0x0001f40b01007387 */ /* 0x0101e60000100800 */
[----:B0-----:R-:W4:Y:S04]  /*1ddc0*/  LDL.64 R10, [R1+0xac8] ;  /* 0x000ac800010a7983 */ /* 0x001f280000100a00 */
[----:B---3--:R0:W-:Y:S04]  /*1ddd0*/  STL [R1+0x9c], R9 ;  /* 0x00009c0901007387 */ /* 0x0081e80000100800 */
[----:B0-----:R5:W3:Y:S02]  /*1dde0*/  LDG.E.U16 R9, [R20.64] ;  /* 0x0000000414097981 */ /* 0x001ae4000c1e1500 */
[----:B-----5:R-:W-:Y:S02]  /*1ddf0*/  HMMA.16816.F32 R20, R4, R22, R24 ;  /* 0x000000160414723c */ /* 0x020fe40000001818 */
[----:B---3--:R0:W-:Y:S01]  /*1de00*/  STL [R1+0x2490], R9 ;  /* 0x0024900901007387 */ /* 0x0081e20000100800 */
[----:B------:R-:W3:Y:S02]  /*1de10*/  LDL.LU.64 R26, [R1+0x2560] ;  /* 0x00256000011a7983 */ /* 0x000ee40000300a00 */
[----:B------:R-:W5:Y:S01]  /*1de20*/  LDL.LU.64 R24, [R1+0x2558] ;  /* 0x0025580001187983 */ /* 0x000f620000300a00 */
[----:B0-----:R0:W2:Y:S04]  /*1de30*/  LDG.E.U16 R9, [R28.64] ;  /* 0x000000041c097981 */ /* 0x0010a8000c1e1500 */
[----:B0-----:R-:W3:Y:S11]  /*1de40*/  LDL.64 R28, [R1+0xa98] ;  /* 0x000a9800011c7983 */ /* 0x001ef60000100a00 */
[----:B------:R-:W-:Y:S02]  /*1de50*/  @!UPT UIADD3 URZ, URZ, URZ, URZ ;  /* 0x0000003f3f3ff290 */ /* 0x000fe4000fffe03f */
[----:B------:R5:W-:Y:S02]  /*1de60*/  STL.64 [R1+0x430], R20 ;  /* 0x0004301401007387 */ /* 0x000be40000100a00 */
[----:B------:R4:W-:Y:S02]  /*1de70*/  STL.64 [R1+0x438], R22 ;  /* 0x0004381601007387 */ /* 0x0009e40000100a00 */
[C---:B-----5:R-:W-:Y:S01]  /*1de80*/  IMAD.WIDE R20, R0.reuse, 0x2, R24 ;  /* 0x0000000200147825 */ /* 0x060fe200078e0218 */
[----:B--2---:R-:W-:Y:S03]  /*1de90*/  STL [R1+0x90], R9 ;  /* 0x0000900901007387 */ /* 0x004fe60000100800 */
[----:B------:R0:W-:Y:S02]  /*1dea0*/  STL [R1+0x98], R8 ;  /* 0x0000980801007387 */ /* 0x0001e40000100800 */
[----:B------:R-:W2:Y:S02]  /*1deb0*/  LDL.64 R24, [R1+0xa50] ;  /* 0x000a500001187983 */ /* 0x000ea40000100a00 */
[----:B------:R-:W-:-:S04]  /*1dec0*/  IMAD.WIDE R12, R0, 0x2, R12 ;  /* 0x00000002000c7825 */ /* 0x000fc800078e020c */
[C---:B----4-:R-:W-:Y:S02]  /*1ded0*/  IMAD.WIDE R22, R0.reuse, 0x2, R10 ;  /* 0x0000000200167825 */ /* 0x050fe400078e020a */
[----:B------:R1:W4:Y:S04]  /*1dee0*/  LDG.E.U16 R10, [R12.64] ;  /* 0x000000040c0a7981 */ /* 0x000328000c1e1500 */
[----:B0-----:R-:W5:Y:S01]  /*1def0*/  LDL.64 R8, [R1+0xa88] ;  /* 0x000a880001087983 */ /* 0x001f620000100a00 */
[----:B---3--:R-:W-:Y:S03]  /*1df00*/  STL.64 [R1+0x2550], R26 ;  /* 0x0025501a01007387 */ /* 0x008fe60000100a00 */
[----:B------:R-:W3:Y:S01]  /*1df10*/  LDG.E.U16 R11, [R22.64] ;  /* 0x00000004160b7981 */ /* 0x000ee2000c1e1500 */
[----:B------:R-:W-:-:S04]  /*1df20*/  IMAD.WIDE R2, R0, 0x2, R2 ;  /* 0x0000000200027825 */ /* 0x000fc800078e0202 */
[C---:B------:R-:W-:Y:S02]  /*1df30*/  IMAD.WIDE R16, R0.reuse, 0x2, R16 ;  /* 0x0000000200107825 */ /* 0x040fe400078e0210 */
[----:B------:R0:W3:Y:S04]  /*1df40*/  LDG.E.U16 R2, [R2.64] ;  /* 0x0000000402027981 */ /* 0x0000e8000c1e1500 */
[----:B0-----:R0:W3:Y:S04]  /*1df50*/  LDG.E.U16 R3, [R16.64] ;  /* 0x0000000410037981 */ /* 0x0010e8000c1e1500 */
[----:B--2---:R2:W-:Y:S04]  /*1df60*/  STL.64 [R1+0x2548], R24 ;  /* 0x0025481801007387 */ /* 0x0045e80000100a00 */
[----:B--2---:R-:W0:Y:S01]  /*1df70*/  LDL.LU R24, [R1+0x240] ;  /* 0x0002400001187983 */ /* 0x004e220000300800 */
[----:B------:R-:W0:Y:S02]  /*1df80*/  LDL.LU R25, [R1+0x244] ;  /* 0x0002440001197983 */ /* 0x000e240000300800 */
[----:B------:R-:W0:Y:S02]  /*1df90*/  LDL.LU R26, [R1+0x248] ;  /* 0x00024800011a7983 */ /* 0x000e240000300800 */
[----:B------:R-:W0:Y:S01]  /*1dfa0*/  LDL.LU R27, [R1+0x24c] ;  /* 0x00024c00011b7983 */ /* 0x000e220000300800 */
[----:B-1----:R-:W2:Y:S01]  /*1dfb0*/  LDL.64 R12, [R1+0xa90] ;  /* 0x000a9000010c7983 */ /* 0x002ea20000100a00 */
[----:B----4-:R1:W-:Y:S03]  /*1dfc0*/  STL [R1+0x2494], R10 ;  /* 0x0024940a01007387 */ /* 0x0103e60000100800 */
[----:B-1----:R1:W4:Y:S04]  /*1dfd0*/  LDG.E.U16 R10, [R20.64] ;  /* 0x00000004140a7981 */ /* 0x002328000c1e1500 */
[----:B-1----:R-:W2:Y:S01]  /*1dfe0*/  LDL.64 R20, [R1+0xa58] ;  /* 0x000a580001147983 */ /* 0x002ea20000100a00 */
[----:B---3--:R-:W-:Y:S01]  /*1dff0*/  STL [R1+0x2498], R11 ;  /* 0x0024980b01007387 */ /* 0x008fe20000100800 */
[----:B0-----:R-:W-:Y:S02]  /*1e000*/  HMMA.16816.F32 R16, R4, R18, R24 ;  /* 0x000000120410723c */ /* 0x001fe40000001818 */
[----:B------:R-:W3:Y:S01]  /*1e010*/  LDL.LU.64 R26, [R1+0x2550] ;  /* 0x00255000011a7983 */ /* 0x000ee20000300a00 */
[----:B------:R-:W3:Y:S02]  /*1e020*/  LDL.LU.64 R24, [R1+0x2548] ;  /* 0x0025480001187983 */ /* 0x000ee40000300a00 */
[----:B------:R-:W-:Y:S02]  /*1e030*/  STL [R1+0x84], R3 ;  /* 0x0000840301007387 */ /* 0x000fe40000100800 */
[----:B------:R0:W-:Y:S02]  /*1e040*/  STL [R1+0x8c], R2 ;  /* 0x00008c0201007387 */ /* 0x0001e40000100800 */
[----:B0-----:R-:W-:-:S02]  /*1e050*/  IMAD.WIDE R2, R0, 0x2, R28 ;  /* 0x0000000200027825 */ /* 0x001fc400078e021c */
[----:B------:R-:W3:Y:S11]  /*1e060*/  LDL.64 R28, [R1+0xa18] ;  /* 0x000a1800011c7983 */ /* 0x000ef60000100a00 */
[----:B------:R-:W-:Y:S01]  /*1e070*/  @!UPT UIADD3 URZ, URZ, URZ, URZ ;  /* 0x0000003f3f3ff290 */ /* 0x000fe2000fffe03f */
[----:B------:R5:W-:Y:S01]  /*1e080*/  STL.64 [R1+0x480], R16 ;  /* 0x0004801001007387 */ /* 0x000be20000100a00 */
[----:B------:R2:W-:Y:S02]  /*1e090*/  STL.64 [R1+0x488], R18 ;  /* 0x0004881201007387 */ /* 0x0005e40000100a00 */
[----:B------:R-:W3:Y:S02]  /*1e0a0*/  LDL.64 R22, [R1+0xa10] ;  /* 0x000a100001167983 */ /* 0x000ee40000100a00 */
[----:B-----5:R-:W-:-:S04]  /*1e0b0*/  IMAD.WIDE R16, R0, 0x2, R8 ;  /* 0x0000000200107825 */ /* 0x020fc800078e0208 */
[C---:B--2---:R-:W-:Y:S01]  /*1e0c0*/  IMAD.WIDE R18, R0.reuse, 0x2, R20 ;  /* 0x0000000200127825 */ /* 0x044fe200078e0214 */
[----:B------:R-:W2:Y:S03]  /*1e0d0*/  LDL.64 R8, [R1+0x9d8] ;  /* 0x0009d80001087983 */ /* 0x000ea60000100a00 */
[----:B----4-:R0:W-:Y:S02]  /*1e0e0*/  STL [R1+0x80], R10 ;  /* 0x0000800a01007387 */ /* 0x0101e40000100800 */
[----:B0-----:R0:W4:Y:S01]  /*1e0f0*/  LDG.E.U16 R10, [R2.64] ;  /* 0x00000004020a7981 */ /* 0x001122000c1e1500 */
[----:B------:R-:W-:-:S05]  /*1e100*/  IMAD.WIDE R12, R0, 0x2, R12 ;  /* 0x00000002000c7825 */ /* 0x000fca00078e020c */
[----:B------:R1:W5:Y:S04]  /*1e110*/  LDG.E.U16 R11, [R12.64] ;  /* 0x000000040c0b7981 */ /* 0x000368000c1e1500 */
[----:B0-----:R-:W2:Y:S01]  /*1e120*/  LDL.64 R2, [R1+0xa48] ;  /* 0x000a480001027983 */ /* 0x001ea20000100a00 */
[----:B---3--:R-:W-:-:S03]  /*1e130*/  IMAD.WIDE R20, R0, 0x2, R24 ;  /* 0x0000000200147825 */ /* 0x008fc600078e0218 */
[----:B------:R-:W3:Y:S04]  /*1e140*/  LDG.E.U16 R24, [R16.64] ;  /* 0x0000000410187981 */ /* 0x000ee8000c1e1500 */
[----:B------:R0:W-:Y:S01]  /*1e150*/  STL.64 [R1+0x2540], R14 ;  /* 0x0025400e01007387 */ /* 0x0001e20000100a00 */
[----:B-1----:R-:W2:Y:S02]  /*1e160*/  LDL.LU R12, [R1+0x210] ;  /* 0x00021000010c7983 */ /* 0x002ea40000300800 */
[----:B------:R-:W2:Y:S01]  /*1e170*/  LDL.LU R13, [R1+0x214] ;  /* 0x00021400010d7983 */ /* 0x000ea20000300800 */
[----:B0-----:R-:W2:Y:S01]  /*1e180*/  LDL.LU R14, [R1+0x218] ;  /* 0x00021800010e7983 */ /* 0x001ea20000300800 */
[----:B------:R-:W2:Y:S03]  /*1e190*/  LDL.LU R15, [R1+0x21c] ;  /* 0x00021c00010f7983 */ /* 0x000ea60000300800 */
[----:B---3--:R0:W-:Y:S04]  /*1e1a0*/  STL [R1+0x249c], R24 ;  /* 0x00249c1801007387 */ /* 0x0081e80000100800 */
[----:B0-----:R-:W3:Y:S01]  /*1e1b0*/  LDL.64 R24, [R1+0xa08] ;  /* 0x000a080001187983 */ /* 0x001ee20000100a00 */
[----:B----4-:R0:W-:Y:S03]  /*1e1c0*/  STL [R1+0x78], R10 ;  /* 0x0000780a01007387 */ /* 0x0101e60000100800 */
[----:B0-----:R0:W4:Y:S04]  /*1e1d0*/  LDG.E.U16 R10, [R18.64] ;  /* 0x00000004120a7981 */ /* 0x001128000c1e1500 */
[----:B0-----:R-:W3:Y:S01]  /*1e1e0*/  LDL.LU R18, [R1+0x208] ;  /* 0x0002080001127983 */ /* 0x001ee20000300800 */
[----:B-----5:R0:W-:Y:S03]  /*1e1f0*/  STL [R1+0x74], R11 ;  /* 0x0000740b01007387 */ /* 0x0201e60000100800 */
[----:B0-----:R-:W5:Y:S01]  /*1e200*/  LDG.E.U16 R11, [R20.64] ;  /* 0x00000004140b7981 */ /* 0x001f62000c1e1500 */
[----:B------:R-:W-:Y:S01]  /*1e210*/  MOV R19, R26 ;  /* 0x0000001a00137202 */ /* 0x000fe20000000f00 */
[----:B--2---:R-:W-:-:S06]  /*1e220*/  IMAD.WIDE R2, R0, 0x2, R2 ;  /* 0x0000000200027825 */ /* 0x004fcc00078e0202 */
[----:B---3--:R-:W-:Y:S01]  /*1e230*/  HMMA.16816.F32 R16, R4, R18, R12 ;  /* 0x000000120410723c */ /* 0x008fe2000000180c */
[----:B-----5:R-:W-:Y:S01]  /*1e240*/  STL [R1+0x24a4], R11 ;  /* 0x0024a40b01007387 */ /* 0x020fe20000100800 */
[----:B------:R-:W2:Y:S11]  /*1e250*/  LDL.LU.64 R14, [R1+0x2540] ;  /* 0x00254000010e7983 */ /* 0x000eb60000300a00 */
[----:B------:R-:W-:Y:S10]  /*1e260*/  @!UPT UIADD3 URZ, URZ, URZ, URZ ;  /* 0x0000003f3f3ff290 */ /* 0x000ff4000fffe03f */
[----:B------:R-:W-:Y:S01]  /*1e270*/  STL.64 [R1+0x470], R16 ;  /* 0x0004701001007387 */ /* 0x000fe20000100a00 */
[----:B------:R0:W-:Y:S02]  /*1e280*/  STL.64 [R1+0x478], R18 ;  /* 0x0004781201007387 */ /* 0x0001e40000100a00 */
[C---:B0-----:R-:W-:Y:S02]  /*1e290*/  IMAD.WIDE R18, R0.reuse, 0x2, R24 ;  /* 0x0000000200127825 */ /* 0x041fe400078e0218 */
[----:B------:R0:W3:Y:S02]  /*1e2a0*/  LDG.E.U16 R25, [R2.64] ;  /* 0x0000000402197981 */ /* 0x0000e4000c1e1500 */
[----:B------:R-:W-:-:S04]  /*1e2b0*/  IMAD.WIDE R12, R0, 0x2, R28 ;  /* 0x00000002000c7825 */ /* 0x000fc800078e021c */
[----:B------:R-:W-:-:S04]  /*1e2c0*/  IMAD.WIDE R16, R0, 0x2, R22 ;  /* 0x0000000200107825 */ /* 0x000fc800078e0216 */
[----:B------:R-:W-:Y:S01]  /*1e2d0*/  IMAD.WIDE R20, R0, 0x2, R8 ;  /* 0x0000000200147825 */ /* 0x000fe200078e0208 */
[----:B------:R-:W5:Y:S04]  /*1e2e0*/  LDL.64 R28, [R1+0x998] ;  /* 0x00099800011c7983 */ /* 0x000f680000100a00 */
[----:B------:R-:W2:Y:S04]  /*1e2f0*/  LDL.64 R22, [R1+0x990] ;  /* 0x0009900001167983 */ /* 0x000ea80000100a00 */
[----:B------:R-:W2:Y:S04]  /*1e300*/  LDL.64 R8, [R1+0x958] ;  /* 0x0009580001087983 */ /* 0x000ea80000100a00 */
[----:B------:R1:W2:Y:S04]  /*1e310*/  LDG.E.U16 R11, [R12.64] ;  /* 0x000000040c0b7981 */ /* 0x0002a8000c1e1500 */
[----:B0-----:R-:W2:Y:S04]  /*1e320*/  LDL.64 R2, [R1+0x9d0] ;  /* 0x0009d00001027983 */ /* 0x001ea80000100a00 */
[----:B------:R0:W2:Y:S04]  /*1e330*/  LDG.E.U16 R26, [R18.64] ;  /* 0x00000004121a7981 */ /* 0x0000a8000c1e1500 */
[----:B---3--:R3:W-:Y:S04]  /*1e340*/  STL [R1+0x24a0], R25 ;  /* 0x0024a01901007387 */ /* 0x0087e80000100800 */
[----:B---3--:R-:W3:Y:S01]  /*1e350*/  LDL.64 R24, [R1+0x9c8] ;  /* 0x0009c80001187983 */ /* 0x008ee20000100a00 */
[----:B--2---:R2:W-:Y:S02]  /*1e360*/  STL.64 [R1+0x2538], R14 ;  /* 0x0025380e01007387 */ /* 0x0045e40000100a00 */
[----:B-1----:R-:W3:Y:S02]  /*1e370*/  LDL.LU R12, [R1+0x1e0] ;  /* 0x0001e000010c7983 */ /* 0x002ee40000300800 */
[----:B------:R-:W3:Y:S01]  /*1e380*/  LDL.LU R13, [R1+0x1e4] ;  /* 0x0001e400010d7983 */ /* 0x000ee20000300800 */
[----:B--2---:R-:W3:Y:S01]  /*1e390*/  LDL.LU R14, [R1+0x1e8] ;  /* 0x0001e800010e7983 */ /* 0x004ee20000300800 */
[----:B------:R-:W3:Y:S02]  /*1e3a0*/  LDL.LU R15, [R1+0x1ec] ;  /* 0x0001ec00010f7983 */ /* 0x000ee40000300800 */
[----:B----4-:R1:W-:Y:S02]  /*1e3b0*/  STL [R1+0x4c], R10 ;  /* 0x00004c0a01007387 */ /* 0x0103e40000100800 */
[----:B-1----:R-:W2:Y:S01]  /*1e3c0*/  LDG.E.U16 R10, [R16.64] ;  /* 0x00000004100a7981 */ /* 0x002ea2000c1e1500 */
[----:B0-----:R-:W-:-:S03]  /*1e3d0*/  MOV R19, R27 ;  /* 0x0000001b00137202 */ /* 0x001fc60000000f00 */
[----:B--2---:R-:W-:Y:S01]  /*1e3e0*/  STL [R1+0x24a8], R10 ;  /* 0x0024a80a01007387 */ /* 0x004fe20000100800 */
[----:B------:R-:W3:Y:S02]  /*1e3f0*/  LDL.LU R18, [R1+0x228] ;  /* 0x0002280001127983 */ /* 0x000ee40000300800 */
[----:B------:R-:W-:-:S04]  /*1e400*/  IMAD.WIDE R2, R0, 0x2, R2 ;  /* 0x0000000200027825 */ /* 0x000fc800078e0202 */
[----:B------:R0:W-:Y:S02]  /*1e410*/  STL [R1+0x24ac], R26 ;  /* 0x0024ac1a01007387 */ /* 0x0001e40000100800 */
[----:B0-----:R0:W2:Y:S02]  /*1e420*/  LDG.E.U16 R26, [R20.64] ;  /* 0x00000004141a7981 */ /* 0x0010a4000c1e1500 */
[C---:B0-----:R-:W-:Y:S02]  /*1e430*/  IMAD.WIDE R20, R0.reuse, 0x2, R8 ;  /* 0x0000000200147825 */ /* 0x041fe400078e0208 */
[----:B------:R0:W4:Y:S01]  /*1e440*/  LDG.E.U16 R9, [R2.64] ;  /* 0x0000000402097981 */ /* 0x000122000c1e1500 */
[----:B---3--:R-:W-:Y:S03]  /*1e450*/  HMMA.16816.F32 R16, R4, R18, R12 ;  /* 0x000000120410723c */ /* 0x008fe6000000180c */
[----:B------:R-:W3:Y:S04]  /*1e460*/  LDL.LU.64 R14, [R1+0x2538] ;  /* 0x00253800010e7983 */ /* 0x000ee80000300a00 */
[----:B------:R-:W-:-:S05]  /*1e470*/  IMAD.WIDE R12, R0, 0x2, R24 ;  /* 0x00000002000c7825 */ /* 0x000fca00078e0218 */
[----:B------:R-:W2:Y:S11]  /*1e480*/  LDG.E.U16 R27, [R12.64] ;  /* 0x000000040c1b7981 */ /* 0x000eb6000c1e1500 */
[----:B------:R-:W-:Y:S01]  /*1e490*/  STL.64 [R1+0x4d0], R16 ;  /* 0x0004d01001007387 */ /* 0x000fe20000100a00 */
[----:B------:R1:W-:Y:S02]  /*1e4a0*/  STL.64 [R1+0x4d8], R18 ;  /* 0x0004d81201007387 */ /* 0x0003e40000100a00 */
[----:B------:R-:W3:Y:S02]  /*1e4b0*/  LDL.64 R24, [R1+0x898] ;  /* 0x0008980001187983 */ /* 0x000ee40000100a00 */
[----:B-1----:R-:W-:-:S04]  /*1e4c0*/  IMAD.WIDE R18, R0, 0x2, R22 ;  /* 0x0000000200127825 */ /* 0x002fc800078e0216 */
[C---:B-----5:R-:W-:Y:S01]  /*1e4d0*/  IMAD.WIDE R16, R0.reuse, 0x2, R28 ;  /* 0x0000000200107825 */ /* 0x060fe200078e021c */
[----:B------:R-:W5:Y:S04]  /*1e4e0*/  LDL.64 R22, [R1+0x858] ;  /* 0x0008580001167983 */ /* 0x000f680000100a00 */
[----:B------:R1:W3:Y:S04]  /*1e4f0*/  LDG.E.U16 R8, [R18.64] ;  /* 0x0000000412087981 */ /* 0x0002e8000c1e1500 */
[----:B------:R-:W5:Y:S01]  /*1e500*/  LDL.64 R28, [R1+0x8d8] ;  /* 0x0008d800011c7983 */ /* 0x000f620000100a00 */
[----:B------:R1:W-:Y:S02]  /*1e510*/  STL [R1+0x40], R11 ;  /* 0x0000400b01007387 */ /* 0x0003e40000100800 */
[----:B0-----:R-:W5:Y:S01]  /*1e520*/  LDL.64 R2, [R1+0x918] ;  /* 0x0009180001027983 */ /* 0x001f620000100a00 */
[----:B-1----:R-:W5:Y:S01]  /*1e530*/  LDL.64 R10, [R1+0x950] ;  /* 0x00095000010a7983 */ /* 0x002f620000100a00 */
[----:B----4-:R-:W-:Y:S03]  /*1e540*/  STL [R1+0x24b0], R9 ;  /* 0x0024b00901007387 */ /* 0x010fe60000100800 */
[----:B--2---:R0:W-:Y:S04]  /*1e550*/  STL [R1+0x24b4], R27 ;  /* 0x0024b41b01007387 */ /* 0x0041e80000100800 */
[----:B0-----:R0:W2:Y:S04]  /*1e560*/  LDG.E.U16 R27, [R16.64] ;  /* 0x00000004101b7981 */ /* 0x0010a8000c1e1500 */
[----:B0-----:R-:W4:Y:S01]  /*1e570*/  LDL.LU R16, [R1+0x1d0] ;  /* 0x0001d00001107983 */ /* 0x001f220000300800 */
[----:B------:R-:W4:Y:S02]  /*1e580*/  LDL.LU R17, [R1+0x1d4] ;  /* 0x0001d40001117983 */ /* 0x000f240000300800 */
[----:B------:R-:W4:Y:S02]  /*1e590*/  LDL.LU R18, [R1+0x1d8] ;  /* 0x0001d80001127983 */ /* 0x000f240000300800 */
[----:B------:R-:W4:Y:S01]  /*1e5a0*/  LDL.LU R19, [R1+0x1dc] ;  /* 0x0001dc0001137983 */ /* 0x000f220000300800 */
[----:B---3--:R-:W-:Y:S01]  /*1e5b0*/  STL [R1+0x24b8], R8 ;  /* 0x0024b80801007387 */ /* 0x008fe20000100800 */
[----:B------:R0:W-:Y:S03]  /*1e5c0*/  STL [R1+0x34], R26 ;  /* 0x0000341a01007387 */ /* 0x0001e60000100800 */
[----:B0-----:R-:W3:Y:S01]  /*1e5d0*/  LDG.E.U16 R26, [R20.64] ;  /* 0x00000004141a7981 */ /* 0x001ee2000c1e1500 */
[----:B-----5:R-:W-:-:S04]  /*1e5e0*/  IMAD.WIDE R2, R0, 0x2, R2 ;  /* 0x0000000200027825 */ /* 0x020fc800078e0202 */
[C---:B------:R-:W-:Y:S01]  /*1e5f0*/  IMAD.WIDE R12, R0.reuse, 0x2, R28 ;  /* 0x00000002000c7825 */ /* 0x040fe200078e021c */
[----:B----4-:R-:W-:Y:S01]  /*1e600*/  HMMA.16816.F32 R16, R4, R14, R16 ;  /* 0x0000000e0410723c */ /* 0x010fe20000001810 */
[----:B---3--:R-:W-:Y:S11]  /*1e610*/  STL [R1+0x24bc], R26 ;  /* 0x0024bc1a01007387 */ /* 0x008ff60000100800 */
[----:B------:R-:W-:Y:S11]  /*1e620*/  @!UPT UIADD3 URZ, URZ, URZ, URZ ;  /* 0x0000003f3f3ff290 */ /* 0x000ff6000fffe03f */
[----:B------:R0:W-:Y:S01]  /*1e630*/  STL.64 [R1+0x4c0], R16 ;  /* 0x0004c01001007387 */ /* 0x0001e20000100a00 */
[----:B------:R1:W-:Y:S02]  /*1e640*/  STL.64 [R1+0x4c8], R18 ;  /* 0x0004c81201007387 */ /* 0x0003e40000100a00 */
[----:B------:R-:W3:Y:S02]  /*1e650*/  LDL.64 R20, [R1+0x988] ;  /* 0x0009880001147983 */ /* 0x000ee40000100a00 */
[C---:B------:R-:W-:Y:S01]  /*1e660*/  IMAD.WIDE R14, R0.reuse, 0x2, R24 ;  /* 0x00000002000e7825 */ /* 0x040fe200078e0218 */
[----:B------:R-:W4:Y:S04]  /*1e670*/  LDL.64 R8, [R1+0x910] ;  /* 0x0009100001087983 */ /* 0x000f280000100a00 */
[----:B------:R5:W2:Y:S01]  /*1e680*/  LDG.E.U16 R25, [R14.64] ;  /* 0x000000040e197981 */ /* 0x000aa2000c1e1500 */
[----:B0-----:R-:W-:-:S03]  /*1e690*/  IMAD.WIDE R16, R0, 0x2, R22 ;  /* 0x0000000200107825 */ /* 0x001fc600078e0216 */
[----:B------:R-:W2:Y:S01]  /*1e6a0*/  LDL.64 R22, [R1+0x850] ;  /* 0x0008500001167983 */ /* 0x000ea20000100a00 */
[----:B-1----:R-:W-:-:S04]  /*1e6b0*/  IMAD.WIDE R18, R0, 0x2, R10 ;  /* 0x0000000200127825 */ /* 0x002fc800078e020a */
[----:B------:R-:W4:Y:S02]  /*1e6c0*/  LDG.E.U16 R10, [R2.64] ;  /* 0x00000004020a7981 */ /* 0x000f24000c1e1500 */
[----:B------:R0:W4:Y:S01]  /*1e6d0*/  LDG.E.U16 R11, [R12.64] ;  /* 0x000000040c0b7981 */ /* 0x000122000c1e1500 */
[----:B------:R1:W4:Y:S04]  /*1e6e0*/  LDG.E.U16 R24, [R16.64] ;  /* 0x0000000410187981 */ /* 0x000328000c1e1500 */
[----:B------:R0:W4:Y:S04]  /*1e6f0*/  LDG.E.U16 R29, [R18.64] ;  /* 0x00000004121d7981 */ /* 0x000128000c1e1500 */
[----:B--2---:R-:W-:Y:S01]  /*1e700*/  STL.64 [R1+0x2530], R22 ;  /* 0x0025301601007387 */ /* 0x004fe20000100a00 */
[----:B---3--:R2:W-:Y:S03]  /*1e710*/  STL.64 [R1+0x2528], R20 ;  /* 0x0025281401007387 */ /* 0x0085e60000100a00 */
[----:B--2---:R-:W1:Y:S01]  /*1e720*/  LDL.LU R20, [R1+0x1c0] ;  /* 0x0001c00001147983 */ /* 0x004e620000300800 */
[----:B------:R-:W1:Y:S02]  /*1e730*/  LDL.LU R21, [R1+0x1c4] ;  /* 0x0001c40001157983 */ /* 0x000e640000300800 */
[----:B------:R-:W1:Y:S02]  /*1e740*/  LDL.LU R22, [R1+0x1c8] ;  /* 0x0001c80001167983 */ /* 0x000e640000300800 */
[----:B------:R2:W-:Y:S01]  /*1e750*/  STL [R1+0x28], R27 ;  /* 0x0000281b01007387 */ /* 0x0005e20000100800 */
[----:B------:R-:W1:Y:S01]  /*1e760*/  LDL.LU R23, [R1+0x1cc] ;  /* 0x0001cc0001177983 */ /* 0x000e620000300800 */
[----:B----4-:R-:W-:Y:S02]  /*1e770*/  STL [R1+0x24c0], R10 ;  /* 0x0024c00a01007387 */ /* 0x010fe40000100800 */
[----:B0-----:R-:W3:Y:S02]  /*1e780*/  LDL.64 R12, [R1+0x8d0] ;  /* 0x0008d000010c7983 */ /* 0x001ee40000100a00 */
[----:B------:R0:W-:Y:S01]  /*1e790*/  STL [R1+0x24c4], R11 ;  /* 0x0024c40b01007387 */ /* 0x0001e20000100800 */
[----:B-----5:R-:W4:Y:S01]  /*1e7a0*/  LDL.64 R14, [R1+0x890] ;  /* 0x00089000010e7983 */ /* 0x020f220000100a00 */
[----:B------:R-:W-:Y:S02]  /*1e7b0*/  STL [R1+0x24c8], R25 ;  /* 0x0024c81901007387 */ /* 0x000fe40000100800 */
[----:B------:R-:W1:Y:S02]  /*1e7c0*/  LDL.LU R18, [R1+0x268] ;  /* 0x0002680001127983 */ /* 0x000e640000300800 */
[----:B------:R-:W1:Y:S02]  /*1e7d0*/  LDL.LU R19, [R1+0x26c] ;  /* 0x00026c0001137983 */ /* 0x000e640000300800 */
[----:B-1----:R-:W-:Y:S01]  /*1e7e0*/  HMMA.16816.F32 R16, R4, R18, R20 ;  /* 0x000000120410723c */ /* 0x002fe20000001814 */
[----:B------:R-:W5:Y:S01]  /*1e7f0*/  LDL.LU.64 R22, [R1+0x2530] ;  /* 0x0025300001167983 */ /* 0x000f620000300a00 */
[----:B------:R-:W5:Y:S02]  /*1e800*/  LDL.LU.64 R20, [R1+0x2528] ;  /* 0x0025280001147983 */ /* 0x000f640000300a00 */
[----:B--2---:R-:W2:Y:S02]  /*1e810*/  LDL.64 R26, [R1+0xb60] ;  /* 0x000b6000011a7983 */ /* 0x004ea40000100a00 */
[----:B---3--:R-:W-:-:S04]  /*1e820*/  IMAD.WIDE R12, R0, 0x2, R12 ;  /* 0x00000002000c7825 */ /* 0x008fc800078e020c */
[C---:B----4-:R-:W-:Y:S11]  /*1e830*/  IMAD.WIDE R14, R0.reuse, 0x2, R14 ;  /* 0x00000002000e7825 */ /* 0x050ff600078e020e */
[----:B------:R-:W-:Y:S02]  /*1e840*/  @!UPT UIADD3 URZ, URZ, URZ, URZ ;  /* 0x0000003f3f3ff290 */ /* 0x000fe4000fffe03f */
[----:B------:R5:W-:Y:S01]  /*1e850*/  STL.64 [R1+0x510], R16 ;  /* 0x0005101001007387 */ /* 0x000be20000100a00 */
[----:B------:R1:W-:Y:S02]  /*1e860*/  STL.64 [R1+0x518], R18 ;  /* 0x0005181201007387 */ /* 0x0003e40000100a00 */
[----:B------:R-:W-:-:S04]  /*1e870*/  IMAD.WIDE R2, R0, 0x2, R8 ;  /* 0x0000000200027825 */ /* 0x000fc800078e0208 */
[----:B0-----:R-:W3:Y:S01]  /*1e880*/  LDL.64 R10, [R1+0xb40] ;  /* 0x000b4000010a7983 */ /* 0x001ee20000100a00 */
[----:B------:R-:W4:Y:S04]  /*1e890*/  LDL.64 R8, [R1+0xb38] ;  /* 0x000b380001087983 */ /* 0x000f280000100a00 */
[----:B------:R0:W2:Y:S04]  /*1e8a0*/  LDG.E.U16 R28, [R2.64] ;  /* 0x00000004021c7981 */ /* 0x0000a8000c1e1500 */
[----:B0-----:R-:W2:Y:S01]  /*1e8b0*/  LDL.64 R2, [R1+0xb70] ;  /* 0x000b700001027983 */ /* 0x001ea20000100a00 */
[----:B-----5:R-:W-:-:S04]  /*1e8c0*/  IMAD.WIDE R16, R0, 0x2, R22 ;  /* 0x0000000200107825 */ /* 0x020fc800078e0216 */
[C---:B-1----:R-:W-:Y:S01]  /*1e8d0*/  IMAD.WIDE R18, R0.reuse, 0x2, R20 ;  /* 0x0000000200127825 */ /* 0x042fe200078e0214 */
[----:B------:R0:W5:Y:S04]  /*1e8e0*/  LDG.E.U16 R23, [R12.64] ;  /* 0x000000040c177981 */ /* 0x000168000c1e1500 */
[----:B------:R-:W5:Y:S04]  /*1e8f0*/  LDG.E.U16 R22, [R14.64] ;  /* 0x000000040e167981 */ /* 0x000f68000c1e1500 */
[----:B------:R-:W2:Y:S04]  /*1e900*/  LDG.E.U16 R21, [R16.64] ;  /* 0x0000000410157981 */ /* 0x000ea8000c1e1500 */
[----:B------:R1:W2:Y:S04]  /*1e910*/  LDG.E.U16 R20, [R18.64] ;  /* 0x0000000412147981 */ /* 0x0002a8000c1e1500 */
[----:B0-----:R-:W3:Y:S01]  /*1e920*/  LDL.64 R12, [R1+0xb68] ;  /* 0x000b6800010c7983 */ /* 0x001ee20000100a00 */
[----:B-1----:R-:W3:Y:S02]  /*1e930*/  LDL.LU R18, [R1+0x288] ;  /* 0x0002880001127983 */ /* 0x002ee40000300800 */
[----:B------:R-:W3:Y:S01]  /*1e940*/  LDL.LU R19, [R1+0x28c] ;  /* 0x00028c0001137983 */ /* 0x000ee20000300800 */
[----:B-----5:R-:W-:Y:S01]  /*1e950*/  STL.64 [R1+0x24d8], R22 ;  /* 0x0024d81601007387 */ /* 0x020fe20000100a00 */
[----:B--2---:R0:W-:Y:S03]  /*1e960*/  STL.64 [R1+0x24d0], R20 ;  /* 0x0024d01401007387 */ /* 0x0041e60000100a00 */
[----:B0-----:R-:W2:Y:S01]  /*1e970*/  LDL.LU R20, [R1+0x190] ;  /* 0x0001900001147983 */ /* 0x001ea20000300800 */
[----:B------:R-:W2:Y:S02]  /*1e980*/  LDL.LU R21, [R1+0x194] ;  /* 0x0001940001157983 */ /* 0x000ea40000300800 */
[----:B------:R-:W2:Y:S02]  /*1e990*/  LDL.LU R22, [R1+0x198] ;  /* 0x0001980001167983 */ /* 0x000ea40000300800 */
[----:B------:R-:W2:Y:S02]  /*1e9a0*/  LDL.LU R23, [R1+0x19c] ;  /* 0x00019c0001177983 */ /* 0x000ea40000300800 */
[----:B---3--:R-:W-:-:S04]  /*1e9b0*/  IMAD.WIDE R12, R0, 0x2, R12 ;  /* 0x00000002000c7825 */ /* 0x008fc800078e020c */
[C---:B------:R-:W-:Y:S02]  /*1e9c0*/  IMAD.WIDE R14, R0.reuse, 0x2, R26 ;  /* 0x00000002000e7825 */ /* 0x040fe400078e021a */
[----:B------:R0:W3:Y:S02]  /*1e9d0*/  LDG.E.U16 R26, [R12.64] ;  /* 0x000000040c1a7981 */ /* 0x0000e4000c1e1500 */
[C---:B------:R-:W-:Y:S02]  /*1e9e0*/  IMAD.WIDE R2, R0.reuse, 0x2, R2 ;  /* 0x0000000200027825 */ /* 0x040fe400078e0202 */
[----:B------:R1:W5:Y:S04]  /*1e9f0*/  LDG.E.U16 R25, [R14.64] ;  /* 0x000000040e197981 */ /* 0x000368000c1e1500 */
[----:B------:R0:W3:Y:S01]  /*1ea00*/  LDG.E.U16 R27, [R2.64] ;  /* 0x00000004021b7981 */ /* 0x0000e2000c1e1500 */
[----:B--2---:R-:W-:Y:S11]  /*1ea10*/  HMMA.16816.F32 R16, R4, R18, R20 ;  /* 0x000000120410723c */ /* 0x004ff60000001814 */
[----:B------:R-:W-:Y:S11]  /*1ea20*/  @!UPT UIADD3 URZ, URZ, URZ, URZ ;  /* 0x0000003f3f3ff290 */ /* 0x000ff6000fffe03f */
[----:B------:R-:W-:Y:S01]  /*1ea30*/  @!UPT UIADD3 URZ, URZ, URZ, URZ ;  /* 0x0000003f3f3ff290 */ /* 0x000fe2000fffe03f */
[----:B------:R2:W-:Y:S01]  /*1ea40*/  STL.64 [R1+0x4f0], R16 ;  /* 0x0004f01001007387 */ /* 0x0005e20000100a00 */
[----:B------:R4:W-:Y:S02]  /*1ea50*/  STL.64 [R1+0x4f8], R18 ;  /* 0x0004f81201007387 */ /* 0x0009e40000100a00 */
[----:B------:R-:W3:Y:S02]  /*1ea60*/  LDL.LU R20, [R1+0x60] ;  /* 0x0000600001147983 */ /* 0x000ee40000300800 */
[----:B------:R-:W3:Y:S01]  /*1ea70*/  LDL.LU R21, [R1+0x64] ;  /* 0x0000640001157983 */ /* 0x000ee20000300800 */
[----:B------:R-:W3:Y:S01]  /*1ea80*/  LDL.LU R22, [R1+0x68] ;  /* 0x0000680001167983 */ /* 0x000ee20000300800 */
[----:B------:R-:W3:Y:S02]  /*1ea90*/  LDL.LU R23, [R1+0x6c] ;  /* 0x00006c0001177983 */ /* 0x000ee40000300800 */
[----:B0-----:R-:W3:Y:S02]  /*1eaa0*/  LDL.64 R12, [R1+0xb28] ;  /* 0x000b2800010c7983 */ /* 0x001ee40000100a00 */
[----:B------:R-:W5:Y:S02]  /*1eab0*/  LDL.64 R2, [R1+0xb30] ;  /* 0x000b300001027983 */ /* 0x000f640000100a00 */
[----:B--2---:R-:W-:-:S04]  /*1eac0*/  IMAD.WIDE R16, R0, 0x2, R10 ;  /* 0x0000000200107825 */ /* 0x004fc800078e020a */
[C---:B----4-:R-:W-:Y:S02]  /*1ead0*/  IMAD.WIDE R18, R0.reuse, 0x2, R8 ;  /* 0x0000000200127825 */ /* 0x050fe400078e0208 */
[----:B------:R0:W2:Y:S04]  /*1eae0*/  LDG.E.U16 R17, [R16.64] ;  /* 0x0000000410117981 */ /* 0x0000a8000c1e1500 */
[----:B0-----:R-:W4:Y:S04]  /*1eaf0*/  LDG.E.U16 R16, [R18.64] ;  /* 0x0000000412107981 */ /* 0x001f28000c1e1500 */
[----:B---3--:R-:W-:Y:S01]  /*1eb00*/  STL.64 [R1+0x2510], R12 ;  /* 0x0025100c01007387 */ /* 0x008fe20000100a00 */
[----:B-1----:R-:W3:Y:S02]  /*1eb10*/  LDL.LU R14, [R1+0x298] ;  /* 0x00029800010e7983 */ /* 0x002ee40000300800 */
[----:B------:R-:W3:Y:S02]  /*1eb20*/  LDL.LU R15, [R1+0x29c] ;  /* 0x00029c00010f7983 */ /* 0x000ee40000300800 */
[----:B------:R-:W2:Y:S01]  /*1eb30*/  LDL.64 R10, [R1+0xb20] ;  /* 0x000b2000010a7983 */ /* 0x000ea20000100a00 */
[----:B------:R-:W3:Y:S04]  /*1eb40*/  LDL.64 R8, [R1+0xb00] ;  /* 0x000b000001087983 */ /* 0x000ee80000100a00 */
[----:B--2---:R-:W-:Y:S01]  /*1eb50*/  STL.64 [R1+0x2520], R10 ;  /* 0x0025200a01007387 */ /* 0x004fe20000100a00 */
[----:B---3--:R0:W-:Y:S03]  /*1eb60*/  STL.64 [R1+0x2518], R8 ;  /* 0x0025180801007387 */ /* 0x0081e60000100a00 */
[----:B0-----:R-:W2:Y:S01]  /*1eb70*/  LDL.LU R8, [R1+0x180] ;  /* 0x0001800001087983 */ /* 0x001ea20000300800 */
[----:B------:R-:W2:Y:S02]  /*1eb80*/  LDL.LU R9, [R1+0x184] ;  /* 0x0001840001097983 */ /* 0x000ea40000300800 */
[----:B------:R-:W2:Y:S02]  /*1eb90*/  LDL.LU R10, [R1+0x188] ;  /* 0x00018800010a7983 */ /* 0x000ea40000300800 */
[----:B------:R-:W2:Y:S01]  /*1eba0*/  LDL.LU R11, [R1+0x18c] ;  /* 0x00018c00010b7983 */ /* 0x000ea20000300800 */
[----:B------:R-:W-:Y:S01]  /*1ebb0*/  STL [R1+0x1b8], R27 ;  /* 0x0001b81b01007387 */ /* 0x000fe20000100800 */
[----:B------:R0:W-:Y:S03]  /*1ebc0*/  STL [R1+0x1b4], R26 ;  /* 0x0001b41a01007387 */ /* 0x0001e60000100800 */
[----:B0-----:R-:W3:Y:S01]  /*1ebd0*/  LDL.64 R26, [R1+0xaf8] ;  /* 0x000af800011a7983 */ /* 0x001ee20000100a00 */
[----:B-----5:R-:W-:Y:S01]  /*1ebe0*/  STL [R1+0x1bc], R25 ;  /* 0x0001bc1901007387 */ /* 0x020fe20000100800 */
[----:B--2---:R-:W-:Y:S02]  /*1ebf0*/  HMMA.16816.F32 R12, R4, R14, R8 ;  /* 0x0000000e040c723c */ /* 0x004fe40000001808 */
[----:B---3--:R-:W-:Y:S01]  /*1ec00*/  STL.64 [R1+0x2508], R26 ;  /* 0x0025081a01007387 */ /* 0x008fe20000100a00 */
[----:B------:R-:W-:Y:S02]  /*1ec10*/  STL [R1+0x1a8], R17 ;  /* 0x0001a81101007387 */ /* 0x000fe40000100800 */
[----:B------:R0:W-:Y:S02]  /*1ec20*/  STL [R1+0x2500], R24 ;  /* 0x0025001801007387 */ /* 0x0001e40000100800 */
[----:B----4-:R-:W-:Y:S01]  /*1ec30*/  STL [R1+0x1b0], R16 ;  /* 0x0001b01001007387 */ /* 0x010fe20000100800 */
[----:B0-----:R-:W2:Y:S01]  /*1ec40*/  LDL.LU R24, [R1+0x170] ;  /* 0x0001700001187983 */ /* 0x001ea20000300800 */
[----:B------:R-:W2:Y:S02]  /*1ec50*/  LDL.LU R25, [R1+0x174] ;  /* 0x0001740001197983 */ /* 0x000ea40000300800 */
[----:B------:R-:W2:Y:S02]  /*1ec60*/  LDL.LU R26, [R1+0x178] ;  /* 0x00017800011a7983 */ /* 0x000ea40000300800 */
[----:B------:R-:W2:Y:S01]  /*1ec70*/  LDL.LU R27, [R1+0x17c] ;  /* 0x00017c00011b7983 */ /* 0x000ea20000300800 */
[----:B------:R-:W3:Y:S01]  /*1ec80*/  LDL.64 R18, [R1+0xaf0] ;  /* 0x000af00001127983 */ /* 0x000ee20000100a00 */
[----:B------:R0:W-:Y:S02]  /*1ec90*/  STL.64 [R1+0x24e8], R22 ;  /* 0x0024e81601007387 */ /* 0x0001e40000100a00 */
[----:B------:R-:W-:Y:S01]  /*1eca0*/  STL.64 [R1+0x24e0], R20 ;  /* 0x0024e01401007387 */ /* 0x000fe20000100a00 */
[----:B0-----:R-:W4:Y:S01]  /*1ecb0*/  LDL.LU R22, [R1+0x2b8] ;  /* 0x0002b80001167983 */ /* 0x001f220000300800 */
[----:B------:R-:W4:Y:S02]  /*1ecc0*/  LDL.LU R23, [R1+0x2bc] ;  /* 0x0002bc0001177983 */ /* 0x000f240000300800 */
[----:B------:R-:W5:Y:S02]  /*1ecd0*/  LDL.LU.64 R10, [R1+0x2520] ;  /* 0x00252000010a7983 */ /* 0x000f640000300a00 */
[----:B------:R-:W2:Y:S01]  /*1ece0*/  LDL.LU.64 R8, [R1+0x2518] ;  /* 0x0025180001087983 */ /* 0x000ea20000300a00 */
[----:B------:R0:W-:Y:S01]  /*1ecf0*/  STL.64 [R1+0x540], R12 ;  /* 0x0005400c01007387 */ /* 0x0001e20000100a00 */
[----:B------:R5:W-:Y:S03]  /*1ed00*/  STL.64 [R1+0x548], R14 ;  /* 0x0005480e01007387 */ /* 0x000be60000100a00 */
[----:B0-----:R-:W3:Y:S01]  /*1ed10*/  LDL.LU.64 R12, [R1+0x2510] ;  /* 0x00251000010c7983 */ /* 0x001ee20000300a00 */
[----:B-----5:R-:W-:-:S04]  /*1ed20*/  IMAD.WIDE R14, R0, 0x2, R10 ;  /* 0x00000002000e7825 */ /* 0x020fc800078e020a */
[C---:B--2---:R-:W-:Y:S01]  /*1ed30*/  IMAD.WIDE R16, R0.reuse, 0x2, R8 ;  /* 0x0000000200107825 */ /* 0x044fe200078e0208 */
[----:B------:R-:W2:Y:S04]  /*1ed40*/  LDL.64 R10, [R1+0xab8] ;  /* 0x000ab800010a7983 */ /* 0x000ea80000100a00 */
[----:B------:R-:W5:Y:S04]  /*1ed50*/  LDL.64 R8, [R1+0xae8] ;  /* 0x000ae80001087983 */ /* 0x000f680000100a00 */
[----:B------:R0:W2:Y:S01]  /*1ed60*/  LDG.E.U16 R20, [R14.64] ;  /* 0x000000040e147981 */ /* 0x0000a2000c1e1500 */
[----:B------:R-:W-:-:S03]  /*1ed70*/  IMAD.WIDE R2, R0, 0x2, R2 ;  /* 0x0000000200027825 */ /* 0x000fc600078e0202 */
[----:B------:R1:W2:Y:S04]  /*1ed80*/  LDG.E.U16 R21, [R16.64] ;  /* 0x0000000410157981 */ /* 0x0002a8000c1e1500 */
[----:B------:R1:W2:Y:S04]  /*1ed90*/  LDG.E.U16 R2, [R2.64] ;  /* 0x0000000402027981 */ /* 0x0002a8000c1e1500 */
[----:B0-----:R-:W2:Y:S01]  /*1eda0*/  LDL.LU R14, [R1+0x2a8] ;  /* 0x0002a800010e7983 */ /* 0x001ea20000300800 */
[----:B------:R-:W2:Y:S02]  /*1edb0*/  LDL.LU R15, [R1+0x2ac] ;  /* 0x0002ac00010f7983 */ /* 0x000ea40000300800 */
[----:B---3--:R-:W-:-:S05]  /*1edc0*/  IMAD.WIDE R12, R0, 0x2, R12 ;  /* 0x00000002000c7825 */ /* 0x008fca00078e020c */
[----:B-1----:R2:W3:Y:S02]  /*1edd0*/  LDG.E.U16 R3, [R12.64] ;  /* 0x000000040c037981 */ /* 0x0024e4000c1e1500 */
[----:B--2---:R-:W-:Y:S02]  /*1ede0*/  HMMA.16816.F32 R12, R4, R14, R24 ;  /* 0x0000000e040c723c */ /* 0x004fe40000001818 */
[----:B------:R-:W2:Y:S01]  /*1edf0*/  LDL.LU.64 R26, [R1+0x2508] ;  /* 0x00250800011a7983 */ /* 0x000ea20000300a00 */
[----:B------:R-:W4:Y:S03]  /*1ee00*/  LDL.LU R24, [R1+0x2500] ;  /* 0x0025000001187983 */ /* 0x000f260000300800 */
[----:B---3--:R-:W-:Y:S01]  /*1ee10*/  STL [R1+0x1a0], R3 ;  /* 0x0001a00301007387 */ /* 0x008fe20000100800 */
[----:B------:R2:W-:Y:S11]  /*1ee20*/  STL [R1+0x1a4], R2 ;  /* 0x0001a40201007387 */ /* 0x0005f60000100800 */
[----:B------:R-:W-:Y:S05]  /*1ee30*/  @!UPT UIADD3 URZ, URZ, URZ, URZ ;  /* 0x0000003f3f3ff290 */ /* 0x000fea000fffe03f */
[----:B------:R0:W-:Y:S01]  /*1ee40*/  STL.64 [R1+0x530], R12 ;  /* 0x0005300c01007387 */ /* 0x0001e20000100a00 */
[----:B------:R5:W-:Y:S02]  /*1ee50*/  STL.64 [R1+0x538], R14 ;  /* 0x0005380e01007387 */ /* 0x000be40000100a00 */
[C---:B--2---:R-:W-:Y:S02]  /*1ee60*/  IMAD.WIDE R2, R0.reuse, 0x2, R26 ;  /* 0x0000000200027825 */ /* 0x044fe400078e021a */
[----:B------:R-:W2:Y:S02]  /*1ee70*/  LDL.64 R26, [R1+0xab0] ;  /* 0x000ab000011a7983 */ /* 0x000ea40000100a00 */
[----:B0-----:R-:W-:-:S04]  /*1ee80*/  IMAD.WIDE R12, R0, 0x2, R18 ;  /* 0x00000002000c7825 */ /* 0x001fc800078e0212 */
[----:B-----5:R-:W-:-:S06]  /*1ee90*/  IMAD.WIDE R14, R0, 0x2, R8 ;  /* 0x00000002000e7825 */ /* 0x020fcc00078e0208 */
[----:B------:R-:W3:Y:S04]  /*1eea0*/  LDG.E.U16 R15, [R14.64] ;  /* 0x000000040e0f7981 */ /* 0x000ee8000c1e1500 */
[----:B--2---:R-:W-:Y:S01]  /*1eeb0*/  STL.64 [R1+0x24f8], R26 ;  /* 0x0024f81a01007387 */ /* 0x004fe20000100a00 */
[----:B----4-:R0:W-:Y:S03]  /*1eec0*/  STL [R1+0x24f0], R24 ;  /* 0x0024f01801007387 */ /* 0x0101e60000100800 */
[----:B0-----:R-:W2:Y:S01]  /*1eed0*/  LDL.LU R24, [R1+0x150] ;  /* 0x0001500001187983 */ /* 0x001ea20000300800 */
[----:B------:R-:W2:Y:S02]  /*1eee0*/  LDL.LU R25, [R1+0x154] ;  /* 0x0001540001197983 */ /* 0x000ea40000300800 */
[----:B------:R-:W2:Y:S02]  /*1eef0*/  LDL.LU R26, [R1+0x158] ;  /* 0x00015800011a7983 */ /* 0x000ea40000300800 */
[----:B------:R-:W2:Y:S01]  /*1ef00*/  LDL.LU R27, [R1+0x15c] ;  /* 0x00015c00011b7983 */ /* 0x000ea20000300800 */
[----:B------:R-:W4:Y:S04]  /*1ef10*/  LDL.64 R18, [R1+0xaa8] ;  /* 0x000aa80001127983 */ /* 0x000f280000100a00 */
[----:B------:R-:W2:Y:S04]  /*1ef20*/  LDL.64 R16, [R1+0xaa0] ;  /* 0x000aa00001107983 */ /* 0x000ea80000100a00 */
[----:B------:R-:W2:Y:S01]  /*1ef30*/  LDL.64 R8, [R1+0xa80] ;  /* 0x000a800001087983 */ /* 0x000ea20000100a00 */
[----:B------:R0:W-:Y:S03]  /*1ef40*/  STL [R1+0x1ac], R20 ;  /* 0x0001ac1401007387 */ /* 0x0001e60000100800 */
[----:B0-----:R0:W2:Y:S04]  /*1ef50*/  LDG.E.U16 R20, [R2.64] ;  /* 0x0000000402147981 */ /* 0x0010a8000c1e1500 */
[----:B0-----:R-:W2:Y:S01]  /*1ef60*/  LDL.64 R2, [R1+0xae0] ;  /* 0x000ae00001027983 */ /* 0x001ea20000100a00 */
[----:B------:R0:W-:Y:S03]  /*1ef70*/  STL [R1+0x198], R21 ;  /* 0x0001981501007387 */ /* 0x0001e60000100800 */
[----:B0-----:R0:W2:Y:S04]  /*1ef80*/  LDG.E.U16 R21, [R12.64] ;  /* 0x000000040c157981 */ /* 0x0010a8000c1e1500 */
[----:B0-----:R-:W3:Y:S04]  /*1ef90*/  LDL.64 R12, [R1+0xac0] ;  /* 0x000ac000010c7983 */ /* 0x001ee80000100a00 */
[----:B--2---:R-:W-:Y:S01]  /*1efa0*/  STL [R1+0x194], R21 ;  /* 0x0001941501007387 */ /* 0x004fe20000100800 */
[----:B------:R0:W-:Y:S02]  /*1efb0*/  STL [R1+0x19c], R20 ;  /* 0x00019c1401007387 */ /* 0x0001e40000100800 */
[----:B0-----:R-:W-:Y:S01]  /*1efc0*/  HMMA.16816.F32 R20, R4, R22, R24 ;  /* 0x000000160414723c */ /* 0x001fe20000001818 */
[----:B------:R-:W2:Y:S01]  /*1efd0*/  LDL.LU.64 R26, [R1+0x24f8] ;  /* 0x0024f800011a7983 */ /* 0x000ea20000300a00 */
[----:B------:R-:W2:Y:S02]  /*1efe0*/  LDL.LU R24, [R1+0x24f0] ;  /* 0x0024f00001187983 */ /* 0x000ea40000300800 */
[----:B------:R-:W-:-:S04]  /*1eff0*/  IMAD.WIDE R2, R0, 0x2, R2 ;  /* 0x0000000200027825 */ /* 0x000fc800078e0202 */
[C---:B---3--:R-:W-:Y:S02]  /*1f000*/  IMAD.WIDE R12, R0.reuse, 0x2, R12 ;  /* 0x00000002000c7825 */ /* 0x048fe400078e020c */
[----:B------:R0:W3:Y:S04]  /*1f010*/  LDG.E.U16 R2, [R2.64] ;  /* 0x0000000402027981 */ /* 0x0000e8000c1e1500 */
[----:B0-----:R0:W2:Y:S09]  /*1f020*/  LDG.E.U16 R3, [R12.64] ;  /* 0x000000040c037981 */ /* 0x0010b2000c1e1500 */
[----:B------:R-:W-:Y:S01]  /*1f030*/  STL.64 [R1+0x580], R20 ;  /* 0x0005801401007387 */ /* 0x000fe20000100a00 */
[----:B------:R1:W-:Y:S03]  /*1f040*/  STL.64 [R1+0x588], R22 ;  /* 0x0005881601007387 */ /* 0x0003e60000100a00 */
[----:B-1----:R-:W0:Y:S01]  /*1f050*/  LDL.LU.64 R22, [R1+0x24e8] ;  /* 0x0024e80001167983 */ /* 0x002e220000300a00 */
[----:B------:R-:W0:Y:S02]  /*1f060*/  LDL.LU.64 R20, [R1+0x24e0] ;  /* 0x0024e00001147983 */ /* 0x000e240000300a00 */
[----:B------:R1:W-:Y:S02]  /*1f070*/  STL [R1+0x190], R15 ;  /* 0x0001900f01007387 */ /* 0x0003e40000100800 */
[----:B-1----:R-:W-:-:S05]  /*1f080*/  IMAD.WIDE R14, R0, 0x2, R10 ;  /* 0x00000002000e7825 */ /* 0x002fca00078e020a */
[----:B------:R1:W2:Y:S04]  /*1f090*/  LDG.E.U16 R25, [R14.64] ;  /* 0x000000040e197981 */ /* 0x0002a8000c1e1500 */
[----:B-1----:R-:W0:Y:S01]  /*1f0a0*/  LDL.LU R14, [R1+0x2d8] ;  /* 0x0002d800010e7983 */ /* 0x002e220000300800 */
[----:B------:R-:W0:Y:S02]  /*1f0b0*/  LDL.LU R15, [R1+0x2dc] ;  /* 0x0002dc00010f7983 */ /* 0x000e240000300800 */
[----:B------:R-:W2:Y:S01]  /*1f0c0*/  LDL.64 R10, [R1+0xa78] ;  /* 0x000a7800010a7983 */ /* 0x000ea20000100a00 */
[----:B0-----:R-:W-:Y:S01]  /*1f0d0*/  HMMA.16816.F32 R12, R4, R14, R20 ;  /* 0x0000000e040c723c */ /* 0x001fe20000001814 */
[----:B------:R-:W5:Y:S01]  /*1f0e0*/  LDL.LU.64 R22, [R1+0x24d8] ;  /* 0x0024d80001167983 */ /* 0x000f620000300a00 */
[----:B------:R-:W5:Y:S02]  /*1f0f0*/  LDL.LU.64 R20, [R1+0x24d0] ;  /* 0x0024d00001147983 */ /* 0x000f640000300a00 */
[----:B--2---:R-:W-:Y:S02]  /*1f100*/  STL [R1+0x184], R3 ;  /* 0x0001840301007387 */ /* 0x004fe40000100800 */
[----:B---3--:R0:W-:Y:S02]  /*1f110*/  STL [R1+0x18c], R2 ;  /* 0x00018c0201007387 */ /* 0x0081e40000100800 */
[----:B----4-:R-:W-:-:S04]  /*1f120*/  IMAD.WIDE R4, R0, 0x2, R18 ;  /* 0x0000000200047825 */ /* 0x010fc800078e0212 */
[----:B0-----:R-:W-:-:S04]  /*1f130*/  IMAD.WIDE R2, R0, 0x2, R26 ;  /* 0x0000000200027825 */ /* 0x001fc800078e021a */
[C---:B------:R-:W-:Y:S02]  /*1f140*/  IMAD.WIDE R6, R0.reuse, 0x2, R16 ;  /* 0x0000000200067825 */ /* 0x040fe400078e0210 */
[----:B------:R0:W2:Y:S05]  /*1f150*/  LDG.E.U16 R2, [R2.64] ;  /* 0x0000000402027981 */ /* 0x0000aa000c1e1500 */
[----:B------:R-:W-:Y:S01]  /*1f160*/  STL.64 [R1+0x570], R12 ;  /* 0x0005700c01007387 */ /* 0x000fe20000100a00 */
[----:B------:R1:W-:Y:S02]  /*1f170*/  STL.64 [R1+0x578], R14 ;  /* 0x0005780e01007387 */ /* 0x0003e40000100a00 */
[----:B------:R-:W3:Y:S02]  /*1f180*/  LDL.64 R26, [R1+0xa40] ;  /* 0x000a4000011a7983 */ /* 0x000ee40000100a00 */
[----:B------:R-:W4:Y:S01]  /*1f190*/  LDL.64 R18, [R1+0xa38] ;  /* 0x000a380001127983 */ /* 0x000f220000100a00 */
[----:B0-----:R0:W2:Y:S04]  /*1f1a0*/  LDG.E.U16 R3, [R4.64] ;  /* 0x0000000404037981 */ /* 0x0010a8000c1e1500 */
[----:B-1----:R-:W3:Y:S04]  /*1f1b0*/  LDL.64 R14, [R1+0xa60] ;  /* 0x000a6000010e7983 */ /* 0x002ee80000100a00 */
[----:B0-----:R-:W3:Y:S01]  /*1f1c0*/  LDL.64 R4, [R1+0xa70] ;  /* 0x000a700001047983 */ /* 0x001ee20000100a00 */
[----:B------:R0:W-:Y:S02]  /*1f1d0*/  STL [R1+0x188], R25 ;  /* 0x0001881901007387 */ /* 0x0001e40000100800 */
[----:B------:R-:W-:-:S04]  /*1f1e0*/  IMAD.WIDE R12, R0, 0x2, R8 ;  /* 0x00000002000c7825 */ /* 0x000fc800078e0208 */
[----:B------:R-:W3:Y:S01]  /*1f1f0*/  LDL.64 R16, [R1+0xa30] ;  /* 0x000a300001107983 */ /* 0x000ee20000100a00 */
[----:B------:R-:W3:Y:S04]  /*1f200*/  LDL.64 R8, [R1+0xa28] ;  /* 0x000a280001087983 */ /* 0x000ee80000100a00 */
[----:B------:R-:W3:Y:S04]  /*1f210*/  LDG.E.U16 R13, [R12.64] ;  /* 0x000000040c0d7981 */ /* 0x000ee8000c1e1500 */
[----:B0-----:R0:W3:Y:S04]  /*1f220*/  LDG.E.U16 R25, [R6.64] ;  /* 0x0000000406197981 */ /* 0x0010e8000c1e1500 */
[----:B0-----:R-:W4:Y:S04]  /*1f230*/  LDL.64 R6, [R1+0xa68] ;  /* 0x000a680001067983 */ /* 0x001f280000100a00 */
[----:B--2---:R-:W-:Y:S01]  /*1f240*/  STL [R1+0x178], R3 ;  /* 0x0001780301007387 */ /* 0x004fe20000100800 */
[----:B------:R0:W-:Y:S02]  /*1f250*/  STL [R1+0x17c], R2 ;  /* 0x00017c0201007387 */ /* 0x0001e40000100800 */
[----:B0-----:R-:W-:-:S02]  /*1f260*/  IMAD.WIDE R2, R0, 0x2, R10 ;  /* 0x0000000200027825 */ /* 0x001fc400078e020a */
[----:B------:R-:W2:Y:S04]  /*1f270*/  LDL.64 R10, [R1+0xa20] ;  /* 0x000a2000010a7983 */ /* 0x000ea80000100a00 */
[----:B---3--:R0:W-:Y:S04]  /*1f280*/  STL [R1+0x180], R25 ;  /* 0x0001801901007387 */ /* 0x0081e80000100800 */
[----:B0-----:R0:W3:Y:S01]  /*1f290*/  LDG.E.U16 R25, [R2.64] ;  /* 0x0000000402197981 */ /* 0x0010e2000c1e1500 */
[----:B----4-:R-:W-:-:S04]  /*1f2a0*/  IMAD.WIDE R6, R0, 0x2, R6 ;  /* 0x0000000200067825 */ /* 0x010fc800078e0206 */
[----:B------:R-:W-:-:S04]  /*1f2b0*/  IMAD.WIDE R4, R0, 0x2, R4 ;  /* 0x0000000200047825 */ /* 0x000fc800078e0204 */
[----:B------:R1:W-:Y:S01]  /*1f2c0*/  STL [R1+0x164], R13 ;  /* 0x0001640d01007387 */ /* 0x0003e20000100800 */
[----:B------:R4:W2:Y:S04]  /*1f2d0*/  LDG.E.U16 R12, [R4.64] ;  /* 0x00000004040c7981 */ /* 0x0008a8000c1e1500 */
[----:B-1----:R1:W2:Y:S01]  /*1f2e0*/  LDG.E.U16 R13, [R6.64] ;  /* 0x00000004060d7981 */ /* 0x0022a2000c1e1500 */
[----:B0-----:R-:W-:-:S04]  /*1f2f0*/  IMAD.WIDE R2, R0, 0x2, R14 ;  /* 0x0000000200027825 */ /* 0x001fc800078e020e */
[----:B------:R-:W5:Y:S02]  /*1f300*/  LDL.64 R14, [R1+0xa00] ;  /* 0x000a0000010e7983 */ /* 0x000f640000100a00 */
[C---:B----4-:R-:W-:Y:S01]  /*1f310*/  IMAD.WIDE R4, R0.reuse, 0x2, R26 ;  /* 0x0000000200047825 */ /* 0x050fe200078e021a */
[----:B---3--:R0:W-:Y:S04]  /*1f320*/  STL [R1+0x170], R25 ;  /* 0x0001701901007387 */ /* 0x0081e80000100800 */
[----:B0-----:R0:W3:Y:S01]  /*1f330*/  LDG.E.U16 R25, [R2.64] ;  /* 0x0000000402197981 */ /* 0x0010e2000c1e1500 */
[----:B-1----:R-:W-:-:S04]  /*1f340*/  IMAD.WIDE R6, R0, 0x2, R18 ;  /* 0x0000000200067825 */ /* 0x002fc800078e0212 */
[----:B------:R1:W4:Y:S01]  /*1f350*/  LDG.E.U16 R18, [R4.64] ;  /* 0x0000000404127981 */ /* 0x000322000c1e1500 */
[----:B--2---:R-:W-:Y:S01]  /*1f360*/  STL [R1+0x168], R13 ;  /* 0x0001680d01007387 */ /* 0x004fe20000100800 */
[----:B------:R2:W-:Y:S03]  /*1f370*/  STL [R1+0x16c], R12 ;  /* 0x00016c0c01007387 */ /* 0x0005e60000100800 */
[----:B------:R2:W4:Y:S01]  /*1f380*/  LDG.E.U16 R19, [R6.64] ;  /* 0x0000000406137981 */ /* 0x000522000c1e1500 */
[----:B------:R-:W4:Y:S02]  /*1f390*/  LDL.64 R26, [R1+0x9e0] ;  /* 0x0009e000011a7983 */ /* 0x000f240000100a00 */
[----:B-1----:R-:W-:-:S04]  /*1f3a0*/  IMAD.WIDE R4, R0, 0x2, R8 ;  /* 0x0000000200047825 */ /* 0x002fc800078e0208 */
[----:B0-----:R-:W-:-:S04]  /*1f3b0*/  IMAD.WIDE R2, R0, 0x2, R16 ;  /* 0x0000000200027825 */ /* 0x001fc800078e0210 */
[C---:B--2---:R-:W-:Y:S01]  /*1f3c0*/  IMAD.WIDE R6, R0.reuse, 0x2, R10 ;  /* 0x0000000200067825 */ /* 0x044fe200078e020a */
[----:B------:R-:W2:Y:S04]  /*1f3d0*/  LDL.64 R12, [R1+0x9f0] ;  /* 0x0009f000010c7983 */ /* 0x000ea80000100a00 */
[----:B------:R0:W2:Y:S04]  /*1f3e0*/  LDG.E.U16 R17, [R4.64] ;  /* 0x0000000404117981 */ /* 0x0000a8000c1e1500 */
[----:B------:R-:W2:Y:S04]  /*1f3f0*/  LDL.64 R8, [R1+0x9e8] ;  /* 0x0009e80001087983 */ /* 0x000ea80000100a00 */
[----:B------:R-:W2:Y:S04]  /*1f400*/  LDL.64 R10, [R1+0x9c0] ;  /* 0x0009c000010a7983 */ /* 0x000ea80000100a00 */
[----:B------:R5:W2:Y:S04]  /*1f410*/  LDG.E.U16 R16, [R2.64] ;  /* 0x0000000402107981 */ /* 0x000aa8000c1e1500 */
[----:B0-----:R-:W2:Y:S04]  /*1f420*/  LDL.64 R4, [R1+0x9f8] ;  /* 0x0009f80001047983 */ /* 0x001ea80000100a00 */
[----:B---3--:R0:W-:Y:S04]  /*1f430*/  STL [R1+0x174], R25 ;  /* 0x0001741901007387 */ /* 0x0081e80000100800 */
[----:B0-----:R0:W3:Y:S01]  /*1f440*/  LDG.E.U16 R25, [R6.64] ;  /* 0x0000000406197981 */ /* 0x0010e2000c1e1500 */
[----:B-----5:R-:W-:-:S03]  /*1f450*/  IMAD.WIDE R2, R0, 0x2, R14 ;  /* 0x0000000200027825 */ /* 0x020fc600078e020e */
[----:B----4-:R-:W-:Y:S04]  /*1f460*/  STL [R1+0x158], R19 ;  /* 0x0001581301007387 */ /* 0x010fe80000100800 */
[----:B------:R-:W4:Y:S01]  /*1f470*/  LDG.E.U16 R3, [R2.64] ;  /* 0x0000000402037981 */ /* 0x000f22000c1e1500 */
[----:B------:R1:W-:Y:S02]  /*1f480*/  STL [R1+0x15c], R18 ;  /* 0x00015c1201007387 */ /* 0x0003e40000100800 */
[----:B--2---:R-:W-:-:S04]  /*1f490*/  IMAD.WIDE R4, R0, 0x2, R4 ;  /* 0x0000000200047825 */ /* 0x004fc800078e0204 */
[C---:B0-----:R-:W-:Y:S01]  /*1f4a0*/  IMAD.WIDE R6, R0.reuse, 0x2, R12 ;  /* 0x0000000200067825 */ /* 0x041fe200078e020c */
[----:B-1----:R-:W2:Y:S04]  /*1f4b0*/  LDL.64 R18, [R1+0x9b8] ;  /* 0x0009b80001127983 */ /* 0x002ea80000100a00 */
[----:B------:R-:W5:Y:S01]  /*1f4c0*/  LDG.E.U16 R5, [R4.64] ;  /* 0x0000000404057981 */ /* 0x000f62000c1e1500 */
[----:B------:R-:W-:Y:S02]  /*1f4d0*/  STL [R1+0x154], R17 ;  /* 0x0001541101007387 */ /* 0x000fe40000100800 */
[----:B------:R0:W-:Y:S02]  /*1f4e0*/  STL [R1+0x150], R16 ;  /* 0x0001501001007387 */ /* 0x0001e40000100800 */
[----:B------:R-:W2:Y:S01]  /*1f4f0*/  LDL.64 R14, [R1+0x9a8] ;  /* 0x0009a800010e7983 */ /* 0x000ea20000100a00 */
[----:B0-----:R-:W2:Y:S04]  /*1f500*/  LDL.64 R16, [R1+0x9b0] ;  /* 0x0009b00001107983 */ /* 0x001ea80000100a00 */
[----:B---3--:R0:W-:Y:S01]  /*1f510*/  STL [R1+0x160], R25 ;  /* 0x0001601901007387 */ /* 0x0081e20000100800 */
[----:B------:R-:W3:Y:S03]  /*1f520*/  LDL.64 R12, [R1+0x9a0] ;  /* 0x0009a000010c7983 */ /* 0x000ee60000100a00 */
[----:B0-----:R0:W2:Y:S04]  /*1f530*/  LDG.E.U16 R25, [R6.64] ;  /* 0x0000000406197981 */ /* 0x0010a8000c1e1500 */
[----:B----4-:R1:W-:Y:S02]  /*1f540*/  STL [R1+0x148], R3 ;  /* 0x0001480301007387 */ /* 0x0103e40000100800 */
[----:B-1----:R-:W-:-:S02]  /*1f550*/  IMAD.WIDE R2, R0, 0x2, R8 ;  /* 0x0000000200027825 */ /* 0x002fc400078e0208 */
[----:B------:R-:W4:Y:S02]  /*1f560*/  LDL.64 R8, [R1+0x980] ;  /* 0x0009800001087983 */ /* 0x000f240000100a00 */
[----:B-----5:R1:W-:Y:S02]  /*1f570*/  STL [R1+0x144], R5 ;  /* 0x0001440501007387 */ /* 0x0203e40000100800 */
[C---:B0-----:R-:W-:Y:S02]  /*1f580*/  IMAD.WIDE R6, R0.reuse, 0x2, R10 ;  /* 0x0000000200067825 */ /* 0x041fe400078e020a */
[----:B------:R-:W5:Y:S02]  /*1f590*/  LDL.64 R10, [R1+0x978] ;  /* 0x00097800010a7983 */ /* 0x000f640000100a00 */
[C---:B-1----:R-:W-:Y:S02]  /*1f5a0*/  IMAD.WIDE R4, R0.reuse, 0x2, R26 ;  /* 0x0000000200047825 */ /* 0x042fe400078e021a */
[----:B------:R0:W3:Y:S04]  /*1f5b0*/  LDG.E.U16 R26, [R2.64] ;  /* 0x00000004021a7981 */ /* 0x0000e8000c1e1500 */
[----:B------:R1:W3:Y:S04]  /*1f5c0*/  LDG.E.U16 R27, [R4.64] ;  /* 0x00000004041b7981 */ /* 0x0002e8000c1e1500 */
[----:B--2---:R2:W-:Y:S04]  /*1f5d0*/  STL [R1+0x13c], R25 ;  /* 0x00013c1901007387 */ /* 0x0045e80000100800 */
[----:B--2---:R2:W4:Y:S01]  /*1f5e0*/  LDG.E.U16 R25, [R6.64] ;  /* 0x0000000406197981 */ /* 0x004522000c1e1500 */
[----:B-1----:R-:W-:-:S04]  /*1f5f0*/  IMAD.WIDE R4, R0, 0x2, R16 ;  /* 0x0000000200047825 */ /* 0x002fc800078e0210 */
[----:B0-----:R-:W-:-:S04]  /*1f600*/  IMAD.WIDE R2, R0, 0x2, R18 ;  /* 0x0000000200027825 */ /* 0x001fc800078e0212 */
[----:B------:R-:W5:Y:S01]  /*1f610*/  LDL.64 R16, [R1+0x968] ;  /* 0x0009680001107983 */ /* 0x000f620000100a00 */
[----:B------:R0:W5:Y:S04]  /*1f620*/  LDG.E.U16 R19, [R4.64] ;  /* 0x0000000404137981 */ /* 0x000168000c1e1500 */
[----:B------:R1:W5:Y:S01]  /*1f630*/  LDG.E.U16 R18, [R2.64] ;  /* 0x0000000402127981 */ /* 0x000362000c1e1500 */
[----:B--2---:R-:W-:-:S03]  /*1f640*/  IMAD.WIDE R6, R0, 0x2, R14 ;  /* 0x0000000200067825 */ /* 0x004fc600078e020e */
[----:B---3--:R-:W-:Y:S01]  /*1f650*/  STL [R1+0x14c], R27 ;  /* 0x00014c1b01007387 */ /* 0x008fe20000100800 */
[----:B------:R2:W-:Y:S03]  /*1f660*/  STL [R1+0x140], R26 ;  /* 0x0001401a01007387 */ /* 0x0005e60000100800 */
[----:B--2---:R-:W2:Y:S04]  /*1f670*/  LDL.64 R26, [R1+0x960] ;  /* 0x00096000011a7983 */ /* 0x004ea80000100a00 */
[----:B----4-:R3:W-:Y:S01]  /*1f680*/  STL [R1+0x130], R25 ;  /* 0x0001301901007387 */ /* 0x0107e20000100800 */
[----:B-1----:R-:W-:-:S04]  /*1f690*/  IMAD.WIDE R2, R0, 0x2, R12 ;  /* 0x0000000200027825 */ /* 0x002fc800078e020c */
[----:B0-----:R-:W-:-:S04]  /*1f6a0*/  IMAD.WIDE R4, R0, 0x2, R8 ;  /* 0x0000000200047825 */ /* 0x001fc800078e0208 */
[----:B------:R-:W4:Y:S01]  /*1f6b0*/  LDL.64 R14, [R1+0x948] ;  /* 0x00094800010e7983 */ /* 0x000f220000100a00 */
[----:B---3--:R0:W3:Y:S04]  /*1f6c0*/  LDG.E.U16 R25, [R6.64] ;  /* 0x0000000406197981 */ /* 0x0080e8000c1e1500 */
[----:B-----5:R-:W-:Y:S01]  /*1f6d0*/  STL [R1+0x11c], R19 ;  /* 0x00011c1301007387 */ /* 0x020fe20000100800 */
[----:B------:R1:W-:Y:S03]  /*1f6e0*/  STL [R1+0x128], R18 ;  /* 0x0001281201007387 */ /* 0x0003e60000100800 */
[----:B------:R-:W5:Y:S01]  /*1f6f0*/  LDG.E.U16 R5, [R4.64] ;  /* 0x0000000404057981 */ /* 0x000f62000c1e1500 */
[----:B------:R-:W2:Y:S02]  /*1f700*/  LDL.64 R8, [R1+0x938] ;  /* 0x0009380001087983 */ /* 0x000ea40000100a00 */
[----:B0-----:R-:W-:-:S02]  /*1f710*/  IMAD.WIDE R6, R0, 0x2, R10 ;  /* 0x0000000200067825 */ /* 0x001fc400078e020a */
[----:B------:R0:W2:Y:S04]  /*1f720*/  LDG.E.U16 R11, [R2.64] ;  /* 0x00000004020b7981 */ /* 0x0000a8000c1e1500 */
[----:B-1----:R-:W4:Y:S04]  /*1f730*/  LDL.64 R18, [R1+0x940] ;  /* 0x0009400001127983 */ /* 0x002f280000100a00 */
[----:B0-----:R-:W4:Y:S04]  /*1f740*/  LDL.64 R2, [R1+0x970] ;  /* 0x0009700001027983 */ /* 0x001f280000100a00 */
[----:B---3--:R0:W-:Y:S01]  /*1f750*/  STL [R1+0x124], R25 ;  /* 0x0001241901007387 */ /* 0x0081e20000100800 */
[----:B------:R-:W3:Y:S03]  /*1f760*/  LDL.64 R12, [R1+0x930] ;  /* 0x00093000010c7983 */ /* 0x000ee60000100a00 */
[----:B0-----:R-:W3:Y:S04]  /*1f770*/  LDG.E.U16 R25, [R6.64] ;  /* 0x0000000406197981 */ /* 0x001ee8000c1e1500 */
[----:B--2---:R0:W-:Y:S04]  /*1f780*/  STL [R1+0x138], R11 ;  /* 0x0001380b01007387 */ /* 0x0041e80000100800 */
[----:B0-----:R-:W2:Y:S01]  /*1f790*/  LDL.64 R10, [R1+0x928] ;  /* 0x00092800010a7983 */ /* 0x001ea20000100a00 */
[----:B----4-:R-:W-:-:S04]  /*1f7a0*/  IMAD.WIDE R2, R0, 0x2, R2 ;  /* 0x0000000200027825 */ /* 0x010fc800078e0202 */
[----:B-----5:R0:W-:Y:S02]  /*1f7b0*/  STL [R1+0x114], R5 ;  /* 0x0001140501007387 */ /* 0x0201e40000100800 */
[C---:B0-----:R-:W-:Y:S02]  /*1f7c0*/  IMAD.WIDE R4, R0.reuse, 0x2, R16 ;  /* 0x0000000200047825 */ /* 0x041fe400078e0210 */
[----:B------:R-:W4:Y:S04]  /*1f7d0*/  LDL.64 R16, [R1+0x920] ;  /* 0x0009200001107983 */ /* 0x000f280000100a00 */
[----:B---3--:R0:W-:Y:S04]  /*1f7e0*/  STL [R1+0x110], R25 ;  /* 0x0001101901007387 */ /* 0x0081e80000100800 */
[----:B0-----:R0:W3:Y:S01]  /*1f7f0*/  LDG.E.U16 R25, [R2.64] ;  /* 0x0000000402197981 */ /* 0x0010e2000c1e1500 */
[----:B------:R-:W-:-:S04]  /*1f800*/  IMAD.WIDE R6, R0, 0x2, R26 ;  /* 0x0000000200067825 */ /* 0x000fc800078e021a */
[----:B------:R1:W5:Y:S01]  /*1f810*/  LDG.E.U16 R26, [R4.64] ;  /* 0x00000004041a7981 */ /* 0x000362000c1e1500 */
[----:B------:R2:W4:Y:S01]  /*1f820*/  LDG.E.U16 R27, [R6.64] ;  /* 0x00000004061b7981 */ /* 0x000522000c1e1500 */
[----:B0-----:R-:W-:-:S03]  /*1f830*/  IMAD.WIDE R2, R0, 0x2, R14 ;  /* 0x0000000200027825 */ /* 0x001fc600078e020e */
[----:B------:R-:W5:Y:S01]  /*1f840*/  LDL.64 R14, [R1+0x908] ;  /* 0x00090800010e7983 */ /* 0x000f620000100a00 */
[----:B-1----:R-:W-:-:S04]  /*1f850*/  IMAD.WIDE R4, R0, 0x2, R18 ;  /* 0x0000000200047825 */ /* 0x002fc800078e0212 */
[C---:B--2---:R-:W-:Y:S01]  /*1f860*/  IMAD.WIDE R6, R0.reuse, 0x2, R8 ;  /* 0x0000000200067825 */ /* 0x044fe200078e0208 */
[----:B------:R0:W2:Y:S04]  /*1f870*/  LDG.E.U16 R18, [R4.64] ;  /* 0x0000000404127981 */ /* 0x0000a8000c1e1500 */
[----:B------:R4:W2:Y:S04]  /*1f880*/  LDG.E.U16 R19, [R6.64] ;  /* 0x0000000406137981 */ /* 0x0008a8000c1e1500 */
[----:B---3--:R1:W-:Y:S01]  /*1f890*/  STL [R1+0x108], R25 ;  /* 0x0001081901007387 */ /* 0x0083e20000100800 */
[----:B0-----:R-:W-:-:S04]  /*1f8a0*/  IMAD.WIDE R4, R0, 0x2, R10 ;  /* 0x0000000200047825 */ /* 0x001fc800078e020a */
[----:B------:R-:W3:Y:S02]  /*1f8b0*/  LDL.64 R8, [R1+0x8f8] ;  /* 0x0008f80001087983 */ /* 0x000ee40000100a00 */
[----:B------:R-:W2:Y:S01]  /*1f8c0*/  LDL.64 R10, [R1+0x8e8] ;  /* 0x0008e800010a7983 */ /* 0x000ea20000100a00 */
[----:B-1----:R0:W2:Y:S01]  /*1f8d0*/  LDG.E.U16 R25, [R2.64] ;  /* 0x0000000402197981 */ /* 0x0020a2000c1e1500 */
[----:B----4-:R-:W-:-:S04]  /*1f8e0*/  IMAD.WIDE R6, R0, 0x2, R16 ;  /* 0x0000000200067825 */ /* 0x010fc800078e0210 */
[----:B------:R1:W4:Y:S02]  /*1f8f0*/  LDG.E.U16 R17, [R4.64] ;  /* 0x0000000404117981 */ /* 0x000324000c1e1500 */
[C---:B0-----:R-:W-:Y:S02]  /*1f900*/  IMAD.WIDE R2, R0.reuse, 0x2, R12 ;  /* 0x0000000200027825 */ /* 0x041fe400078e020c */
[----:B------:R-:W3:Y:S02]  /*1f910*/  LDL.64 R12, [R1+0x8f0] ;  /* 0x0008f000010c7983 */ /* 0x000ee40000100a00 */
[----:B------:R-:W-:Y:S02]  /*1f920*/  STL [R1+0x118], R27 ;  /* 0x0001181b01007387 */ /* 0x000fe40000100800 */
[----:B-----5:R0:W-:Y:S02]  /*1f930*/  STL [R1+0x10c], R26 ;  /* 0x00010c1a01007387 */ /* 0x0201e40000100800 */
[----:B-1----:R-:W5:Y:S01]  /*1f940*/  LDL.64 R4, [R1+0x900] ;  /* 0x0009000001047983 */ /* 0x002f620000100a00 */
[----:B------:R1:W3:Y:S04]  /*1f950*/  LDG.E.U16 R16, [R2.64] ;  /* 0x0000000402107981 */ /* 0x0002e8000c1e1500 */
[----:B0-----:R-:W4:Y:S04]  /*1f960*/  LDL.64 R26, [R1+0x8e0] ;  /* 0x0008e000011a7983 */ /* 0x001f280000100a00 */
[----:B--2---:R0:W-:Y:S04]  /*1f970*/  STL [R1+0xe8], R25 ;  /* 0x0000e81901007387 */ /* 0x0041e80000100800 */
[----:B0-----:R3:W2:Y:S01]  /*1f980*/  LDG.E.U16 R25, [R6.64] ;  /* 0x0000000406197981 */ /* 0x0016a2000c1e1500 */
[----:B-1----:R-:W-:-:S04]  /*1f990*/  IMAD.WIDE R2, R0, 0x2, R14 ;  /* 0x0000000200027825 */ /* 0x002fc800078e020e */
[----:B------:R-:W-:Y:S02]  /*1f9a0*/  STL [R1+0xf4], R19 ;  /* 0x0000f41301007387 */ /* 0x000fe40000100800 */
[C---:B-----5:R-:W-:Y:S01]  /*1f9b0*/  IMAD.WIDE R4, R0.reuse, 0x2, R4 ;  /* 0x0000000200047825 */ /* 0x060fe200078e0204 */
[----:B------:R0:W-:Y:S04]  /*1f9c0*/  STL [R1+0xfc], R18 ;  /* 0x0000fc1201007387 */ /* 0x0001e80000100800 */
[----:B------:R-:W5:Y:S01]  /*1f9d0*/  LDG.E.U16 R3, [R2.64] ;  /* 0x0000000402037981 */ /* 0x000f62000c1e1500 */
[----:B---3--:R-:W-:-:S03]  /*1f9e0*/  IMAD.WIDE R6, R0, 0x2, R8 ;  /* 0x0000000200067825 */ /* 0x008fc600078e0208 */
[----:B------:R-:W3:Y:S04]  /*1f9f0*/  LDG.E.U16 R5, [R4.64] ;  /* 0x0000000404057981 */ /* 0x000ee8000c1e1500 */
[----:B0-----:R-:W3:Y:S01]  /*1fa00*/  LDL.64 R18, [R1+0x8c8] ;  /* 0x0008c80001127983 */ /* 0x001ee20000100a00 */
[----:B----4-:R-:W-:Y:S02]  /*1fa10*/  STL [R1+0xf0], R17 ;  /* 0x0000f01101007387 */ /* 0x010fe40000100800 */
[----:B------:R0:W-:Y:S02]  /*1fa20*/  STL [R1+0xec], R16 ;  /* 0x0000ec1001007387 */ /* 0x0001e40000100800 */
[----:B------:R-:W4:Y:S01]  /*1fa30*/  LDL.64 R14, [R1+0x8b8] ;  /* 0x0008b800010e7983 */ /* 0x000f220000100a00 */
[----:B------:R-:W4:Y:S04]  /*1fa40*/  LDL.64 R8, [R1+0x8b0] ;  /* 0x0008b00001087983 */ /* 0x000f280000100a00 */
[----:B0-----:R-:W4:Y:S04]  /*1fa50*/  LDL.64 R16, [R1+0x8c0] ;  /* 0x0008c00001107983 */ /* 0x001f280000100a00 */
[----:B--2---:R0:W-:Y:S04]  /*1fa60*/  STL [R1+0x104], R25 ;  /* 0x0001041901007387 */ /* 0x0041e80000100800 */
[----:B0-----:R-:W2:Y:S04]  /*1fa70*/  LDG.E.U16 R25, [R6.64] ;  /* 0x0000000406197981 */ /* 0x001ea8000c1e1500 */
[----:B-----5:R0:W-:Y:S01]  /*1fa80*/  STL [R1+0xcc], R3 ;  /* 0x0000cc0301007387 */ /* 0x0201e20000100800 */
[----:B---3--:R1:W-:Y:S02]  /*1fa90*/  STL [R1+0xdc], R5 ;  /* 0x0000dc0501007387 */ /* 0x0083e40000100800 */
[----:B0-----:R-:W-:-:S04]  /*1faa0*/  IMAD.WIDE R2, R0, 0x2, R12 ;  /* 0x0000000200027825 */ /* 0x001fc800078e020c */
[C---:B-1----:R-:W-:Y:S01]  /*1fab0*/  IMAD.WIDE R4, R0.reuse, 0x2, R10 ;  /* 0x0000000200047825 */ /* 0x042fe200078e020a */
[----:B------:R-:W3:Y:S04]  /*1fac0*/  LDL.64 R12, [R1+0x8a8] ;  /* 0x0008a800010c7983 */ /* 0x000ee80000100a00 */
[----:B------:R-:W5:Y:S04]  /*1fad0*/  LDL.64 R10, [R1+0x8a0] ;  /* 0x0008a000010a7983 */ /* 0x000f680000100a00 */
[----:B--2---:R0:W-:Y:S04]  /*1fae0*/  STL [R1+0xd4], R25 ;  /* 0x0000d41901007387 */ /* 0x0041e80000100800 */
[----:B0-----:R0:W2:Y:S01]  /*1faf0*/  LDG.E.U16 R25, [R2.64] ;  /* 0x0000000402197981 */ /* 0x0010a2000c1e1500 */
[----:B------:R-:W-:-:S04]  /*1fb00*/  IMAD.WIDE R6, R0, 0x2, R26 ;  /* 0x0000000200067825 */ /* 0x000fc800078e021a */
[----:B------:R4:W3:Y:S01]  /*1fb10*/  LDG.E.U16 R26, [R4.64] ;  /* 0x00000004041a7981 */ /* 0x0008e2000c1e1500 */
[----:B------:R1:W3:Y:S01]  /*1fb20*/  LDG.E.U16 R27, [R6.64] ;  /* 0x00000004061b7981 */ /* 0x0002e2000c1e1500 */
[----:B0-----:R-:W-:-:S03]  /*1fb30*/  IMAD.WIDE R2, R0, 0x2, R18 ;  /* 0x0000000200027825 */ /* 0x001fc600078e0212 */
[----:B--2---:R0:W-:Y:S04]  /*1fb40*/  STL [R1+0xd0], R25 ;  /* 0x0000d01901007387 */ /* 0x0041e80000100800 */
[----:B0-----:R0:W2:Y:S01]  /*1fb50*/  LDG.E.U16 R25, [R2.64] ;  /* 0x0000000402197981 */ /* 0x0010a2000c1e1500 */
[----:B----4-:R-:W-:-:S04]  /*1fb60*/  IMAD.WIDE R4, R0, 0x2, R16 ;  /* 0x0000000200047825 */ /* 0x010fc800078e0210 */
[C---:B-1----:R-:W-:Y:S01]  /*1fb70*/  IMAD.WIDE R6, R0.reuse, 0x2, R14 ;  /* 0x0000000200067825 */ /* 0x042fe200078e020e */
[----:B---3--:R-:W-:Y:S04]  /*1fb80*/  STL [R1+0xe0], R27 ;  /* 0x0000e01b01007387 */ /* 0x008fe80000100800 */
[----:B------:R1:W3:Y:S04]  /*1fb90*/  LDG.E.U16 R14, [R4.64] ;  /* 0x00000004040e7981 */ /* 0x0002e8000c1e1500 */
[----:B------:R5:W4:Y:S01]  /*1fba0*/  LDG.E.U16 R15, [R6.64] ;  /* 0x00000004060f7981 */ /* 0x000b22000c1e1500 */
[----:B0-----:R-:W-:-:S03]  /*1fbb0*/  IMAD.WIDE R2, R0, 0x2, R8 ;  /* 0x0000000200027825 */ /* 0x001fc600078e0208 */
[----:B------:R0:W-:Y:S01]  /*1fbc0*/  STL [R1+0xd8], R26 ;  /* 0x0000d81a01007387 */ /* 0x0001e20000100800 */
[----:B------:R-:W3:Y:S02]  /*1fbd0*/  LDL.64 R18, [R1+0x870] ;  /* 0x0008700001127983 */ /* 0x000ee40000100a00 */
[----:B------:R-:W3:Y:S02]  /*1fbe0*/  LDL.64 R16, [R1+0x868] ;  /* 0x0008680001107983 */ /* 0x000ee40000100a00 */
[----:B-1----:R-:W-:-:S04]  /*1fbf0*/  IMAD.WIDE R4, R0, 0x2, R12 ;  /* 0x0000000200047825 */ /* 0x002fc800078e020c */
[C---:B-----5:R-:W-:Y:S01]  /*1fc00*/  IMAD.WIDE R6, R0.reuse, 0x2, R10 ;  /* 0x0000000200067825 */ /* 0x060fe200078e020a */
[----:B------:R-:W5:Y:S04]  /*1fc10*/  LDL.64 R8, [R1+0x860] ;  /* 0x0008600001087983 */ /* 0x000f680000100a00 */
[----:B------:R1:W3:Y:S04]  /*1fc20*/  LDG.E.U16 R11, [R2.64] ;  /* 0x00000004020b7981 */ /* 0x0002e8000c1e1500 */
[----:B0-----:R-:W3:Y:S04]  /*1fc30*/  LDL.64 R26, [R1+0x878] ;  /* 0x00087800011a7983 */ /* 0x001ee80000100a00 */
[----:B-1----:R-:W5:Y:S04]  /*1fc40*/  LDL.64 R2, [R1+0x888] ;  /* 0x0008880001027983 */ /* 0x002f680000100a00 */
[----:B--2---:R0:W-:Y:S04]  /*1fc50*/  STL [R1+0xa8], R25 ;  /* 0x0000a81901007387 */ /* 0x0041e80000100800 */
[----:B0-----:R0:W2:Y:S04]  /*1fc60*/  LDG.E.U16 R25, [R4.64] ;  /* 0x0000000404197981 */ /* 0x0010a8000c1e1500 */
[----:B0-----:R-:W5:Y:S01]  /*1fc70*/  LDL.64 R4, [R1+0x880] ;  /* 0x0008800001047983 */ /* 0x001f620000100a00 */
[----:B----4-:R-:W-:Y:S02]  /*1fc80*/  STL [R1+0xbc], R15 ;  /* 0x0000bc0f01007387 */ /* 0x010fe40000100800 */
[----:B---3--:R0:W-:Y:S02]  /*1fc90*/  STL [R1+0xc4], R14 ;  /* 0x0000c40e01007387 */ /* 0x0081e40000100800 */
[----:B------:R-:W3:Y:S01]  /*1fca0*/  LDL.64 R12, [R1+0x840] ;  /* 0x00084000010c7983 */ /* 0x000ee20000100a00 */
[----:B0-----:R-:W2:Y:S01]  /*1fcb0*/  LDL.64 R14, [R1+0x848] ;  /* 0x00084800010e7983 */ /* 0x001ea20000100a00 */
[----:B------:R0:W-:Y:S03]  /*1fcc0*/  STL [R1+0xb4], R11 ;  /* 0x0000b40b01007387 */ /* 0x0001e60000100800 */
[----:B0-----:R-:W3:Y:S04]  /*1fcd0*/  LDL.64 R10, [R1+0x838] ;  /* 0x00083800010a7983 */ /* 0x001ee80000100a00 */
[----:B--2---:R0:W-:Y:S04]  /*1fce0*/  STL [R1+0xc0], R25 ;  /* 0x0000c01901007387 */ /* 0x0041e80000100800 */
[----:B0-----:R0:W2:Y:S01]  /*1fcf0*/  LDG.E.U16 R25, [R6.64] ;  /* 0x0000000406197981 */ /* 0x0010a2000c1e1500 */
[----:B-----5:R-:W-:-:S04]  /*1fd00*/  IMAD.WIDE R2, R0, 0x2, R2 ;  /* 0x0000000200027825 */ /* 0x020fc800078e0202 */
[----:B------:R-:W-:-:S04]  /*1fd10*/  IMAD.WIDE R4, R0, 0x2, R4 ;  /* 0x0000000200047825 */ /* 0x000fc800078e0204 */
[C---:B0-----:R-:W-:Y:S02]  /*1fd20*/  IMAD.WIDE R6, R0.reuse, 0x2, R26 ;  /* 0x0000000200067825 */ /* 0x041fe400078e021a */
[----:B------:R0:W5:Y:S04]  /*1fd30*/  LDG.E.U16 R27, [R2.64] ;  /* 0x00000004021b7981 */ /* 0x000168000c1e1500 */
[----:B------:R1:W3:Y:S04]  /*1fd40*/  LDG.E.U16 R26, [R6.64] ;  /* 0x00000004061a7981 */ /* 0x0002e8000c1e1500 */
[----:B--2---:R2:W-:Y:S04]  /*1fd50*/  STL [R1+0xc8], R25 ;  /* 0x0000c81901007387 */ /* 0x0045e80000100800 */
[----:B--2---:R2:W4:Y:S01]  /*1fd60*/  LDG.E.U16 R25, [R4.64] ;  /* 0x0000000404197981 */ /* 0x004522000c1e1500 */
[----:B0-----:R-:W-:-:S04]  /*1fd70*/  IMAD.WIDE R2, R0, 0x2, R18 ;  /* 0x0000000200027825 */ /* 0x001fc800078e0212 */
[----:B--2---:R-:W-:-:S05]  /*1fd80*/  IMAD.WIDE R4, R0, 0x2, R16 ;  /* 0x0000000200047825 */ /* 0x004fca00078e0210 */
[----:B------:R3:W2:Y:S02]  /*1fd90*/  LDG.E.U16 R19, [R4.64] ;  /* 0x0000000404137981 */ /* 0x0006a4000c1e1500 */
[----:B---3--:R-:W-:-:S05]  /*1fda0*/  IMAD.WIDE R4, R0, 0x2, R12 ;  /* 0x0000000200047825 */ /* 0x008fca00078e020c */
[----:B------:R-:W3:Y:S01]  /*1fdb0*/  LDG.E.U16 R18, [R4.64] ;  /* 0x0000000404127981 */ /* 0x000ee2000c1e1500 */
[----:B-1----:R-:W-:-:S03]  /*1fdc0*/  IMAD.WIDE R6, R0, 0x2, R8 ;  /* 0x0000000200067825 */ /* 0x002fc600078e0208 */
[----:B-----5:R0:W-:Y:S01]  /*1fdd0*/  STL [R1+0x60], R27 ;  /* 0x0000601b01007387 */ /* 0x0201e20000100800 */
[----:B------:R-:W5:Y:S03]  /*1fde0*/  LDL.64 R8, [R1+0x828] ;  /* 0x0008280001087983 */ /* 0x000f660000100a00 */
[----:B------:R1:W2:Y:S04]  /*1fdf0*/  LDG.E.U16 R17, [R6.64] ;  /* 0x0000000406117981 */ /* 0x0002a8000c1e1500 */
[----:B0-----:R0:W2:Y:S01]  /*1fe00*/  LDG.E.U16 R27, [R2.64] ;  /* 0x00000004021b7981 */ /* 0x0010a2000c1e1500 */
[----:B-1----:R-:W-:-:S05]  /*1fe10*/  IMAD.WIDE R6, R0, 0x2, R10 ;  /* 0x0000000200067825 */ /* 0x002fca00078e020a */
[----:B------:R1:W2:Y:S01]  /*1fe20*/  LDG.E.U16 R16, [R6.64] ;  /* 0x0000000406107981 */ /* 0x0002a2000c1e1500 */
[----:B0-----:R-:W-:-:S05]  /*1fe30*/  IMAD.WIDE R2, R0, 0x2, R14 ;  /* 0x0000000200027825 */ /* 0x001fca00078e020e */
[----:B------:R0:W2:Y:S04]  /*1fe40*/  LDG.E.U16 R14, [R2.64] ;  /* 0x00000004020e7981 */ /* 0x0000a8000c1e1500 */
[----:B----4-:R4:W-:Y:S04]  /*1fe50*/  STL [R1+0xa0], R25 ;  /* 0x0000a01901007387 */ /* 0x0109e80000100800 */
[----:B----4-:R-:W4:Y:S01]  /*1fe60*/  LDL.LU R25, [R1+0x134] ;  /* 0x0001340001197983 */ /* 0x010f220000300800 */
[----:B------:R-:W4:Y:S02]  /*1fe70*/  LDL.LU R11, [R1+0x100] ;  /* 0x00010000010b7983 */ /* 0x000f240000300800 */
[----:B------:R-:W4:Y:S02]  /*1fe80*/  LDL.LU R10, [R1+0xb8] ;  /* 0x0000b800010a7983 */ /* 0x000f240000300800 */
[----:B------:R0:W-:Y:S02]  /*1fe90*/  STL [R1+0x68], R26 ;  /* 0x0000681a01007387 */ /* 0x0001e40000100800 */
[----:B0-----:R-:W4:Y:S01]  /*1fea0*/  LDL.LU R26, [R1+0x9c] ;  /* 0x00009c00011a7983 */ /* 0x001f220000300800 */
[----:B------:R-:W4:Y:S02]  /*1feb0*/  LDL.LU R12, [R1+0x84] ;  /* 0x00008400010c7983 */ /* 0x000f240000300800 */
[----:B------:R-:W4:Y:S01]  /*1fec0*/  LDL.64 R2, [R1+0x830] ;  /* 0x0008300001027983 */ /* 0x000f220000100a00 */
[----:B---3--:R0:W-:Y:S04]  /*1fed0*/  STL [R1+0x2468], R18 ;  /* 0x0024681201007387 */ /* 0x0081e80000100800 */
[----:B0-----:R-:W3:Y:S01]  /*1fee0*/  LDL.LU R18, [R1+0x90] ;  /* 0x0000900001127983 */ /* 0x001ee20000300800 */
[----:B-1----:R-:W3:Y:S02]  /*1fef0*/  LDL.64 R6, [R1+0x820] ;  /* 0x0008200001067983 */ /* 0x002ee40000100a00 */
[----:B-----5:R-:W-:-:S02]  /*1ff00*/  IMAD.WIDE R4, R0, 0x2, R8 ;  /* 0x0000000200047825 */ /* 0x020fc400078e0208 */
[----:B------:R-:W5:Y:S02]  /*1ff10*/  LDL.LU R8, [R1+0x78] ;  /* 0x0000780001087983 */ /* 0x000f640000300800 */
[----:B--2---:R0:W-:Y:S02]  /*1ff20*/  STL [R1+0x64], R27 ;  /* 0x0000641b01007387 */ /* 0x0041e40000100800 */
[----:B0-----:R-:W2:Y:S01]  /*1ff30*/  LDL.LU R27, [R1+0x4c] ;  /* 0x00004c00011b7983 */ /* 0x001ea20000300800 */
[----:B------:R-:W2:Y:S02]  /*1ff40*/  LDL.LU R9, [R1+0x40] ;  /* 0x0000400001097983 */ /* 0x000ea40000300800 */
[----:B----4-:R-:W-:-:S05]  /*1ff50*/  IMAD.WIDE R2, R0, 0x2, R2 ;  /* 0x0000000200027825 */ /* 0x010fca00078e0202 */
[----:B------:R0:W4:Y:S04]  /*1ff60*/  LDG.E.U16 R15, [R2.64] ;  /* 0x00000004020f7981 */ /* 0x000128000c1e1500 */
[----:B------:R1:W-:Y:S01]  /*1ff70*/  STL [R1+0x10a0], R0 ;  /* 0x0010a00001007387 */ /* 0x0003e20000100800 */
[----:B---3--:R-:W-:-:S03]  /*1ff80*/  IMAD.WIDE R6, R0, 0x2, R6 ;  /* 0x0000000200067825 */ /* 0x008fc600078e0206 */
[----:B-1----:R-:W3:Y:S01]  /*1ff90*/  LDL.LU R0, [R1+0x28] ;  /* 0x0000280001007983 */ /* 0x002ee20000300800 */
[----:B0-----:R-:W2:Y:S02]  /*1ffa0*/  LDL.LU R2, [R1+0x80] ;  /* 0x0000800001027983 */ /* 0x001ea40000300800 */
[----:B------:R-:W2:Y:S02]  /*1ffb0*/  LDL.LU R3, [R1+0x74] ;  /* 0x0000740001037983 */ /* 0x000ea40000300800 */
[----:B------:R0:W-:Y:S02]  /*1ffc0*/  STL [R1+0x6c], R19 ;  /* 0x00006c1301007387 */ /* 0x0001e40000100800 */
[----:B0-----:R-:W0:Y:S02]  /*1ffd0*/  S2R R19, SR_TID.X ;  /* 0x0000000000137919 */ /* 0x001e240000002100 */
[----:B0-----:R-:W-:Y:S02]  /*1ffe0*/  LOP3.LUT R13, R19, 0x7f, RZ, 0xc0, !PT ;  /* 0x0000007f130d7812 */ /* 0x001fe400078ec0ff */
[----:B------:R0:W2:Y:S04]  /*1fff0*/  LDG.E.U16 R19, [R6.64] ;  /* 0x0000000406137981 */ /* 0x0000a8000c1e1500 */
[----:B----4-:R-:W-:Y:S01]  /*20000*/  STL [R1+0x2460], R15 ;  /* 0x0024600f01007387 */ /* 0x010fe20000100800 */
[----:B------:R1:W-:Y:S03]  /*20010*/  STL [R1+0xa4], R17 ;  /* 0x0000a41101007387 */ /* 0x0003e60000100800 */
[----:B-1----:R1:W4:Y:S01]  /*20020*/  LDG.E.U16 R17, [R4.64] ;  /* 0x0000000404117981 */ /* 0x002322000c1e1500 */
[----:B------:R-:W-:Y:S01]  /*20030*/  BAR.SYNC.DEFER_BLOCKING 0x0 ;  /* 0x0000000000007b1d */ /* 0x000fe20000010000 */
[----:B------:R-:W-:-:S05]  /*20040*/  SHF.L.U32 R15, R13, 0x1, RZ ;  /* 0x000000010d0f7819 */ /* 0x000fca00000006ff */
[----:B-1----:R-:W2:Y:S01]  /*20050*/  LDL.LU R4, [R1+0x98] ;  /* 0x0000980001047983 */ /* 0x002ea20000300800 */
[----:B------:R-:W2:Y:S03]  /*20060*/  LDL.LU R5, [R1+0x8c] ;  /* 0x00008c0001057983 */ /* 0x000ea60000300800 */
[----:B------:R-:W-:Y:S01]  /*20070*/  STS.U16 [R15+0x8000], R25 ;  /* 0x008000190f007388 */ /* 0x000fe20000000400 */
[----:B------:R-:W-:Y:S02]  /*20080*/  STS.U16 [R15+0x8800], R11 ;  /* 0x0088000b0f007388 */ /* 0x000fe40000000400 */
[----:B------:R-:W-:Y:S02]  /*20090*/  STS.U16 [R15+0x9000], R10 ;  /* 0x0090000a0f007388 */ /* 0x000fe40000000400 */
[----:B------:R-:W-:Y:S01]  /*200a0*/  STS.U16 [R15+0x9800], R26 ;  /* 0x0098001a0f007388 */ /* 0x000fe20000000400 */
[----:B----4-:R1:W-:Y:S04]  /*200b0*/  STL [R1+0x2454], R17 ;  /* 0x0024541101007387 */ /* 0x0103e80000100800 */
[----:B-1----:R-:W4:Y:S01]  /*200c0*/  LDL.LU R17, [R1+0xb0] ;  /* 0x0000b00001117983 */ /* 0x002f220000300800 */
[----:B0-----:R-:W3:Y:S02]  /*200d0*/  LDL.LU R6, [R1+0x12c] ;  /* 0x00012c0001067983 */ /* 0x001ee40000300800 */
[----:B------:R-:W3:Y:S02]  /*200e0*/  LDL.LU R7, [R1+0xf8] ;  /* 0x0000f80001077983 */ /* 0x000ee40000300800 */
[----:B--2---:R0:W-:Y:S02]  /*200f0*/  STL [R1+0x244c], R19 ;  /* 0x00244c1301007387 */ /* 0x0041e40000100800 */
[----:B0-----:R-:W2:Y:S01]  /*20100*/  LDL.LU R19, [R1+0x34] ;  /* 0x0000340001137983 */ /* 0x001ea20000300800 */
[----:B------:R-:W3:Y:S02]  /*20110*/  LDL.LU R25, [R1+0x24c8] ;  /* 0x0024c80001197983 */ /* 0x000ee40000300800 */
[----:B------:R-:W4:Y:S02]  /*20120*/  LDL.LU R11, [R1+0x24c4] ;  /* 0x0024c400010b7983 */ /* 0x000f240000300800 */
[----:B------:R-:W4:Y:S01]  /*20130*/  LDL.LU R10, [R1+0x24c0] ;  /* 0x0024c000010a7983 */ /* 0x000f220000300800 */
[----:B------:R-:W4:Y:S04]  /*20140*/  LDL.LU R26, [R1+0x24bc] ;  /* 0x0024bc00011a7983 */ /* 0x000f280000300800 */
[----:B------:R0:W-:Y:S01]  /*20150*/  STS.U16 [R15+0xa000], R18 ;  /* 0x00a000120f007388 */ /* 0x0001e20000000400 */
[----:B------:R1:W-:Y:S02]  /*20160*/  STS.U16 [R15+0xa800], R12 ;  /* 0x00a8000c0f007388 */ /* 0x0003e40000000400 */
[----:B-----5:R5:W-:Y:S02]  /*20170*/  STS.U16 [R15+0xb000], R8 ;  /* 0x00b000080f007388 */ /* 0x020be40000000400 */
[----:B------:R5:W-:Y:S01]  /*20180*/  STS.U16 [R15+0xb800], R27 ;  /* 0x00b8001b0f007388 */ /* 0x000be20000000400 */
[----:B------:R5:W-:Y:S04]  /*20190*/  STS.U16 [R15+0xc000], R9 ;  /* 0x00c000090f007388 */ /* 0x000be80000000400 */
[----:B0-----:R-:W4:Y:S01]  /*201a0*/  LDL.LU R18, [R1+0x120] ;  /* 0x0001200001127983 */ /* 0x001f220000300800 */
[----:B-1----:R-:W4:Y:S02]  /*201b0*/  LDL.LU R12, [R1+0xe4] ;  /* 0x0000e400010c7983 */ /* 0x002f240000300800 */
[----:B-----5:R-:W5:Y:S01]  /*201c0*/  LDL.LU R8, [R1+0x24b8] ;  /* 0x0024b80001087983 */ /* 0x020f620000300800 */
[----:B------:R-:W5:Y:S04]  /*201d0*/  LDL.LU R27, [R1+0x24b4] ;  /* 0x0024b400011b7983 */ /* 0x000f680000300800 */
[----:B------:R-:W5:Y:S04]  /*201e0*/  LDL.LU R9, [R1+0x24b0] ;  /* 0x0024b00001097983 */ /* 0x000f680000300800 */
[----:B--2---:R-:W-:Y:S01]  /*201f0*/  STS.U16 [R15+0xc800], R19 ;  /* 0x00c800130f007388 */ /* 0x004fe20000000400 */
[----:B---3--:R-:W-:Y:S03]  /*20200*/  STS.U16 [R15+0xd000], R0 ;  /* 0x00d000000f007388 */ /* 0x008fe60000000400 */
[----:B----4-:R0:W-:Y:S01]  /*20210*/  STS.U16 [R15+0xd800], R26 ;  /* 0x00d8001a0f007388 */ /* 0x0101e20000000400 */
[----:B------:R1:W-:Y:S02]  /*20220*/  STS.U16 [R15+0xe000], R10 ;  /* 0x00e0000a0f007388 */ /* 0x0003e40000000400 */
[----:B------:R2:W-:Y:S01]  /*20230*/  STS.U16 [R15+0xe800], R11 ;  /* 0x00e8000b0f007388 */ /* 0x0005e20000000400 */
[----:B0-----:R-:W3:Y:S01]  /*20240*/  LDL.LU R26, [R1+0x24ac] ;  /* 0x0024ac00011a7983 */ /* 0x001ee20000300800 */
[----:B-1----:R-:W4:Y:S02]  /*20250*/  LDL.LU R10, [R1+0x24a8] ;  /* 0x0024a800010a7983 */ /* 0x002f240000300800 */
[----:B--2---:R-:W2:Y:S02]  /*20260*/  LDL.LU R11, [R1+0x24a4] ;  /* 0x0024a400010b7983 */ /* 0x004ea40000300800 */
[----:B------:R-:W-:Y:S01]  /*20270*/  IMAD.SHL.U32 R13, R13, 0x2, RZ ;  /* 0x000000020d0d7824 */ /* 0x000fe200078e00ff */
[----:B------:R0:W-:Y:S04]  /*20280*/  STS.U16 [R15+0xf000], R25 ;  /* 0x00f000190f007388 */ /* 0x0001e80000000400 */
[C---:B------:R-:W-:Y:S01]  /*20290*/  LOP3.LUT R0, R13.reuse, 0x10, RZ, 0x3c, !PT ;  /* 0x000000100d007812 */ /* 0x040fe200078e3cff */
[----:B------:R1:W-:Y:S04]  /*202a0*/  STS.U16 [R15+0xf800], R24 ;  /* 0x00f800180f007388 */ /* 0x0003e80000000400 */
[----:B------:R-:W-:Y:S01]  /*202b0*/  STS.U16 [R0+0x8100], R6 ;  /* 0x0081000600007388 */ /* 0x000fe20000000400 */
[----:B------:R-:W-:Y:S02]  /*202c0*/  STS.U16 [R0+0x8900], R7 ;  /* 0x0089000700007388 */ /* 0x000fe40000000400 */
[----:B------:R-:W-:Y:S02]  /*202d0*/  STS.U16 [R0+0x9100], R17 ;  /* 0x0091001100007388 */ /* 0x000fe40000000400 */
[----:B------:R-:W-:Y:S01]  /*202e0*/  STS.U16 [R0+0x9900], R4 ;  /* 0x0099000400007388 */ /* 0x000fe20000000400 */
[----:B------:R-:W-:Y:S01]  /*202f0*/  STS.U16 [R0+0xa100], R5 ;  /* 0x00a1000500007388 */ /* 0x000fe20000000400 */
[----:B------:R-:W-:Y:S03]  /*20300*/  STS.U16 [R0+0xa900], R2 ;  /* 0x00a9000200007388 */ /* 0x000fe60000000400 */
[----:B0-----:R-:W3:Y:S01]  /*20310*/  LDL.LU R25, [R1+0x24a0] ;  /* 0x0024a00001197983 */ /* 0x001ee20000300800 */
[----:B------:R-:W-:Y:S02]  /*20320*/  STS.U16 [R0+0xb100], R3 ;  /* 0x00b1000300007388 */ /* 0x000fe40000000400 */
[----:B-1----:R-:W3:Y:S01]  /*20330*/  LDL.LU R24, [R1+0x249c] ;  /* 0x00249c0001187983 */ /* 0x002ee20000300800 */
[----:B--2---:R0:W-:Y:S01]  /*20340*/  STS.U16 [R0+0xb900], R11 ;  /* 0x00b9000b00007388 */ /* 0x0041e20000000400 */
[----:B----4-:R1:W-:Y:S02]  /*20350*/  STS.U16 [R0+0xc100], R10 ;  /* 0x00c1000a00007388 */ /* 0x0103e40000000400 */
[----:B-----5:R2:W-:Y:S02]  /*20360*/  STS.U16 [R0+0xc900], R9 ;  /* 0x00c9000900007388 */ /* 0x0205e40000000400 */
[----:B------:R4:W-:Y:S01]  /*20370*/  STS.U16 [R0+0xd100], R8 ;  /* 0x00d1000800007388 */ /* 0x0009e20000000400 */
[----:B0-----:R-:W5:Y:S01]  /*20380*/  LDL.LU R11, [R1+0x2498] ;  /* 0x00249800010b7983 */ /* 0x001f620000300800 */
[----:B-1----:R-:W3:Y:S02]  /*20390*/  LDL.LU R10, [R1+0x2494] ;  /* 0x00249400010a7983 */ /* 0x002ee40000300800 */
[----:B--2---:R-:W2:Y:S02]  /*203a0*/  LDL.LU R9, [R1+0x2490] ;  /* 0x0024900001097983 */ /* 0x004ea40000300800 */
[----:B----4-:R-:W4:Y:S01]  /*203b0*/  LDL.LU R8, [R1+0x248c] ;  /* 0x00248c0001087983 */ /* 0x010f220000300800 */
[----:B------:R0:W-:Y:S01]  /*203c0*/  STS.U16 [R0+0xd900], R29 ;  /* 0x00d9001d00007388 */ /* 0x0001e20000000400 */
[----:B------:R-:W-:Y:S01]  /*203d0*/  LOP3.LUT R13, R13, 0x20, RZ, 0x3c, !PT ;  /* 0x000000200d0d7812 */ /* 0x000fe200078e3cff */
[----:B------:R1:W-:Y:S02]  /*203e0*/  STS.U16 [R0+0xe100], R28 ;  /* 0x00e1001c00007388 */ /* 0x0003e40000000400 */
[----:B------:R-:W-:Y:S01]  /*203f0*/  STS.U16 [R0+0xe900], R23 ;  /* 0x00e9001700007388 */ /* 0x000fe20000000400 */
[----:B------:R-:W-:Y:S01]  /*20400*/  STS.U16 [R0+0xf100], R22 ;  /* 0x00f1001600007388 */ /* 0x000fe20000000400 */
[----:B------:R-:W-:Y:S02]  /*20410*/  STS.U16 [R0+0xf900], R21 ;  /* 0x00f9001500007388 */ /* 0x000fe40000000400 */
[----:B------:R-:W-:Y:S02]  /*20420*/  STS.U16 [R13+0x8200], R18 ;  /* 0x008200120d007388 */ /* 0x000fe40000000400 */
[----:B------:R-:W-:Y:S01]  /*20430*/  STS.U16 [R13+0x8a00], R12 ;  /* 0x008a000c0d007388 */ /* 0x000fe20000000400 */
[----:B0-----:R-:W5:Y:S01]  /*20440*/  LDL.LU R29, [R1+0x50] ;  /* 0x00005000011d7983 */ /* 0x001f620000300800 */
[----:B-1----:R-:W5:Y:S03]  /*20450*/  LDL.LU R28, [R1+0x58] ;  /* 0x00005800011c7983 */ /* 0x002f660000300800 */
[----:B----4-:R0:W-:Y:S01]  /*20460*/  STS.U16 [R13+0x9200], R8 ;  /* 0x009200080d007388 */ /* 0x0101e20000000400 */
[----:B--2---:R1:W-:Y:S02]  /*20470*/  STS.U16 [R13+0x9a00], R9 ;  /* 0x009a00090d007388 */ /* 0x0043e40000000400 */
[----:B---3--:R2:W-:Y:S02]  /*20480*/  STS.U16 [R13+0xa200], R10 ;  /* 0x00a2000a0d007388 */ /* 0x0085e40000000400 */
[----:B-----5:R3:W-:Y:S01]  /*20490*/  STS.U16 [R13+0xaa00], R11 ;  /* 0x00aa000b0d007388 */ /* 0x0207e20000000400 */
[----:B------:R4:W-:Y:S01]  /*204a0*/  STS.U16 [R13+0xb200], R24 ;  /* 0x00b200180d007388 */ /* 0x0009e20000000400 */
[----:B------:R4:W-:Y:S03]  /*204b0*/  STS.U16 [R13+0xba00], R25 ;  /* 0x00ba00190d007388 */ /* 0x0009e60000000400 */
[----:B0-----:R-:W5:Y:S01]  /*204c0*/  LDL.LU R8, [R1+0x2488] ;  /* 0x0024880001087983 */ /* 0x001f620000300800 */
[----:B-1----:R-:W5:Y:S02]  /*204d0*/  LDL.LU R9, [R1+0x2484] ;  /* 0x0024840001097983 */ /* 0x002f640000300800 */
[----:B--2---:R-:W2:Y:S02]  /*204e0*/  LDL.LU R10, [R1+0x2480] ;  /* 0x00248000010a7983 */ /* 0x004ea40000300800 */
[----:B------:R-:W2:Y:S01]  /*204f0*/  LDL.LU R23, [R1+0x5c] ;  /* 0x00005c0001177983 */ /* 0x000ea20000300800 */
[----:B---3--:R-:W2:Y:S01]  /*20500*/  LDL.LU R11, [R1+0x247c] ;  /* 0x00247c00010b7983 */ /* 0x008ea20000300800 */
[----:B----4-:R-:W3:Y:S02]  /*20510*/  LDL.LU R24, [R1+0x2478] ;  /* 0x0024780001187983 */ /* 0x010ee40000300800 */
[----:B------:R-:W4:Y:S01]  /*20520*/  LDL.LU R25, [R1+0x2474] ;  /* 0x0024740001197983 */ /* 0x000f220000300800 */
[----:B------:R0:W-:Y:S01]  /*20530*/  STS.U16 [R13+0xc200], R26 ;  /* 0x00c2001a0d007388 */ /* 0x0001e20000000400 */
[----:B------:R1:W-:Y:S03]  /*20540*/  STS.U16 [R13+0xca00], R27 ;  /* 0x00ca001b0d007388 */ /* 0x0003e60000000400 */
[----:B0-----:R-:W2:Y:S01]  /*20550*/  LDL.LU R26, [R1+0x2470] ;  /* 0x00247000011a7983 */ /* 0x001ea20000300800 */
[----:B-1----:R-:W2:Y:S02]  /*20560*/  LDL.LU R27, [R1+0x246c] ;  /* 0x00246c00011b7983 */ /* 0x002ea40000300800 */
[----:B------:R-:W2:Y:S02]  /*20570*/  LDL.LU R0, [R1+0x468] ;  /* 0x0004680001007983 */ /* 0x000ea40000300800 */
[----:B------:R-:W2:Y:S01]  /*20580*/  LDL R17, [R1] ;  /* 0x0000000001117983 */ /* 0x000ea20000100800 */
[----:B------:R0:W-:Y:S04]  /*20590*/  STS.U16 [R13+0xd200], R20 ;  /* 0x00d200140d007388 */ /* 0x0001e80000000400 */
[----:B------:R-:W2:Y:S04]  /*205a0*/  LDL R18, [R1+0x8] ;  /* 0x0000080001127983 */ /* 0x000ea80000100800 */
[----:B------:R-:W2:Y:S04]  /*205b0*/  LDL R12, [R1+0x4] ;  /* 0x00000400010c7983 */ /* 0x000ea80000100800 */
[----:B------:R-:W2:Y:S04]  /*205c0*/  LDL R21, [R1+0x30c] ;  /* 0x00030c0001157983 */ /* 0x000ea80000100800 */
[----:B------:R-:W2:Y:S04]  /*205d0*/  LDL R22, [R1+0x2f4] ;  /* 0x0002f40001167983 */ /* 0x000ea80000100800 */
[----:B------:R-:W2:Y:S04]  /*205e0*/  LDL R19, [R1+0x2fc] ;  /* 0x0002fc0001137983 */ /* 0x000ea80000100800 */
[----:B0-----:R-:W2:Y:S01]  /*205f0*/  LDL R13, [R1+0xc] ;  /* 0x00000c00010d7983 */ /* 0x001ea20000100800 */
[----:B------:R-:W2:Y:S02]  /*20600*/  LDL.LU R20, [R1+0x54] ;  /* 0x0000540001147983 */ /* 0x000ea40000300800 */
[----:B-----5:R-:W-:-:S02]  /*20610*/  FMUL R6, R8, c[0x0][0x188] ;  /* 0x0000620008067a20 */ /* 0x020fc40000400000 */
[----:B------:R-:W-:Y:S02]  /*20620*/  FMUL R5, R9, c[0x0][0x188] ;  /* 0x0000620009057a20 */ /* 0x000fe40000400000 */
[----:B---3--:R-:W-:Y:S02]  /*20630*/  FMUL R7, R24, c[0x0][0x188] ;  /* 0x0000620018077a20 */ /* 0x008fe40000400000 */
[----:B----4-:R-:W-:Y:S01]  /*20640*/  FMUL R4, R25, c[0x0][0x188] ;  /* 0x0000620019047a20 */ /* 0x010fe20000400000 */
[----:B--2---:R0:W-:Y:S04]  /*20650*/  STL.64 [R1+0x2420], R10 ;  /* 0x0024200a01007387 */ /* 0x0041e80000100a00 */
[----:B------:R-:W-:Y:S01]  /*20660*/  FMNMX R7, R7, R4, !PT ;  /* 0x0000000407077209 */ /* 0x000fe20007800000 */
[----:B------:R-:W-:-:S02]  /*20670*/  FMUL R2, R26, c[0x0][0x188] ;  /* 0x000062001a027a20 */ /* 0x000fc40000400000 */
[----:B------:R-:W-:Y:S02]  /*20680*/  FMUL R3, R27, c[0x0][0x188] ;  /* 0x000062001b037a20 */ /* 0x000fe40000400000 */
[----:B------:R-:W-:Y:S02]  /*20690*/  FMUL R4, R11, c[0x0][0x188] ;  /* 0x000062000b047a20 */ /* 0x000fe40000400000 */
[----:B0-----:R-:W2:Y:S01]  /*206a0*/  LDL R11, [R1+0x304] ;  /* 0x00030400010b7983 */ /* 0x001ea20000100800 */
[----:B------:R-:W-:Y:S01]  /*206b0*/  FMNMX R2, R2, R3, !PT ;  /* 0x0000000302027209 */ /* 0x000fe20007800000 */
[----:B------:R-:W-:Y:S02]  /*206c0*/  FMUL R3, R10, c[0x0][0x188] ;  /* 0x000062000a037a20 */ /* 0x000fe40000400000 */
[----:B------:R-:W3:Y:S01]  /*206d0*/  LDL R10, [R1+0x2f8] ;  /* 0x0002f800010a7983 */ /* 0x000ee20000100800 */
[----:B------:R0:W-:Y:S01]  /*206e0*/  STL.64 [R1+0x2418], R8 ;  /* 0x0024180801007387 */ /* 0x0001e20000100a00 */
[----:B------:R-:W-:Y:S01]  /*206f0*/  FMNMX R6, R6, R5, !PT ;  /* 0x0000000506067209 */ /* 0x000fe20007800000 */
[----:B------:R-:W-:Y:S01]  /*20700*/  FMUL R5, R29, c[0x0][0x188] ;  /* 0x000062001d057a20 */ /* 0x000fe20000400000 */
[----:B0-----:R-:W4:Y:S04]  /*20710*/  LDL R8, [R1+0x308] ;  /* 0x0003080001087983 */ /* 0x001f280000100800 */
[----:B------:R-:W5:Y:S01]  /*20720*/  LDL R9, [R1+0x2f0] ;  /* 0x0002f00001097983 */ /* 0x000f620000100800 */
[----:B------:R0:W-:Y:S03]  /*20730*/  STL [R1+0x2464], R29 ;  /* 0x0024641d01007387 */ /* 0x0001e60000100800 */
[----:B0-----:R-:W2:Y:S01]  /*20740*/  LDL R29, [R1+0x300] ;  /* 0x00030000011d7983 */ /* 0x001ea20000100800 */
[----:B------:R-:W-:Y:S01]  /*20750*/  FMNMX R7, R5, R7, !PT ;  /* 0x0000000705077209 */ /* 0x000fe20007800000 */
[----:B------:R-:W-:-:S05]  /*20760*/  FMUL R5, R17, c[0x0][0x188] ;  /* 0x0000620011057a20 */ /* 0x000fca0000400000 */
[----:B------:R-:W-:Y:S01]  /*20770*/  FMNMX R6, R5, R6, !PT ;  /* 0x0000000605067209 */ /* 0x000fe20007800000 */
[----:B------:R-:W-:-:S05]  /*20780*/  FMUL R5, R20, c[0x0][0x188] ;  /* 0x0000620014057a20 */ /* 0x000fca0000400000 */
[----:B------:R-:W-:Y:S01]  /*20790*/  FMNMX R7, R5, R7, !PT ;  /* 0x0000000705077209 */ /* 0x000fe20007800000 */
[----:B------:R-:W-:-:S05]  /*207a0*/  FMUL R5, R12, c[0x0][0x188] ;  /* 0x000062000c057a20 */ /* 0x000fca0000400000 */
[----:B------:R-:W-:Y:S02]  /*207b0*/  FMNMX R6, R5, R6, !PT ;  /* 0x0000000605067209 */ /* 0x000fe40007800000 */
[----:B------:R-:W-:Y:S01]  /*207c0*/  FMNMX R3, R3, R4, !PT ;  /* 0x0000000403037209 */ /* 0x000fe20007800000 */
[----:B------:R-:W-:Y:S01]  /*207d0*/  FMUL R4, R28, c[0x0][0x188] ;  /* 0x000062001c047a20 */ /* 0x000fe20000400000 */
[----:B------:R0:W-:Y:S01]  /*207e0*/  STL [R1+0x2450], R28 ;  /* 0x0024501c01007387 */ /* 0x0001e20000100800 */
[----:B------:R1:W-:Y:S02]  /*207f0*/  STL [R1+0x2458], R23 ;  /* 0x0024581701007387 */ /* 0x0003e40000100800 */
[----:B------:R-:W3:Y:S02]  /*20800*/  LDL R17, [R1+0x314] ;  /* 0x0003140001117983 */ /* 0x000ee40000100800 */
[----:B------:R-:W3:Y:S01]  /*20810*/  LDL R12, [R1+0x2e4] ;  /* 0x0002e400010c7983 */ /* 0x000ee20000100800 */
[----:B------:R-:W-:Y:S01]  /*20820*/  FMNMX R2, R4, R2, !PT ;  /* 0x0000000204027209 */ /* 0x000fe20007800000 */
[----:B------:R-:W-:-:S02]  /*20830*/  FMUL R4, R18, c[0x0][0x188] ;  /* 0x0000620012047a20 */ /* 0x000fc40000400000 */
[----:B------:R-:W3:Y:S04]  /*20840*/  LDL R18, [R1+0x31c] ;  /* 0x00031c0001127983 */ /* 0x000ee80000100800 */
[----:B0-----:R-:W3:Y:S01]  /*20850*/  LDL R28, [R1+0x2e8] ;  /* 0x0002e800011c7983 */ /* 0x001ee20000100800 */
[----:B------:R-:W-:Y:S01]  /*20860*/  FMNMX R3, R4, R3, !PT ;  /* 0x0000000304037209 */ /* 0x000fe20007800000 */
[----:B------:R-:W-:Y:S02]  /*20870*/  FMUL R4, R23, c[0x0][0x188] ;  /* 0x0000620017047a20 */ /* 0x000fe40000400000 */
[----:B-1----:R-:W3:Y:S03]  /*20880*/  LDL R23, [R1+0x2e0] ;  /* 0x0002e00001177983 */ /* 0x002ee60000100800 */
[----:B------:R-:W-:Y:S01]  /*20890*/  FMNMX R2, R4, R2, !PT ;  /* 0x0000000204027209 */ /* 0x000fe20007800000 */
[----:B------:R-:W-:-:S02]  /*208a0*/  FMUL R4, R13, c[0x0][0x188] ;  /* 0x000062000d047a20 */ /* 0x000fc40000400000 */
[----:B------:R-:W3:Y:S03]  /*208b0*/  LDL R13, [R1+0x2ec] ;  /* 0x0002ec00010d7983 */ /* 0x000ee60000100800 */
[----:B------:R-:W-:Y:S01]  /*208c0*/  FMNMX R3, R4, R3, !PT ;  /* 0x0000000304037209 */ /* 0x000fe20007800000 */
[----:B--2---:R-:W-:Y:S02]  /*208d0*/  FMUL R5, R29, c[0x0][0x188] ;  /* 0x000062001d057a20 */ /* 0x004fe40000400000 */
[----:B------:R-:W2:Y:S03]  /*208e0*/  LDL R29, [R1+0x450] ;  /* 0x00045000011d7983 */ /* 0x000ea60000100800 */
[----:B------:R-:W-:Y:S01]  /*208f0*/  FMNMX R7, R5, R7, !PT ;  /* 0x0000000705077209 */ /* 0x000fe20007800000 */
[----:B-----5:R-:W-:-:S02]  /*20900*/  FMUL R5, R9, c[0x0][0x188] ;  /* 0x0000620009057a20 */ /* 0x020fc40000400000 */
[----:B------:R-:W5:Y:S03]  /*20910*/  LDL R9, [R1+0x440] ;  /* 0x0004400001097983 */ /* 0x000f660000100800 */
[----:B------:R-:W-:Y:S01]  /*20920*/  FMNMX R6, R5, R6, !PT ;  /* 0x0000000605067209 */ /* 0x000fe20007800000 */
[----:B------:R-:W-:Y:S02]  /*20930*/  FMUL R5, R11, c[0x0][0x188] ;  /* 0x000062000b057a20 */ /* 0x000fe40000400000 */
[----:B------:R-:W2:Y:S03]  /*20940*/  LDL R11, [R1+0x454] ;  /* 0x00045400010b7983 */ /* 0x000ea60000100800 */
[----:B------:R-:W-:Y:S01]  /*20950*/  FMNMX R7, R5, R7, !PT ;  /* 0x0000000705077209 */ /* 0x000fe20007800000 */
[----:B------:R-:W-:-:S02]  /*20960*/  FMUL R5, R22, c[0x0][0x188] ;  /* 0x0000620016057a20 */ /* 0x000fc40000400000 */
[----:B------:R-:W2:Y:S03]  /*20970*/  LDL R22, [R1+0x444] ;  /* 0x0004440001167983 */ /* 0x000ea60000100800 */
[----:B------:R-:W-:Y:S02]  /*20980*/  FMNMX R6, R5, R6, !PT ;  /* 0x0000000605067209 */ /* 0x000fe40007800000 */
[----:B------:R-:W2:Y:S01]  /*20990*/  LDL R5, [R1+0x310] ;  /* 0x0003100001057983 */ /* 0x000ea20000100800 */
[----:B----4-:R-:W-:Y:S02]  /*209a0*/  FMUL R4, R8, c[0x0][0x188] ;  /* 0x0000620008047a20 */ /* 0x010fe40000400000 */
[----:B------:R-:W4:Y:S03]  /*209b0*/  LDL R8, [R1+0x458] ;  /* 0x0004580001087983 */ /* 0x000f260000100800 */
[----:B------:R-:W-:Y:S01]  /*209c0*/  FMNMX R2, R4, R2, !PT ;  /* 0x0000000204027209 */ /* 0x000fe20007800000 */
[----:B---3--:R-:W-:-:S02]  /*209d0*/  FMUL R4, R10, c[0x0][0x188] ;  /* 0x000062000a047a20 */ /* 0x008fc40000400000 */
[----:B------:R-:W3:Y:S03]  /*209e0*/  LDL R10, [R1+0x448] ;  /* 0x00044800010a7983 */ /* 0x000ee60000100800 */
[----:B------:R-:W-:Y:S01]  /*209f0*/  FMNMX R3, R4, R3, !PT ;  /* 0x0000000304037209 */ /* 0x000fe20007800000 */
[----:B------:R-:W-:Y:S02]  /*20a00*/  FMUL R4, R21, c[0x0][0x188] ;  /* 0x0000620015047a20 */ /* 0x000fe40000400000 */
[----:B------:R-:W3:Y:S03]  /*20a10*/  LDL R21, [R1+0x45c] ;  /* 0x00045c0001157983 */ /* 0x000ee60000100800 */
[----:B------:R-:W-:Y:S01]  /*20a20*/  FMNMX R2, R4, R2, !PT ;  /* 0x0000000204027209 */ /* 0x000fe20007800000 */
[----:B------:R-:W-:-:S02]  /*20a30*/  FMUL R4, R19, c[0x0][0x188] ;  /* 0x0000620013047a20 */ /* 0x000fc40000400000 */
[----:B------:R-:W3:Y:S03]  /*20a40*/  LDL R19, [R1+0x44c] ;  /* 0x00044c0001137983 */ /* 0x000ee60000100800 */
[----:B------:R-:W-:Y:S02]  /*20a50*/  FMNMX R3, R4, R3, !PT ;  /* 0x0000000304037209 */ /* 0x000fe40007800000 */
[----:B------:R-:W3:Y:S01]  /*20a60*/  LDL R4, [R1+0x318] ;  /* 0x0003180001047983 */ /* 0x000ee20000100800 */
[----:B--2---:R-:W-:-:S05]  /*20a70*/  FMUL R5, R5, c[0x0][0x188] ;  /* 0x0000620005057a20 */ /* 0x004fca0000400000 */
[----:B------:R-:W-:Y:S01]  /*20a80*/  FMNMX R7, R5, R7, !PT ;  /* 0x0000000705077209 */ /* 0x000fe20007800000 */
[----:B------:R-:W-:Y:S02]  /*20a90*/  FMUL R5, R23, c[0x0][0x188] ;  /* 0x0000620017057a20 */ /* 0x000fe40000400000 */
[----:B------:R-:W2:Y:S03]  /*20aa0*/  LDL R23, [R1+0x430] ;  /* 0x0004300001177983 */ /* 0x000ea60000100800 */
[----:B------:R-:W-:Y:S01]  /*20ab0*/  FMNMX R6, R5, R6, !PT ;  /* 0x0000000605067209 */ /* 0x000fe20007800000 */
[----:B------:R-:W-:Y:S02]  /*20ac0*/  FMUL R5, R17, c[0x0][0x188] ;  /* 0x0000620011057a20 */ /* 0x000fe40000400000 */
[----:B------:R-:W2:Y:S03]  /*20ad0*/  LDL R17, [R1+0x464] ;  /* 0x0004640001117983 */ /* 0x000ea60000100800 */
[----:B------:R-:W-:Y:S01]  /*20ae0*/  FMNMX R7, R5, R7, !PT ;  /* 0x0000000705077209 */ /* 0x000fe20007800000 */
[----:B------:R-:W-:-:S02]  /*20af0*/  FMUL R5, R12, c[0x0][0x188] ;  /* 0x000062000c057a20 */ /* 0x000fc40000400000 */
[----:B------:R-:W2:Y:S03]  /*20b00*/  LDL R12, [R1+0x434] ;  /* 0x00043400010c7983 */ /* 0x000ea60000100800 */
[----:B------:R-:W-:Y:S01]  /*20b10*/  FMNMX R6, R5, R6, !PT ;  /* 0x0000000605067209 */ /* 0x000fe20007800000 */
[----:B------:R-:W-:Y:S02]  /*20b20*/  FMUL R5, R29, c[0x0][0x188] ;  /* 0x000062001d057a20 */ /* 0x000fe40000400000 */
        /* <DEDUP_REMOVED lines=12> */
[----:B---3--:R-:W-:-:S05]  /*20bf0*/  FMUL R4, R4, c[0x0][0x188] ;  /* 0x0000620004047a20 */ /* 0x008fca0000400000 */
[----:B------:R-:W-:Y:S01]  /*20c00*/  FMNMX R2, R4, R2, !PT ;  /* 0x0000000204027209 */ /* 0x000fe20007800000 */
[----:B------:R-:W-:Y:S02]  /*20c10*/  FMUL R4, R28, c[0x0][0x188] ;  /* 0x000062001c047a20 */ /* 0x000fe40000400000 */
[----:B------:R-:W3:Y:S03]  /*20c20*/  LDL R28, [R1+0x438] ;  /* 0x00043800011c7983 */ /* 0x000ee60000100800 */
[----:B------:R-:W-:Y:S01]  /*20c30*/  FMNMX R3, R4, R3, !PT ;  /* 0x0000000304037209 */ /* 0x000fe20007800000 */
[----:B------:R-:W-:Y:S02]  /*20c40*/  FMUL R4, R18, c[0x0][0x188] ;  /* 0x0000620012047a20 */ /* 0x000fe40000400000 */
[----:B------:R-:W3:Y:S03]  /*20c50*/  LDL R18, [R1+0x46c] ;  /* 0x00046c0001127983 */ /* 0x000ee60000100800 */
[----:B------:R-:W-:Y:S01]  /*20c60*/  FMNMX R2, R4, R2, !PT ;  /* 0x0000000204027209 */ /* 0x000fe20007800000 */
[----:B------:R-:W-:-:S02]  /*20c70*/  FMUL R4, R13, c[0x0][0x188] ;  /* 0x000062000d047a20 */ /* 0x000fc40000400000 */
[----:B------:R-:W3:Y:S03]  /*20c80*/  LDL R13, [R1+0x43c] ;  /* 0x00043c00010d7983 */ /* 0x000ee60000100800 */
[----:B------:R-:W-:Y:S01]  /*20c90*/  FMNMX R3, R4, R3, !PT ;  /* 0x0000000304037209 */ /* 0x000fe20007800000 */
[----:B----4-:R-:W-:Y:S02]  /*20ca0*/  FMUL R4, R8, c[0x0][0x188] ;  /* 0x0000620008047a20 */ /* 0x010fe40000400000 */
[----:B------:R-:W4:Y:S03]  /*20cb0*/  LDL R8, [R1+0x4a8] ;  /* 0x0004a80001087983 */ /* 0x000f260000100800 */
[----:B------:R-:W-:Y:S01]  /*20cc0*/  FMNMX R2, R4, R2, !PT ;  /* 0x0000000204027209 */ /* 0x000fe20007800000 */
[----:B------:R-:W-:-:S02]  /*20cd0*/  FMUL R4, R10, c[0x0][0x188] ;  /* 0x000062000a047a20 */ /* 0x000fc40000400000 */
[----:B------:R-:W3:Y:S03]  /*20ce0*/  LDL R10, [R1+0x488] ;  /* 0x00048800010a7983 */ /* 0x000ee60000100800 */
[----:B------:R-:W-:Y:S01]  /*20cf0*/  FMNMX R3, R4, R3, !PT ;  /* 0x0000000304037209 */ /* 0x000fe20007800000 */
[----:B------:R-:W-:Y:S02]  /*20d00*/  FMUL R4, R21, c[0x0][0x188] ;  /* 0x0000620015047a20 */ /* 0x000fe40000400000 */
[----:B------:R-:W3:Y:S03]  /*20d10*/  LDL R21, [R1+0x4ac] ;  /* 0x0004ac0001157983 */ /* 0x000ee60000100800 */
[----:B------:R-:W-:Y:S01]  /*20d20*/  FMNMX R2, R4, R2, !PT ;  /* 0x0000000204027209 */ /* 0x000fe20007800000 */
[----:B------:R-:W-:-:S02]  /*20d30*/  FMUL R4, R19, c[0x0][0x188] ;  /* 0x0000620013047a20 */ /* 0x000fc40000400000 */
[----:B------:R-:W3:Y:S01]  /*20d40*/  LDL R19, [R1+0x48c] ;  /* 0x00048c0001137983 */ /* 0x000ee20000100800 */
[----:B------:R0:W-:Y:S02]  /*20d50*/  STL [R1+0x2058], R0 ;  /* 0x0020580001007387 */ /* 0x0001e40000100800 */
[----:B------:R-:W-:Y:S01]  /*20d60*/  FMNMX R3, R4, R3, !PT ;  /* 0x0000000304037209 */ /* 0x000fe20007800000 */
[----:B------:R-:W-:Y:S02]  /*20d70*/  FMUL R4, R0, c[0x0][0x188] ;  /* 0x0000620000047a20 */ /* 0x000fe40000400000 */
[----:B0-----:R-:W4:Y:S03]  /*20d80*/  LDL R0, [R1+0x4b8] ;  /* 0x0004b80001007983 */ /* 0x001f260000100800 */
[----:B------:R-:W-:Y:S01]  /*20d90*/  FMNMX R2, R4, R2, !PT ;  /* 0x0000000204027209 */ /* 0x000fe20007800000 */
        /* <DEDUP_REMOVED lines=24> */
[----:B---3--:R-:W-:Y:S02]  /*20f20*/  FMUL R4, R28, c[0x0][0x188] ;  /* 0x000062001c047a20 */ /* 0x008fe40000400000 */
[----:B------:R-:W3:Y:S03]  /*20f30*/  LDL R28, [R1+0x478] ;  /* 0x00047800011c7983 */ /* 0x000ee60000100800 */
[----:B------:R-:W-:Y:S01]  /*20f40*/  FMNMX R3, R4, R3, !PT ;  /* 0x0000000304037209 */ /* 0x000fe20007800000 */
[----:B------:R-:W-:-:S02]  /*20f50*/  FMUL R4, R18, c[0x0][0x188] ;  /* 0x0000620012047a20 */ /* 0x000fc40000400000 */
[----:B------:R-:W3:Y:S03]  /*20f60*/  LDL R18, [R1+0x4bc] ;  /* 0x0004bc0001127983 */ /* 0x000ee60000100800 */
[----:B------:R-:W-:Y:S01]  /*20f70*/  FMNMX R2, R4, R2, !PT ;  /* 0x0000000204027209 */ /* 0x000fe20007800000 */
[----:B------:R-:W-:Y:S02]  /*20f80*/  FMUL R4, R13, c[0x0][0x188] ;  /* 0x000062000d047a20 */ /* 0x000fe40000400000 */
[----:B------:R-:W3:Y:S03]  /*20f90*/  LDL R13, [R1+0x47c] ;  /* 0x00047c00010d7983 */ /* 0x000ee60000100800 */
[----:B------:R-:W-:Y:S01]  /*20fa0*/  FMNMX R3, R4, R3, !PT ;  /* 0x0000000304037209 */ /* 0x000fe20007800000 */
[----:B----4-:R-:W-:-:S02]  /*20fb0*/  FMUL R4, R8, c[0x0][0x188] ;  /* 0x0000620008047a20 */ /* 0x010fc40000400000 */
[----:B------:R-:W4:Y:S03]  /*20fc0*/  LDL R8, [R1+0x4e8] ;  /* 0x0004e80001087983 */ /* 0x000f260000100800 */
[----:B------:R-:W-:Y:S01]  /*20fd0*/  FMNMX R2, R4, R2, !PT ;  /* 0x0000000204027209 */ /* 0x000fe20007800000 */
[----:B------:R-:W-:Y:S02]  /*20fe0*/  FMUL R4, R10, c[0x0][0x188] ;  /* 0x000062000a047a20 */ /* 0x000fe40000400000 */
        /* <DEDUP_REMOVED lines=57> */
[----:B------:R-:W4:Y:S03]  /*21380*/  LDL R0, [R1+0x568] ;  /* 0x0005680001007983 */ /* 0x000f260000100800 */
        /* <DEDUP_REMOVED lines=22> */
[----:B---3--:R-:W-:Y:S01]  /*214f0*/  FMUL R4, R28, c[0x0][0x188] ;  /* 0x000062001c047a20 */ /* 0x008fe20000400000 */
[----:B------:R-:W3:Y:S04]  /*21500*/  LDL R22, [R1+0x544] ;  /* 0x0005440001167983 */ /* 0x000ee80000100800 */
[----:B------:R-:W2:Y:S01]  /*21510*/  LDL R28, [R1+0x4f8] ;  /* 0x0004f800011c7983 */ /* 0x000ea20000100800 */
[----:B------:R-:W-:-:S03]  /*21520*/  FMNMX R6, R5, R6, !PT ;  /* 0x0000000605067209 */ /* 0x000fc60007800000 */
[----:B------:R-:W2:Y:S01]  /*21530*/  LDL R5, [R1+0x560] ;  /* 0x0005600001057983 */ /* 0x000ea20000100800 */
[----:B------:R-:W-:Y:S01]  /*21540*/  FMNMX R3, R4, R3, !PT ;  /* 0x0000000304037209 */ /* 0x000fe20007800000 */
[----:B------:R-:W-:Y:S02]  /*21550*/  FMUL R4, R18, c[0x0][0x188] ;  /* 0x0000620012047a20 */ /* 0x000fe40000400000 */
        /* <DEDUP_REMOVED lines=9> */
[----:B------:R-:W4:Y:S03]  /*215f0*/  LDL R10, [R1+0x548] ;  /* 0x00054800010a7983 */ /* 0x000f260000100800 */
[----:B------:R-:W-:Y:S01]  /*21600*/  FMNMX R3, R4, R3, !PT ;  /* 0x0000000304037209 */ /* 0x000fe20007800000 */
[----:B------:R-:W-:-:S02]  /*21610*/  FMUL R4, R21, c[0x0][0x188] ;  /* 0x0000620015047a20 */ /* 0x000fc40000400000 */
        /* <DEDUP_REMOVED lines=8> */
[----:B--2---:R-:W-:-:S05]  /*216a0*/  FMUL R5, R5, c[0x0][0x188] ;  /* 0x0000620005057a20 */ /* 0x004fca0000400000 */
[----:B------:R-:W-:Y:S01]  /*216b0*/  FMNMX R7, R5, R7, !PT ;  /* 0x0000000705077209 */ /* 0x000fe20007800000 */
[----:B------:R-:W-:Y:S02]  /*216c0*/  FMUL R5, R23, c[0x0][0x188] ;  /* 0x0000620017057a20 */ /* 0x000fe40000400000 */
[----:B------:R-:W-:Y:S01]  /*216d0*/  FMUL R4, R28, c[0x0][0x188] ;  /* 0x000062001c047a20 */ /* 0x000fe20000400000 */
[----:B------:R-:W2:Y:S04]  /*216e0*/  LDL R23, [R1+0x5b0] ;  /* 0x0005b00001177983 */ /* 0x000ea80000100800 */
[----:B------:R-:W2:Y:S01]  /*216f0*/  LDL R28, [R1+0x5b8] ;  /* 0x0005b800011c7983 */ /* 0x000ea20000100800 */
[----:B------:R-:W-:Y:S01]  /*21700*/  FMNMX R6, R5, R6, !PT ;  /* 0x0000000605067209 */ /* 0x000fe20007800000 */
[----:B------:R-:W-:Y:S01]  /*21710*/  FMUL R5, R17, c[0x0][0x188] ;  /* 0x0000620011057a20 */ /* 0x000fe20000400000 */
[----:B------:R-:W-:Y:S01]  /*21720*/  FMNMX R3, R4, R3, !PT ;  /* 0x0000000304037209 */ /* 0x000fe20007800000 */
[----:B------:R-:W2:Y:S03]  /*21730*/  LDL R17, [R1+0x530] ;  /* 0x0005300001117983 */ /* 0x000ea60000100800 */
[----:B------:R-:W-:Y:S01]  /*21740*/  FMNMX R7, R5, R7, !PT ;  /* 0x0000000705077209 */ /* 0x000fe20007800000 */
[----:B------:R-:W-:-:S02]  /*21750*/  FMUL R5, R12, c[0x0][0x188] ;  /* 0x000062000c057a20 */ /* 0x000fc40000400000 */
[----:B---3--:R-:W-:Y:S01]  /*21760*/  FMUL R4, R18, c[0x0][0x188] ;  /* 0x0000620012047a20 */ /* 0x008fe20000400000 */
[----:B------:R-:W3:Y:S04]  /*21770*/  LDL R12, [R1+0x5a4] ;  /* 0x0005a400010c7983 */ /* 0x000ee80000100800 */
[----:B------:R-:W2:Y:S01]  /*21780*/  LDL R18, [R1+0x538] ;  /* 0x0005380001127983 */ /* 0x000ea20000100800 */
[----:B------:R-:W-:Y:S01]  /*21790*/  FMNMX R6, R5, R6, !PT ;  /* 0x0000000605067209 */ /* 0x000fe20007800000 */
[----:B------:R-:W-:Y:S01]  /*217a0*/  FMUL R5, R29, c[0x0][0x188] ;  /* 0x000062001d057a20 */ /* 0x000fe20000400000 */
[----:B------:R-:W-:Y:S01]  /*217b0*/  FMNMX R2, R4, R2, !PT ;  /* 0x0000000204027209 */ /* 0x000fe20007800000 */
[----:B------:R-:W3:Y:S03]  /*217c0*/  LDL R29, [R1+0x5b4] ;  /* 0x0005b400011d7983 */ /* 0x000ee60000100800 */
[----:B------:R-:W-:Y:S01]  /*217d0*/  FMNMX R7, R5, R7, !PT ;  /* 0x0000000705077209 */ /* 0x000fe20007800000 */
[----:B-----5:R-:W-:-:S02]  /*217e0*/  FMUL R5, R9, c[0x0][0x188] ;  /* 0x0000620009057a20 */ /* 0x020fc40000400000 */
[----:B------:R-:W-:Y:S01]  /*217f0*/  FMUL R4, R13, c[0x0][0x188] ;  /* 0x000062000d047a20 */ /* 0x000fe20000400000 */
[----:B------:R-:W5:Y:S04]  /*21800*/  LDL R9, [R1+0x5c0] ;  /* 0x0005c00001097983 */ /* 0x000f680000100800 */
[----:B------:R-:W3:Y:S01]  /*21810*/  LDL R13, [R1+0x5ac] ;  /* 0x0005ac00010d7983 */ /* 0x000ee20000100800 */
[----:B------:R-:W-:Y:S01]  /*21820*/  FMNMX R6, R5, R6, !PT ;  /* 0x0000000605067209 */ /* 0x000fe20007800000 */
[----:B------:R-:W-:Y:S01]  /*21830*/  FMUL R5, R11, c[0x0][0x188] ;  /* 0x000062000b057a20 */ /* 0x000fe20000400000 */
[----:B------:R-:W-:Y:S01]  /*21840*/  FMNMX R3, R4, R3, !PT ;  /* 0x0000000304037209 */ /* 0x000fe20007800000 */
[----:B------:R-:W5:Y:S03]  /*21850*/  LDL R11, [R1+0x5c4] ;  /* 0x0005c400010b7983 */ /* 0x000f660000100800 */
[----:B------:R-:W-:Y:S01]  /*21860*/  FMNMX R7, R5, R7, !PT ;  /* 0x0000000705077209 */ /* 0x000fe20007800000 */
[----:B------:R-:W-:-:S02]  /*21870*/  FMUL R5, R22, c[0x0][0x188] ;  /* 0x0000620016057a20 */ /* 0x000fc40000400000 */
[----:B----4-:R-:W-:Y:S01]  /*21880*/  FMUL R4, R8, c[0x0][0x188] ;  /* 0x0000620008047a20 */ /* 0x010fe20000400000 */
[----:B------:R-:W4:Y:S04]  /*21890*/  LDL R22, [R1+0x534] ;  /* 0x0005340001167983 */ /* 0x000f280000100800 */
[----:B------:R-:W4:Y:S01]  /*218a0*/  LDL R8, [R1+0x5bc] ;  /* 0x0005bc0001087983 */ /* 0x000f220000100800 */
[----:B------:R-:W-:-:S03]  /*218b0*/  FMNMX R6, R5, R6, !PT ;  /* 0x0000000605067209 */ /* 0x000fc60007800000 */
[----:B------:R-:W4:Y:S01]  /*218c0*/  LDL R5, [R1+0x5a0] ;  /* 0x0005a00001057983 */ /* 0x000f220000100800 */
[----:B------:R-:W-:Y:S01]  /*218d0*/  FMNMX R2, R4, R2, !PT ;  /* 0x0000000204027209 */ /* 0x000fe20007800000 */
[----:B------:R-:W-:Y:S02]  /*218e0*/  FMUL R4, R10, c[0x0][0x188] ;  /* 0x000062000a047a20 */ /* 0x000fe40000400000 */
[----:B------:R-:W5:Y:S03]  /*218f0*/  LDL R10, [R1+0x5c8] ;  /* 0x0005c800010a7983 */ /* 0x000f660000100800 */
[----:B------:R-:W-:Y:S01]  /*21900*/  FMNMX R3, R4, R3, !PT ;  /* 0x0000000304037209 */ /* 0x000fe20007800000 */
[----:B------:R-:W-:Y:S02]  /*21910*/  FMUL R4, R21, c[0x0][0x188] ;  /* 0x0000620015047a20 */ /* 0x000fe40000400000 */
[----:B------:R-:W5:Y:S03]  /*21920*/  LDL R21, [R1+0x5cc] ;  /* 0x0005cc0001157983 */ /* 0x000f660000100800 */
[----:B------:R-:W-:Y:S01]  /*21930*/  FMNMX R2, R4, R2, !PT ;  /* 0x0000000204027209 */ /* 0x000fe20007800000 */
[----:B------:R-:W-:-:S02]  /*21940*/  FMUL R4, R19, c[0x0][0x188] ;  /* 0x0000620013047a20 */ /* 0x000fc40000400000 */
[----:B------:R-:W5:Y:S03]  /*21950*/  LDL R19, [R1+0x53c] ;  /* 0x00053c0001137983 */ /* 0x000f660000100800 */
[----:B------:R-:W-:Y:S01]  /*21960*/  FMNMX R3, R4, R3, !PT ;  /* 0x0000000304037209 */ /* 0x000fe20007800000 */
[----:B------:R-:W-:Y:S02]  /*21970*/  FMUL R4, R0, c[0x0][0x188] ;  /* 0x0000620000047a20 */ /* 0x000fe40000400000 */
[----:B------:R-:W5:Y:S03]  /*21980*/  LDL R0, [R1+0x574] ;  /* 0x0005740001007983 */ /* 0x000f660000100800 */
[----:B------:R-:W-:Y:S01]  /*21990*/  FMNMX R2, R4, R2, !PT ;  /* 0x0000000204027209 */ /* 0x000fe20007800000 */
[----:B--2---:R-:W-:-:S02]  /*219a0*/  FMUL R4, R18, c[0x0][0x188] ;  /* 0x0000620012047a20 */ /* 0x004fc40000400000 */
[----:B------:R-:W2:Y:S03]  /*219b0*/  LDL R18, [R1+0x58c] ;  /* 0x00058c0001127983 */ /* 0x000ea60000100800 */
[----:B------:R-:W-:Y:S01]  /*219c0*/  FMNMX R3, R4, R3, !PT ;  /* 0x0000000304037209 */ /* 0x000fe20007800000 */
[----:B---3--:R-:W-:Y:S02]  /*219d0*/  FMUL R4, R13, c[0x0][0x188] ;  /* 0x000062000d047a20 */ /* 0x008fe40000400000 */
[----:B------:R-:W3:Y:S01]  /*219e0*/  LDL R13, [R1+0x580] ;  /* 0x00058000010d7983 */ /* 0x000ee20000100800 */
[----:B----4-:R-:W-:-:S05]  /*219f0*/  FMUL R5, R5, c[0x0][0x188] ;  /* 0x0000620005057a20 */ /* 0x010fca0000400000 */
[----:B------:R-:W-:Y:S01]  /*21a00*/  FMNMX R7, R5, R7, !PT ;  /* 0x0000000705077209 */ /* 0x000fe20007800000 */
[----:B------:R-:W-:Y:S02]  /*21a10*/  FMUL R5, R17, c[0x0][0x188] ;  /* 0x0000620011057a20 */ /* 0x000fe40000400000 */
[----:B------:R-:W4:Y:S03]  /*21a20*/  LDL R17, [R1+0x584] ;  /* 0x0005840001117983 */ /* 0x000f260000100800 */
[----:B------:R-:W-:Y:S01]  /*21a30*/  FMNMX R6, R5, R6, !PT ;  /* 0x0000000605067209 */ /* 0x000fe20007800000 */
[----:B------:R-:W-:Y:S02]  /*21a40*/  FMUL R5, R12, c[0x0][0x188] ;  /* 0x000062000c057a20 */ /* 0x000fe40000400000 */
[----:B------:R-:W2:Y:S01]  /*21a50*/  LDL R12, [R1+0x588] ;  /* 0x00058800010c7983 */ /* 0x000ea20000100800 */
[----:B------:R-:W-:Y:S01]  /*21a60*/  FMNMX R2, R4, R2, !PT ;  /* 0x0000000204027209 */ /* 0x000fe20007800000 */
[----:B------:R-:W-:-:S05]  /*21a70*/  FMUL R4, R28, c[0x0][0x188] ;  /* 0x000062001c047a20 */ /* 0x000fca0000400000 */
[----:B------:R-:W-:Y:S01]  /*21a80*/  FMNMX R2, R4, R2, !PT ;  /* 0x0000000204027209 */ /* 0x000fe20007800000 */
[----:B------:R-:W-:Y:S02]  /*21a90*/  FMUL R4, R8, c[0x0][0x188] ;  /* 0x0000620008047a20 */ /* 0x000fe40000400000 */
[----:B------:R-:W2:Y:S03]  /*21aa0*/  LDL R8, [R1+0x57c] ;  /* 0x00057c0001087983 */ /* 0x000ea60000100800 */
[----:B------:R-:W-:Y:S01]  /*21ab0*/  FMNMX R2, R4, R2, !PT ;  /* 0x0000000204027209 */ /* 0x000fe20007800000 */
[----:B-----5:R-:W-:-:S05]  /*21ac0*/  FMUL R4, R10, c[0x0][0x188] ;  /* 0x000062000a047a20 */ /* 0x020fca0000400000 */
[----:B------:R-:W-:Y:S01]  /*21ad0*/  FMNMX R2, R4, R2, !PT ;  /* 0x0000000204027209 */ /* 0x000fe20007800000 */
[----:B------:R-:W-:Y:S02]  /*21ae0*/  FMUL R4, R21, c[0x0][0x188] ;  /* 0x0000620015047a20 */ /* 0x000fe40000400000 */
[----:B------:R-:W5:Y:S01]  /*21af0*/  LDL.LU R21, [R1+0xe8] ;  /* 0x0000e80001157983 */ /* 0x000f620000300800 */
[----:B------:R-:W-:Y:S01]  /*21b00*/  FMNMX R7, R5, R7, !PT ;  /* 0x0000000705077209 */ /* 0x000fe20007800000 */
[----:B------:R-:W-:Y:S01]  /*21b10*/  FMUL R5, R23, c[0x0][0x188] ;  /* 0x0000620017057a20 */ /* 0x000fe20000400000 */
[----:B------:R-:W-:Y:S01]  /*21b20*/  FMNMX R4, R4, R2, !PT ;  /* 0x0000000204047209 */ /* 0x000fe20007800000 */
[----:B------:R-:W5:Y:S03]  /*21b30*/  LDL.LU R23, [R1+0xcc] ;  /* 0x0000cc0001177983 */ /* 0x000f660000300800 */
[----:B------:R-:W-:Y:S01]  /*21b40*/  FMNMX R7, R5, R7, !PT ;  /* 0x0000000705077209 */ /* 0x000fe20007800000 */
[----:B------:R-:W-:-:S02]  /*21b50*/  FMUL R5, R29, c[0x0][0x188] ;  /* 0x000062001d057a20 */ /* 0x000fc40000400000 */
[----:B------:R-:W-:Y:S01]  /*21b60*/  FMUL R2, R19, c[0x0][0x188] ;  /* 0x0000620013027a20 */ /* 0x000fe20000400000 */
[----:B------:R-:W5:Y:S01]  /*21b70*/  LDL.LU R28, [R1+0xa8] ;  /* 0x0000a800011c7983 */ /* 0x000f620000300800 */
[----:B------:R-:W5:Y:S01]  /*21b80*/  LDL.LU R29, [R1+0x60] ;  /* 0x00006000011d7983 */ /* 0x000f620000300800 */
[----:B------:R-:W-:Y:S01]  /*21b90*/  FMNMX R7, R5, R7, !PT ;  /* 0x0000000705077209 */ /* 0x000fe20007800000 */
[----:B------:R-:W-:Y:S01]  /*21ba0*/  FMUL R5, R9, c[0x0][0x188] ;  /* 0x0000620009057a20 */ /* 0x000fe20000400000 */
[----:B------:R-:W-:Y:S01]  /*21bb0*/  FMNMX R3, R2, R3, !PT ;  /* 0x0000000302037209 */ /* 0x000fe20007800000 */
[----:B------:R-:W5:Y:S01]  /*21bc0*/  LDL.LU R9, [R1+0x264] ;  /* 0x0002640001097983 */ /* 0x000f620000300800 */
[----:B------:R-:W5:Y:S02]  /*21bd0*/  LDL.LU R10, [R1+0x1f8] ;  /* 0x0001f800010a7983 */ /* 0x000f640000300800 */
[----:B------:R-:W-:Y:S01]  /*21be0*/  FMNMX R7, R5, R7, !PT ;  /* 0x0000000705077209 */ /* 0x000fe20007800000 */
[----:B------:R-:W-:-:S02]  /*21bf0*/  FMUL R5, R11, c[0x0][0x188] ;  /* 0x000062000b057a20 */ /* 0x000fc40000400000 */
[----:B------:R-:W5:Y:S03]  /*21c00*/  LDL.LU R11, [R1+0x1f0] ;  /* 0x0001f000010b7983 */ /* 0x000f660000300800 */
[----:B------:R-:W-:Y:S01]  /*21c10*/  FMNMX R7, R5, R7, !PT ;  /* 0x0000000705077209 */ /* 0x000fe20007800000 */
[----:B------:R-:W-:Y:S02]  /*21c20*/  FMUL R5, R22, c[0x0][0x188] ;  /* 0x0000620016057a20 */ /* 0x000fe40000400000 */
[----:B------:R-:W5:Y:S01]  /*21c30*/  LDL.LU R22, [R1+0x1a8] ;  /* 0x0001a80001167983 */ /* 0x000f620000300800 */
[----:B------:R-:W5:Y:S02]  /*21c40*/  LDL.LU R19, [R1+0x198] ;  /* 0x0001980001137983 */ /* 0x000f640000300800 */
[----:B------:R-:W-:Y:S01]  /*21c50*/  FMNMX R6, R5, R6, !PT ;  /* 0x0000000605067209 */ /* 0x000fe20007800000 */
[----:B------:R-:W0:Y:S04]  /*21c60*/  SHFL.BFLY PT, R2, R4, 0x2, 0x1f ;  /* 0x0c401f0004027f89 */ /* 0x000e2800000e0000 */
[----:B------:R-:W1:Y:S01]  /*21c70*/  SHFL.BFLY PT, R5, R7, 0x2, 0x1f ;  /* 0x0c401f0007057f89 */ /* 0x000e6200000e0000 */
[----:B0-----:R-:W-:-:S02]  /*21c80*/  FMNMX R2, R4, R2, !PT ;  /* 0x0000000204027209 */ /* 0x001fc40007800000 */
[----:B-1----:R-:W-:Y:S01]  /*21c90*/  FMNMX R5, R7, R5, !PT ;  /* 0x0000000507057209 */ /* 0x002fe20007800000 */
[----:B------:R-:W-:Y:S02]  /*21ca0*/  FMUL R7, R0, c[0x0][0x188] ;  /* 0x0000620000077a20 */ /* 0x000fe40000400000 */
[----:B---3--:R-:W-:-:S05]  /*21cb0*/  FMUL R13, R13, c[0x0][0x188] ;  /* 0x000062000d0d7a20 */ /* 0x008fca0000400000 */
[----:B------:R-:W-:Y:S01]  /*21cc0*/  FMNMX R6, R13, R6, !PT ;  /* 0x000000060d067209 */ /* 0x000fe20007800000 */
[----:B----4-:R-:W-:Y:S02]  /*21cd0*/  FMUL R13, R17, c[0x0][0x188] ;  /* 0x00006200110d7a20 */ /* 0x010fe40000400000 */
[----:B------:R-:W3:Y:S01]  /*21ce0*/  LDL.LU R17, [R1+0x184] ;  /* 0x0001840001117983 */ /* 0x000ee20000300800 */
[----:B--2---:R-:W-:Y:S02]  /*21cf0*/  FMUL R12, R12, c[0x0][0x188] ;  /* 0x000062000c0c7a20 */ /* 0x004fe40000400000 */
[----:B------:R-:W-:-:S03]  /*21d00*/  FMNMX R6, R13, R6, !PT ;  /* 0x000000060d067209 */ /* 0x000fc60007800000 */
[----:B------:R-:W-:Y:S01]  /*21d10*/  FMNMX R3, R12, R3, !PT ;  /* 0x000000030c037209 */ /* 0x000fe20007800000 */
[----:B------:R-:W-:Y:S02]  /*21d20*/  FMUL R12, R18, c[0x0][0x188] ;  /* 0x00006200120c7a20 */ /* 0x000fe40000400000 */
[----:B------:R-:W2:Y:S01]  /*21d30*/  LDL.LU R18, [R1+0x164] ;  /* 0x0001640001127983 */ /* 0x000ea20000300800 */
[----:B------:R-:W4:Y:S02]  /*21d40*/  LDL R13, [R1+0x570] ;  /* 0x00057000010d7983 */ /* 0x000f240000100800 */
[----:B------:R-:W-:Y:S02]  /*21d50*/  FMNMX R3, R12, R3, !PT ;  /* 0x000000030c037209 */ /* 0x000fe40007800000 */
[----:B------:R-:W2:Y:S01]  /*21d60*/  LDL R12, [R1+0x578] ;  /* 0x00057800010c7983 */ /* 0x000ea20000100800 */
[----:B------:R-:W-:Y:S01]  /*21d70*/  FMUL R4, R8, c[0x0][0x188] ;  /* 0x0000620008047a20 */ /* 0x000fe20000400000 */
[----:B------:R-:W-:-:S05]  /*21d80*/  LOP3.LUT R8, R15, 0x20, RZ, 0x3c, !PT ;  /* 0x000000200f087812 */ /* 0x000fca00078e3cff */
[----:B-----5:R0:W-:Y:S04]  /*21d90*/  STS.U16 [R8+0xda00], R21 ;  /* 0x00da001508007388 */ /* 0x0201e80000000400 */
[----:B0-----:R-:W5:Y:S01]  /*21da0*/  LDL.LU R21, [R1+0x528] ;  /* 0x0005280001157983 */ /* 0x001f620000300800 */
[----:B------:R-:W5:Y:S01]  /*21db0*/  LDL R0, [R1+0x494] ;  /* 0x0004940001007983 */ /* 0x000f620000100800 */
[----:B------:R-:W-:Y:S02]  /*21dc0*/  LOP3.LUT R15, R15, 0x30, RZ, 0x3c, !PT ;  /* 0x000000300f0f7812 */ /* 0x000fe400078e3cff */
[----:B------:R-:W-:Y:S01]  /*21dd0*/  STS.U16 [R8+0xe200], R23 ;  /* 0x00e2001708007388 */ /* 0x000fe20000000400 */
[----:B------:R-:W-:Y:S02]  /*21de0*/  STS.U16 [R8+0xea00], R28 ;  /* 0x00ea001c08007388 */ /* 0x000fe40000000400 */
[----:B------:R-:W-:Y:S02]  /*21df0*/  STS.U16 [R8+0xf200], R29 ;  /* 0x00f2001d08007388 */ /* 0x000fe40000000400 */
[----:B------:R-:W-:Y:S01]  /*21e00*/  STS.U16 [R8+0xfa00], R14 ;  /* 0x00fa000e08007388 */ /* 0x000fe20000000400 */
[----:B------:R-:W-:Y:S01]  /*21e10*/  STS.U16 [R15+0x8300], R9 ;  /* 0x008300090f007388 */ /* 0x000fe20000000400 */
[----:B------:R-:W-:Y:S03]  /*21e20*/  STS.U16 [R15+0x8b00], R10 ;  /* 0x008b000a0f007388 */ /* 0x000fe60000000400 */
[----:B------:R-:W-:Y:S04]  /*21e30*/  STS.U16 [R15+0x9300], R11 ;  /* 0x0093000b0f007388 */ /* 0x000fe80000000400 */
[----:B------:R0:W-:Y:S01]  /*21e40*/  STS.U16 [R15+0x9b00], R22 ;  /* 0x009b00160f007388 */ /* 0x0001e20000000400 */
[----:B------:R-:W-:Y:S03]  /*21e50*/  STS.U16 [R15+0xa300], R19 ;  /* 0x00a300130f007388 */ /* 0x000fe60000000400 */
[----:B0-----:R-:W5:Y:S01]  /*21e60*/  LDL.LU R22, [R1+0x15c] ;  /* 0x00015c0001167983 */ /* 0x001f620000300800 */
[----:B------:R-:W5:Y:S02]  /*21e70*/  LDL.LU R28, [R1+0x148] ;  /* 0x00014800011c7983 */ /* 0x000f640000300800 */
[----:B------:R-:W5:Y:S02]  /*21e80*/  LDL.LU R9, [R1+0x130] ;  /* 0x0001300001097983 */ /* 0x000f640000300800 */
[----:B------:R-:W5:Y:S01]  /*21e90*/  LDL.LU R23, [R1+0xfc] ;  /* 0x0000fc0001177983 */ /* 0x000f620000300800 */
[----:B------:R-:W5:Y:S01]  /*21ea0*/  LDL.LU R11, [R1+0xdc] ;  /* 0x0000dc00010b7983 */ /* 0x000f620000300800 */
[----:B----4-:R-:W-:-:S05]  /*21eb0*/  FMUL R13, R13, c[0x0][0x188] ;  /* 0x000062000d0d7a20 */ /* 0x010fca0000400000 */
[----:B------:R-:W-:Y:S01]  /*21ec0*/  FMNMX R6, R13, R6, !PT ;  /* 0x000000060d067209 */ /* 0x000fe20007800000 */
[----:B--2---:R-:W-:-:S03]  /*21ed0*/  FMUL R12, R12, c[0x0][0x188] ;  /* 0x000062000c0c7a20 */ /* 0x004fc60000400000 */
[----:B------:R-:W-:Y:S02]  /*21ee0*/  FMNMX R6, R7, R6, !PT ;  /* 0x0000000607067209 */ /* 0x000fe40007800000 */
[----:B------:R-:W-:Y:S02]  /*21ef0*/  FMNMX R3, R12, R3, !PT ;  /* 0x000000030c037209 */ /* 0x000fe40007800000 */
[----:B------:R-:W0:Y:S04]  /*21f00*/  SHFL.BFLY PT, R12, R2, 0x1, 0x1f ;  /* 0x0c201f00020c7f89 */ /* 0x000e2800000e0000 */
[----:B------:R-:W1:Y:S04]  /*21f10*/  SHFL.BFLY PT, R7, R6, 0x2, 0x1f ;  /* 0x0c401f0006077f89 */ /* 0x000e6800000e0000 */
[----:B------:R-:W2:Y:S01]  /*21f20*/  SHFL.BFLY PT, R13, R5, 0x1, 0x1f ;  /* 0x0c201f00050d7f89 */ /* 0x000ea200000e0000 */
[----:B------:R-:W-:-:S05]  /*21f30*/  FMNMX R3, R4, R3, !PT ;  /* 0x0000000304037209 */ /* 0x000fca0007800000 */
[----:B------:R-:W4:Y:S04]  /*21f40*/  SHFL.BFLY PT, R4, R3, 0x2, 0x1f ;  /* 0x0c401f0003047f89 */ /* 0x000f2800000e0000 */
[----:B---3--:R-:W-:Y:S01]  /*21f50*/  STS.U16 [R15+0xab00], R17 ;  /* 0x00ab00110f007388 */ /* 0x008fe20000000400 */
[----:B------:R3:W-:Y:S01]  /*21f60*/  STS.U16 [R15+0xb300], R18 ;  /* 0x00b300120f007388 */ /* 0x0007e20000000400 */
[----:B0-----:R-:W-:Y:S01]  /*21f70*/  FMNMX R12, R2, R12, !PT ;  /* 0x0000000c020c7209 */ /* 0x001fe20007800000 */
[----:B-1----:R-:W-:Y:S01]  /*21f80*/  FMNMX R2, R6, R7, !PT ;  /* 0x0000000706027209 */ /* 0x002fe20007800000 */
[----:B--2---:R-:W-:-:S04]  /*21f90*/  FMNMX R5, R5, R13, !PT ;  /* 0x0000000d05057209 */ /* 0x004fc80007800000 */
[----:B------:R-:W-:Y:S01]  /*21fa0*/  STL [R1+0x245c], R2 ;  /* 0x00245c0201007387 */ /* 0x000fe20000100800 */
[----:B---3--:R-:W2:Y:S02]  /*21fb0*/  LDL.LU R18, [R1+0xa0] ;  /* 0x0000a00001127983 */ /* 0x008ea40000300800 */
[----:B------:R-:W3:Y:S01]  /*21fc0*/  LDL.LU R13, [R1+0x220] ;  /* 0x00022000010d7983 */ /* 0x000ee20000300800 */
[----:B-----5:R-:W-:Y:S01]  /*21fd0*/  FMNMX R19, R5, R0, !PT ;  /* 0x0000000005137209 */ /* 0x020fe20007800000 */
[----:B------:R-:W5:Y:S01]  /*21fe0*/  LDL.LU R17, [R1+0x1f4] ;  /* 0x0001f40001117983 */ /* 0x000f620000300800 */
[----:B------:R-:W2:Y:S02]  /*21ff0*/  LDL.LU R14, [R1+0x1b0] ;  /* 0x0001b000010e7983 */ /* 0x000ea40000300800 */
[----:B------:R-:W2:Y:S02]  /*22000*/  LDL.LU R29, [R1+0x19c] ;  /* 0x00019c00011d7983 */ /* 0x000ea40000300800 */
[----:B------:R-:W2:Y:S01]  /*22010*/  LDL.LU R15, [R1+0x188] ;  /* 0x00018800010f7983 */ /* 0x000ea20000300800 */
[----:B------:R-:W-:-:S02]  /*22020*/  FMNMX R0, R12, R21, !PT ;  /* 0x000000150c007209 */ /* 0x000fc40007800000 */
[----:B----4-:R-:W-:Y:S01]  /*22030*/  FMNMX R3, R3, R4, !PT ;  /* 0x0000000403037209 */ /* 0x010fe20007800000 */
[----:B------:R-:W4:Y:S01]  /*22040*/  LDL.LU R12, [R1+0x284] ;  /* 0x00028400010c7983 */ /* 0x000f220000300800 */
[----:B------:R-:W-:Y:S02]  /*22050*/  STL [R1+0x2c8], R19 ;  /* 0x0002c81301007387 */ /* 0x000fe40000100800 */
[--C-:B------:R-:W-:Y:S02]  /*22060*/  FFMA R4, R24, c[0x0][0x188], -R19.reuse ;  /* 0x0000620018047a23 */ /* 0x100fe40000000813 */
[----:B------:R-:W-:Y:S01]  /*22070*/  FFMA R5, R25, c[0x0][0x188], -R19 ;  /* 0x0000620019057a23 */ /* 0x000fe20000000813 */
[----:B------:R-:W2:Y:S01]  /*22080*/  LDL.LU R24, [R1+0xc4] ;  /* 0x0000c40001187983 */ /* 0x000ea20000300800 */
[----:B------:R-:W2:Y:S03]  /*22090*/  LDL.LU R25, [R1+0x114] ;  /* 0x0001140001197983 */ /* 0x000ea60000300800 */
[----:B------:R-:W0:Y:S01]  /*220a0*/  S2R R10, SR_TID.X ;  /* 0x00000000000a7919 */ /* 0x000e220000002100 */
[----:B------:R-:W-:Y:S01]  /*220b0*/  FFMA R7, R27, c[0x0][0x188], -R0 ;  /* 0x000062001b077a23 */ /* 0x000fe20000000800 */
[----:B0-----:R-:W-:-:S04]  /*220c0*/  LOP3.LUT R10, R10, 0x7f, RZ, 0xc0, !PT ;  /* 0x0000007f0a0a7812 */ /* 0x001fc800078ec0ff */
[----:B------:R-:W-:-:S04]  /*220d0*/  SHF.L.U32 R10, R10, 0x1, RZ ;  /* 0x000000010a0a7819 */ /* 0x000fc800000006ff */
[----:B------:R-:W-:Y:S02]  /*220e0*/  LOP3.LUT R27, R10, 0x30, RZ, 0x3c, !PT ;  /* 0x000000300a1b7812 */ /* 0x000fe400078e3cff */
[----:B------:R-:W0:Y:S04]  /*220f0*/  S2R R10, SR_TID.X ;  /* 0x00000000000a7919 */ /* 0x000e280000002100 */
[----:B------:R-:W-:Y:S04]  /*22100*/  STL [R1+0x2cc], R0 ;  /* 0x0002cc0001007387 */ /* 0x000fe80000100800 */
[----:B------:R1:W-:Y:S01]  /*22110*/  STS.U16 [R27+0xbb00], R22 ;  /* 0x00bb00161b007388 */ /* 0x0003e20000000400 */
[----:B------:R-:W3:Y:S02]  /*22120*/  LDL.LU R8, [R1+0x170] ;  /* 0x0001700001087983 */ /* 0x000ee40000300800 */
[----:B------:R-:W-:-:S02]  /*22130*/  FFMA R6, R26, c[0x0][0x188], -R0 ;  /* 0x000062001a067a23 */ /* 0x000fc40000000800 */
[----:B------:R1:W-:Y:S01]  /*22140*/  STS.U16 [R27+0xc300], R28 ;  /* 0x00c3001c1b007388 */ /* 0x0003e20000000400 */
[----:B------:R1:W-:Y:S04]  /*22150*/  STS.U16 [R27+0xcb00], R9 ;  /* 0x00cb00091b007388 */ /* 0x0003e80000000400 */
[----:B-1----:R-:W3:Y:S01]  /*22160*/  LDL.LU R22, [R1+0x158] ;  /* 0x0001580001167983 */ /* 0x002ee20000300800 */
[----:B------:R-:W3:Y:S02]  /*22170*/  LDL.LU R26, [R1+0x144] ;  /* 0x00014400011a7983 */ /* 0x000ee40000300800 */
[----:B------:R-:W3:Y:S01]  /*22180*/  LDL.LU R28, [R1+0x128] ;  /* 0x00012800011c7983 */ /* 0x000ee20000300800 */
[----:B------:R-:W3:Y:S01]  /*22190*/  LDL.LU R9, [R1+0x110] ;  /* 0x0001100001097983 */ /* 0x000ee20000300800 */
[----:B0-----:R-:W-:-:S04]  /*221a0*/  LOP3.LUT R10, R10, 0x7f, RZ, 0xc0, !PT ;  /* 0x0000007f0a0a7812 */ /* 0x001fc800078ec0ff */
[----:B------:R-:W-:Y:S02]  /*221b0*/  SHF.L.U32 R2, R10, 0x1, RZ ;  /* 0x000000010a027819 */ /* 0x000fe400000006ff */
[----:B------:R-:W3:Y:S04]  /*221c0*/  LDL.LU R10, [R1+0xf4] ;  /* 0x0000f400010a7983 */ /* 0x000ee80000300800 */
[----:B--2---:R0:W-:Y:S01]  /*221d0*/  STS.U16 [R27+0xd300], R25 ;  /* 0x00d300191b007388 */ /* 0x0041e20000000400 */
[----:B------:R-:W-:Y:S02]  /*221e0*/  STS.U16 [R27+0xdb00], R23 ;  /* 0x00db00171b007388 */ /* 0x000fe40000000400 */
[----:B------:R1:W-:Y:S02]  /*221f0*/  STS.U16 [R27+0xe300], R11 ;  /* 0x00e3000b1b007388 */ /* 0x0003e40000000400 */
[----:B------:R2:W-:Y:S01]  /*22200*/  STS.U16 [R27+0xeb00], R24 ;  /* 0x00eb00181b007388 */ /* 0x0005e20000000400 */
[----:B------:R4:W-:Y:S04]  /*22210*/  STS.U16 [R27+0xf300], R18 ;  /* 0x00f300121b007388 */ /* 0x0009e80000000400 */
[----:B0-----:R-:W3:Y:S01]  /*22220*/  LDL.LU R25, [R1+0xd4] ;  /* 0x0000d40001197983 */ /* 0x001ee20000300800 */
[----:B-1----:R-:W3:Y:S02]  /*22230*/  LDL.LU R11, [R1+0xbc] ;  /* 0x0000bc00010b7983 */ /* 0x002ee40000300800 */
[----:B--2---:R-:W2:Y:S01]  /*22240*/  LDL.LU R24, [R1+0x68] ;  /* 0x0000680001187983 */ /* 0x004ea20000300800 */
[----:B----4-:R-:W4:Y:S01]  /*22250*/  LDL.LU R18, [R1+0x2468] ;  /* 0x0024680001127983 */ /* 0x010f220000300800 */
[----:B------:R-:W-:-:S03]  /*22260*/  LOP3.LUT R23, R2, 0x40, RZ, 0x3c, !PT ;  /* 0x0000004002177812 */ /* 0x000fc600078e3cff */
[----:B----4-:R-:W-:Y:S02]  /*22270*/  STS.U16 [R27+0xfb00], R18 ;  /* 0x00fb00121b007388 */ /* 0x010fe40000000400 */
[----:B------:R-:W-:Y:S02]  /*22280*/  STS.U16 [R23+0x8400], R12 ;  /* 0x0084000c17007388 */ /* 0x000fe40000000400 */
[----:B---3--:R-:W-:Y:S02]  /*22290*/  STS.U16 [R23+0x8c00], R13 ;  /* 0x008c000d17007388 */ /* 0x008fe40000000400 */
[----:B-----5:R0:W-:Y:S01]  /*222a0*/  STS.U16 [R23+0x9400], R17 ;  /* 0x0094001117007388 */ /* 0x0201e20000000400 */
[----:B------:R-:W-:Y:S01]  /*222b0*/  STS.U16 [R23+0x9c00], R14 ;  /* 0x009c000e17007388 */ /* 0x000fe20000000400 */
[----:B------:R1:W-:Y:S02]  /*222c0*/  STS.U16 [R23+0xa400], R29 ;  /* 0x00a4001d17007388 */ /* 0x0003e40000000400 */
[----:B------:R3:W-:Y:S01]  /*222d0*/  STS.U16 [R23+0xac00], R15 ;  /* 0x00ac000f17007388 */ /* 0x0007e20000000400 */
[----:B0-----:R-:W4:Y:S01]  /*222e0*/  LDL.LU R17, [R1+0x260] ;  /* 0x0002600001117983 */ /* 0x001f220000300800 */
[----:B-1----:R-:W5:Y:S02]  /*222f0*/  LDL.LU R29, [R1+0x204] ;  /* 0x00020400011d7983 */ /* 0x002f640000300800 */
[----:B---3--:R-:W3:Y:S02]  /*22300*/  LDL.LU R15, [R1+0x1b8] ;  /* 0x0001b800010f7983 */ /* 0x008ee40000300800 */
[----:B------:R-:W3:Y:S01]  /*22310*/  LDL.LU R12, [R1+0x1a4] ;  /* 0x0001a400010c7983 */ /* 0x000ee20000300800 */
[----:B------:R-:W3:Y:S01]  /*22320*/  LDL.LU R13, [R1+0x194] ;  /* 0x00019400010d7983 */ /* 0x000ee20000300800 */
[----:B------:R-:W3:Y:S03]  /*22330*/  LDL.LU R14, [R1+0x17c] ;  /* 0x00017c00010e7983 */ /* 0x000ee60000300800 */
[----:B------:R0:W-:Y:S01]  /*22340*/  STS.U16 [R23+0xb400], R8 ;  /* 0x00b4000817007388 */ /* 0x0001e20000000400 */
[----:B------:R1:W-:Y:S03]  /*22350*/  STS.U16 [R23+0xbc00], R22 ;  /* 0x00bc001617007388 */ /* 0x0003e60000000400 */
[----:B0-----:R-:W3:Y:S01]  /*22360*/  LDL.LU R8, [R1+0x16c] ;  /* 0x00016c0001087983 */ /* 0x001ee20000300800 */
[----:B-1----:R-:W3:Y:S02]  /*22370*/  LDL.LU R22, [R1+0x150] ;  /* 0x0001500001167983 */ /* 0x002ee40000300800 */
[----:B------:R-:W-:Y:S02]  /*22380*/  STS.U16 [R23+0xc400], R26 ;  /* 0x00c4001a17007388 */ /* 0x000fe40000000400 */
[----:B------:R-:W-:Y:S01]  /*22390*/  STS.U16 [R23+0xcc00], R28 ;  /* 0x00cc001c17007388 */ /* 0x000fe20000000400 */
[----:B------:R0:W-:Y:S01]  /*223a0*/  STS.U16 [R23+0xd400], R9 ;  /* 0x00d4000917007388 */ /* 0x0001e20000000400 */
[----:B------:R1:W-:Y:S02]  /*223b0*/  STS.U16 [R23+0xdc00], R10 ;  /* 0x00dc000a17007388 */ /* 0x0003e40000000400 */
[----:B------:R-:W-:Y:S02]  /*223c0*/  STS.U16 [R23+0xe400], R25 ;  /* 0x00e4001917007388 */ /* 0x000fe40000000400 */
[----:B------:R1:W-:Y:S01]  /*223d0*/  STS.U16 [R23+0xec00], R11 ;  /* 0x00ec000b17007388 */ /* 0x0003e20000000400 */
[----:B--2---:R-:W-:Y:S01]  /*223e0*/  STS.U16 [R23+0xf400], R24 ;  /* 0x00f4001817007388 */ /* 0x004fe20000000400 */
[----:B------:R2:W-:Y:S03]  /*223f0*/  STS.U16 [R23+0xfc00], R16 ;  /* 0x00fc001017007388 */ /* 0x0005e60000000400 */
[----:B0-----:R-:W3:Y:S01]  /*22400*/  LDL.LU R9, [R1+0x13c] ;  /* 0x00013c0001097983 */ /* 0x001ee20000300800 */
[----:B------:R-:W3:Y:S02]  /*22410*/  LDL.LU R18, [R1+0x108] ;  /* 0x0001080001127983 */ /* 0x000ee40000300800 */
[----:B------:R-:W3:Y:S02]  /*22420*/  LDL.LU R27, [R1+0xec] ;  /* 0x0000ec00011b7983 */ /* 0x000ee40000300800 */
[----:B------:R-:W3:Y:S01]  /*22430*/  LDL.LU R28, [R1+0xd0] ;  /* 0x0000d000011c7983 */ /* 0x000ee20000300800 */
[----:B-1----:R-:W3:Y:S01]  /*22440*/  LDL.LU R10, [R1+0xb4] ;  /* 0x0000b400010a7983 */ /* 0x002ee20000300800 */
[----:B------:R-:W3:Y:S01]  /*22450*/  LDL.LU R11, [R1+0x64] ;  /* 0x00006400010b7983 */ /* 0x000ee20000300800 */
[----:B------:R-:W-:Y:S01]  /*22460*/  LOP3.LUT R26, R2, 0x50, RZ, 0x3c, !PT ;  /* 0x00000050021a7812 */ /* 0x000fe200078e3cff */
[----:B--2---:R-:W2:Y:S01]  /*22470*/  LDL.LU R16, [R1+0x11c] ;  /* 0x00011c0001107983 */ /* 0x004ea20000300800 */
[----:B------:R-:W2:Y:S01]  /*22480*/  LDL.LU R25, [R1+0x224] ;  /* 0x0002240001197983 */ /* 0x000ea20000300800 */
[----:B------:R-:W2:Y:S02]  /*22490*/  LDL.LU R24, [R1+0x200] ;  /* 0x0002000001187983 */ /* 0x000ea40000300800 */
[----:B------:R-:W2:Y:S02]  /*224a0*/  LDL.LU R2, [R1+0x1b4] ;  /* 0x0001b40001027983 */ /* 0x000ea40000300800 */
[----:B------:R-:W2:Y:S01]  /*224b0*/  LDL.LU R23, [R1+0x1a0] ;  /* 0x0001a00001177983 */ /* 0x000ea20000300800 */
[----:B----4-:R0:W-:Y:S01]  /*224c0*/  STS.U16 [R26+0x8500], R17 ;  /* 0x008500111a007388 */ /* 0x0101e20000000400 */
[----:B-----5:R1:W-:Y:S02]  /*224d0*/  STS.U16 [R26+0x8d00], R29 ;  /* 0x008d001d1a007388 */ /* 0x0203e40000000400 */
[----:B---3--:R3:W-:Y:S01]  /*224e0*/  STS.U16 [R26+0x9500], R15 ;  /* 0x0095000f1a007388 */ /* 0x0087e20000000400 */
[----:B0-----:R-:W4:Y:S01]  /*224f0*/  LDL.LU R17, [R1+0x190] ;  /* 0x0001900001117983 */ /* 0x001f220000300800 */
[----:B-1----:R-:W5:Y:S03]  /*22500*/  LDL.LU R29, [R1+0x2464] ;  /* 0x00246400011d7983 */ /* 0x002f660000300800 */
[----:B---3--:R-:W3:Y:S01]  /*22510*/  LDL.LU R15, [R1+0x2460] ;  /* 0x00246000010f7983 */ /* 0x008ee20000300800 */
[----:B------:R0:W-:Y:S03]  /*22520*/  STS.U16 [R26+0x9d00], R12 ;  /* 0x009d000c1a007388 */ /* 0x0001e60000000400 */
[----:B------:R1:W-:Y:S01]  /*22530*/  STS.U16 [R26+0xa500], R13 ;  /* 0x00a5000d1a007388 */ /* 0x0003e20000000400 */
[----:B------:R1:W-:Y:S02]  /*22540*/  STS.U16 [R26+0xad00], R14 ;  /* 0x00ad000e1a007388 */ /* 0x0003e40000000400 */
[----:B------:R1:W-:Y:S02]  /*22550*/  STS.U16 [R26+0xb500], R8 ;  /* 0x00b500081a007388 */ /* 0x0003e40000000400 */
[----:B------:R1:W-:Y:S01]  /*22560*/  STS.U16 [R26+0xbd00], R22 ;  /* 0x00bd00161a007388 */ /* 0x0003e20000000400 */
[----:B0-----:R-:W5:Y:S01]  /*22570*/  LDL.LU R12, [R1+0x178] ;  /* 0x00017800010c7983 */ /* 0x001f620000300800 */
[----:B-1----:R-:W5:Y:S02]  /*22580*/  LDL.LU R13, [R1+0x168] ;  /* 0x00016800010d7983 */ /* 0x002f640000300800 */
[----:B------:R-:W5:Y:S02]  /*22590*/  LDL.LU R14, [R1+0x154] ;  /* 0x00015400010e7983 */ /* 0x000f640000300800 */
[----:B------:R-:W5:Y:S01]  /*225a0*/  LDL.LU R8, [R1+0x140] ;  /* 0x0001400001087983 */ /* 0x000f620000300800 */
[----:B------:R-:W0:Y:S04]  /*225b0*/  S2R R22, SR_TID.X ;  /* 0x0000000000167919 */ /* 0x000e280000002100 */
[----:B------:R1:W-:Y:S04]  /*225c0*/  STS.U16 [R26+0xc500], R9 ;  /* 0x00c500091a007388 */ /* 0x0003e80000000400 */
[----:B--2---:R-:W-:Y:S01]  /*225d0*/  STS.U16 [R26+0xcd00], R16 ;  /* 0x00cd00101a007388 */ /* 0x004fe20000000400 */
[----:B------:R-:W-:Y:S02]  /*225e0*/  STS.U16 [R26+0xd500], R18 ;  /* 0x00d500121a007388 */ /* 0x000fe40000000400 */
[----:B------:R-:W-:Y:S02]  /*225f0*/  STS.U16 [R26+0xdd00], R27 ;  /* 0x00dd001b1a007388 */ /* 0x000fe40000000400 */
[----:B------:R-:W-:Y:S01]  /*22600*/  STS.U16 [R26+0xe500], R28 ;  /* 0x00e5001c1a007388 */ /* 0x000fe20000000400 */
[----:B------:R2:W-:Y:S04]  /*22610*/  STS.U16 [R26+0xed00], R10 ;  /* 0x00ed000a1a007388 */ /* 0x0005e80000000400 */
[----:B-1----:R-:W5:Y:S01]  /*22620*/  LDL.LU R9, [R1+0x124] ;  /* 0x0001240001097983 */ /* 0x002f620000300800 */
[----:B0-----:R-:W-:-:S03]  /*22630*/  LOP3.LUT R22, R22, 0x7f, RZ, 0xc0, !PT ;  /* 0x0000007f16167812 */ /* 0x001fc600078ec0ff */
[----:B------:R0:W-:Y:S04]  /*22640*/  STS.U16 [R26+0xf500], R11 ;  /* 0x00f5000b1a007388 */ /* 0x0001e80000000400 */
[----:B--2---:R-:W2:Y:S01]  /*22650*/  LDL.LU R10, [R1+0x10c] ;  /* 0x00010c00010a7983 */ /* 0x004ea20000300800 */
[----:B------:R-:W-:-:S04]  /*22660*/  SHF.L.U32 R22, R22, 0x1, RZ ;  /* 0x0000000116167819 */ /* 0x000fc800000006ff */
[----:B------:R-:W-:Y:S01]  /*22670*/  LOP3.LUT R28, R22, 0x60, RZ, 0x3c, !PT ;  /* 0x00000060161c7812 */ /* 0x000fe200078e3cff */
[----:B0-----:R-:W2:Y:S04]  /*22680*/  LDL.LU R11, [R1+0xf0] ;  /* 0x0000f000010b7983 */ /* 0x001ea80000300800 */
[----:B---3--:R-:W-:Y:S01]  /*22690*/  STS.U16 [R26+0xfd00], R15 ;  /* 0x00fd000f1a007388 */ /* 0x008fe20000000400 */
[----:B------:R-:W-:Y:S02]  /*226a0*/  STS.U16 [R28+0x8600], R25 ;  /* 0x008600191c007388 */ /* 0x000fe40000000400 */
[----:B------:R-:W-:Y:S02]  /*226b0*/  STS.U16 [R28+0x8e00], R24 ;  /* 0x008e00181c007388 */ /* 0x000fe40000000400 */
[----:B------:R0:W-:Y:S01]  /*226c0*/  STS.U16 [R28+0x9600], R2 ;  /* 0x009600021c007388 */ /* 0x0001e20000000400 */
[----:B------:R1:W-:Y:S01]  /*226d0*/  STS.U16 [R28+0x9e00], R23 ;  /* 0x009e00171c007388 */ /* 0x0003e20000000400 */
[----:B----4-:R3:W-:Y:S03]  /*226e0*/  STS.U16 [R28+0xa600], R17 ;  /* 0x00a600111c007388 */ /* 0x0107e60000000400 */
[----:B0-----:R-:W4:Y:S01]  /*226f0*/  LDL.LU R2, [R1+0xd8] ;  /* 0x0000d80001027983 */ /* 0x001f220000300800 */
[----:B-1----:R-:W4:Y:S02]  /*22700*/  LDL.LU R23, [R1+0xc0] ;  /* 0x0000c00001177983 */ /* 0x002f240000300800 */
[----:B---3--:R-:W3:Y:S02]  /*22710*/  LDL.LU R17, [R1+0x6c] ;  /* 0x00006c0001117983 */ /* 0x008ee40000300800 */
[----:B------:R-:W-:-:S02]  /*22720*/  FMUL R4, R4, 1.4426950216293334961 ;  /* 0x3fb8aa3b04047820 */ /* 0x000fc40000400000 */
[----:B------:R-:W-:Y:S02]  /*22730*/  FMUL R5, R5, 1.4426950216293334961 ;  /* 0x3fb8aa3b05057820 */ /* 0x000fe40000400000 */
[----:B------:R5:W0:Y:S02]  /*22740*/  MUFU.EX2 R16, R4 ;  /* 0x0000000400107308 */ /* 0x000a240000000800 */
[----:B-----5:R-:W-:-:S06]  /*22750*/  FFMA R4, R29, c[0x0][0x188], -R19 ;  /* 0x000062001d047a23 */ /* 0x020fcc0000000813 */
[----:B------:R-:W1:Y:S01]  /*22760*/  MUFU.EX2 R29, R5 ;  /* 0x00000005001d7308 */ /* 0x000e620000000800 */
[----:B0-----:R-:W-:Y:S01]  /*22770*/  STL [R1+0x7fc], R16 ;  /* 0x0007fc1001007387 */ /* 0x001fe20000100800 */
[----:B------:R-:W5:Y:S02]  /*22780*/  LDL.LU R18, [R1+0x494] ;  /* 0x0004940001127983 */ /* 0x000f640000300800 */
[----:B------:R-:W5:Y:S02]  /*22790*/  LDL.LU R27, [R1+0x1ac] ;  /* 0x0001ac00011b7983 */ /* 0x000f640000300800 */
[----:B------:R-:W5:Y:S01]  /*227a0*/  LDL.LU R26, [R1+0x18c] ;  /* 0x00018c00011a7983 */ /* 0x000f620000300800 */
[----:B------:R-:W5:Y:S01]  /*227b0*/  LDL.LU R25, [R1+0x180] ;  /* 0x0001800001197983 */ /* 0x000f620000300800 */
[----:B------:R-:W5:Y:S03]  /*227c0*/  LDL.LU R24, [R1+0x174] ;  /* 0x0001740001187983 */ /* 0x000f660000300800 */
[----:B------:R0:W-:Y:S01]  /*227d0*/  STS.U16 [R28+0xae00], R12 ;  /* 0x00ae000c1c007388 */ /* 0x0001e20000000400 */
[----:B------:R2:W-:Y:S02]  /*227e0*/  STS.U16 [R28+0xb600], R13 ;  /* 0x00b6000d1c007388 */ /* 0x0005e40000000400 */
[----:B------:R2:W-:Y:S01]  /*227f0*/  STS.U16 [R28+0xbe00], R14 ;  /* 0x00be000e1c007388 */ /* 0x0005e20000000400 */
[----:B-1----:R-:W-:Y:S01]  /*22800*/  STL [R1+0x7f0], R29 ;  /* 0x0007f01d01007387 */ /* 0x002fe20000100800 */
[----:B------:R1:W-:Y:S02]  /*22810*/  STS.U16 [R28+0xc600], R8 ;  /* 0x00c600081c007388 */ /* 0x0003e40000000400 */
[----:B------:R-:W-:Y:S01]  /*22820*/  FMUL R4, R4, 1.4426950216293334961 ;  /* 0x3fb8aa3b04047820 */ /* 0x000fe20000400000 */
[----:B0-----:R-:W5:Y:S01]  /*22830*/  LDL.LU R12, [R1+0x160] ;  /* 0x00016000010c7983 */ /* 0x001f620000300800 */
[----:B--2---:R-:W2:Y:S02]  /*22840*/  LDL.LU R13, [R1+0x14c] ;  /* 0x00014c00010d7983 */ /* 0x004ea40000300800 */
[----:B------:R-:W2:Y:S02]  /*22850*/  LDL.LU R14, [R1+0x138] ;  /* 0x00013800010e7983 */ /* 0x000ea40000300800 */
[----:B------:R0:W-:Y:S01]  /*22860*/  STS.U16 [R28+0xce00], R9 ;  /* 0x00ce00091c007388 */ /* 0x0001e20000000400 */
[----:B------:R0:W-:Y:S04]  /*22870*/  STS.U16 [R28+0xd600], R10 ;  /* 0x00d6000a1c007388 */ /* 0x0001e80000000400 */
[----:B-1----:R-:W2:Y:S01]  /*22880*/  LDL.LU R8, [R1+0x118] ;  /* 0x0001180001087983 */ /* 0x002ea20000300800 */
[----:B------:R1:W-:Y:S02]  /*22890*/  STS.U16 [R28+0xde00], R11 ;  /* 0x00de000b1c007388 */ /* 0x0003e40000000400 */
[----:B------:R-:W-:Y:S01]  /*228a0*/  FFMA R5, R20, c[0x0][0x188], -R19 ;  /* 0x0000620014057a23 */ /* 0x000fe20000000813 */
[----:B------:R1:W3:Y:S01]  /*228b0*/  MUFU.EX2 R15, R4 ;  /* 0x00000004000f7308 */ /* 0x0002e20000000800 */
[----:B0-----:R-:W2:Y:S01]  /*228c0*/  LDL.LU R9, [R1+0x104] ;  /* 0x0001040001097983 */ /* 0x001ea20000300800 */
[----:B------:R-:W2:Y:S02]  /*228d0*/  LDL.LU R10, [R1+0xe0] ;  /* 0x0000e000010a7983 */ /* 0x000ea40000300800 */
[----:B-1----:R-:W2:Y:S01]  /*228e0*/  LDL.LU R11, [R1+0xc8] ;  /* 0x0000c800010b7983 */ /* 0x002ea20000300800 */
[----:B------:R-:W2:Y:S04]  /*228f0*/  LDL.LU R20, [R1+0xa4] ;  /* 0x0000a40001147983 */ /* 0x000ea80000300800 */
[----:B------:R-:W2:Y:S04]  /*22900*/  LDL.LU R4, [R1+0x280] ;  /* 0x0002800001047983 */ /* 0x000ea80000300800 */
[----:B----4-:R0:W-:Y:S01]  /*22910*/  STS.U16 [R28+0xe600], R2 ;  /* 0x00e600021c007388 */ /* 0x0101e20000000400 */
[----:B------:R1:W-:Y:S02]  /*22920*/  STS.U16 [R28+0xee00], R23 ;  /* 0x00ee00171c007388 */ /* 0x0003e40000000400 */
[----:B---3--:R3:W-:Y:S01]  /*22930*/  STS.U16 [R28+0xf600], R17 ;  /* 0x00f600111c007388 */ /* 0x0087e20000000400 */
[----:B0-----:R-:W4:Y:S01]  /*22940*/  LDL.LU R2, [R1+0x245c] ;  /* 0x00245c0001027983 */ /* 0x001f220000300800 */
[----:B-1----:R-:W2:Y:S02]  /*22950*/  LDL.LU R23, [R1+0x2458] ;  /* 0x0024580001177983 */ /* 0x002ea40000300800 */
[----:B---3--:R-:W3:Y:S02]  /*22960*/  LDL.LU R17, [R1+0x2454] ;  /* 0x0024540001117983 */ /* 0x008ee40000300800 */
[----:B------:R-:W-:Y:S01]  /*22970*/  STL [R1+0x7f4], R15 ;  /* 0x0007f40f01007387 */ /* 0x000fe20000100800 */
[----:B------:R0:W-:Y:S04]  /*22980*/  STL [R1+0x2448], R15 ;  /* 0x0024480f01007387 */ /* 0x0001e80000100800 */
[----:B0-----:R-:W2:Y:S01]  /*22990*/  LDL.LU R15, [R1+0x1bc] ;  /* 0x0001bc00010f7983 */ /* 0x001ea20000300800 */
[----:B------:R-:W-:-:S03]  /*229a0*/  LOP3.LUT R22, R22, 0x70, RZ, 0x3c, !PT ;  /* 0x0000007016167812 */ /* 0x000fc600078e3cff */
[----:B---3--:R0:W-:Y:S04]  /*229b0*/  STS.U16 [R28+0xfe00], R17 ;  /* 0x00fe00111c007388 */ /* 0x0081e80000000400 */
[----:B0-----:R-:W3:Y:S01]  /*229c0*/  LDL.LU R28, [R1+0x2450] ;  /* 0x00245000011c7983 */ /* 0x001ee20000300800 */
[----:B------:R-:W3:Y:S02]  /*229d0*/  LDL.LU R17, [R1+0x1fc] ;  /* 0x0001fc0001117983 */ /* 0x000ee40000300800 */
[----:B--2---:R5:W-:Y:S02]  /*229e0*/  STS.U16 [R22+0x8700], R4 ;  /* 0x0087000416007388 */ /* 0x004be40000000400 */
[----:B-----5:R-:W-:Y:S02]  /*229f0*/  FADD R4, -R19, R18 ;  /* 0x0000001213047221 */ /* 0x020fe40000000100 */
[----:B------:R-:W2:Y:S01]  /*22a00*/  LDL.LU R19, [R1+0x244c] ;  /* 0x00244c0001137983 */ /* 0x000ea20000300800 */
[----:B------:R-:W-:-:S02]  /*22a10*/  FMUL R6, R6, 1.4426950216293334961 ;  /* 0x3fb8aa3b06067820 */ /* 0x000fc40000400000 */
[----:B------:R-:W-:Y:S02]  /*22a20*/  FMUL R5, R5, 1.4426950216293334961 ;  /* 0x3fb8aa3b05057820 */ /* 0x000fe40000400000 */
[----:B------:R-:W-:Y:S02]  /*22a30*/  FMUL R4, R4, 1.4426950216293334961 ;  /* 0x3fb8aa3b04047820 */ /* 0x000fe40000400000 */
[----:B------:R-:W0:Y:S02]  /*22a40*/  MUFU.EX2 R18, R5 ;  /* 0x0000000500127308 */ /* 0x000e240000000800 */
[----:B0-----:R-:W-:Y:S04]  /*22a50*/  STL [R1+0x7f8], R18 ;  /* 0x0007f81201007387 */ /* 0x001fe80000100800 */
[----:B---3--:R-:W-:Y:S01]  /*22a60*/  STS.U16 [R22+0x8f00], R17 ;  /* 0x008f001116007388 */ /* 0x008fe20000000400 */
[----:B------:R-:W-:Y:S02]  /*22a70*/  STS.U16 [R22+0x9700], R15 ;  /* 0x0097000f16007388 */ /* 0x000fe40000000400 */
[----:B------:R-:W-:Y:S02]  /*22a80*/  STS.U16 [R22+0x9f00], R27 ;  /* 0x009f001b16007388 */ /* 0x000fe40000000400 */
[----:B------:R-:W-:Y:S01]  /*22a90*/  STS.U16 [R22+0xa700], R26 ;  /* 0x00a7001a16007388 */ /* 0x000fe20000000400 */
[----:B------:R-:W-:Y:S01]  /*22aa0*/  STS.U16 [R22+0xaf00], R25 ;  /* 0x00af001916007388 */ /* 0x000fe20000000400 */
        /* <DEDUP_REMOVED lines=8> */
[----:B------:R0:W-:Y:S03]  /*22b30*/  STS.U16 [R22+0xf700], R20 ;  /* 0x00f7001416007388 */ /* 0x0001e60000000400 */
[----:B0-----:R-:W0:Y:S01]  /*22b40*/  S2R R20, SR_TID.X ;  /* 0x0000000000147919 */ /* 0x001e220000002100 */
[----:B--2---:R0:W-:Y:S02]  /*22b50*/  STS.U16 [R22+0xff00], R19 ;  /* 0x00ff001316007388 */ /* 0x0041e40000000400 */
[----:B------:R-:W-:Y:S01]  /*22b60*/  BAR.SYNC.DEFER_BLOCKING 0x0 ;  /* 0x0000000000007b1d */ /* 0x000fe20000010000 */
[C---:B0-----:R-:W-:Y:S01]  /*22b70*/  SHF.L.U32 R22, R20.reuse, 0x1, RZ ;  /* 0x0000000114167819 */ /* 0x041fe200000006ff */
[----:B------:R-:W-:-:S05]  /*22b80*/  LOP3.LUT R20, R20, 0x7, RZ, 0xc0, !PT ;  /* 0x0000000714147812 */ /* 0x000fca00078ec0ff */
[----:B------:R-:W-:-:S05]  /*22b90*/  IMAD R20, R20, 0x110, RZ ;  /* 0x0000011014147824 */ /* 0x000fca00078e02ff */
[----:B------:R-:W-:-:S05]  /*22ba0*/  LOP3.LUT R20, R20, 0x30, R22, 0x78, !PT ;  /* 0x0000003014147812 */ /* 0x000fca00078e7816 */
[----:B------:R-:W0:Y:S04]  /*22bb0*/  LDSM.16.M88.4 R8, [R20+0x8000] ;  /* 0x008000001408783b */ /* 0x000e280000000200 */
[----:B------:R-:W1:Y:S01]  /*22bc0*/  LDSM.16.M88.4 R12, [R20+0x8800] ;  /* 0x00880000140c783b */ /* 0x000e620000000200 */
[----:B------:R2:W-:Y:S08]  /*22bd0*/  MUFU.EX2 R17, R6 ;  /* 0x0000000600117308 */ /* 0x0005f00000000800 */
[----:B------:R-:W3:Y:S01]  /*22be0*/  MUFU.EX2 R25, R4 ;  /* 0x0000000400197308 */ /* 0x000ee20000000800 */
[----:B--2---:R-:W-:-:S02]  /*22bf0*/  FMUL R6, R7, 1.4426950216293334961 ;  /* 0x3fb8aa3b07067820 */ /* 0x004fc40000400000 */
[----:B------:R-:W-:-:S05]  /*22c00*/  FFMA R7, R28, c[0x0][0x188], -R0 ;  /* 0x000062001c077a23 */ /* 0x000fca0000000800 */
[----:B------:R-:W2:Y:S01]  /*22c10*/  MUFU.EX2 R28, R6 ;  /* 0x00000006001c7308 */ /* 0x000ea20000000800 */
[----:B------:R-:W-:-:S07]  /*22c20*/  FMUL R7, R7, 1.4426950216293334961 ;  /* 0x3fb8aa3b07077820 */ /* 0x000fce0000400000 */
[----:B------:R-:W5:Y:S01]  /*22c30*/  MUFU.EX2 R19, R7 ;  /* 0x0000000700137308 */ /* 0x000f620000000800 */
[----:B---3--:R-:W-:Y:S01]  /*22c40*/  STL [R1+0x5d0], R25 ;  /* 0x0005d01901007387 */ /* 0x008fe20000100800 */
[----:B------:R-:W-:Y:S03]  /*22c50*/  STL [R1+0x7e8], R17 ;  /* 0x0007e81101007387 */ /* 0x000fe60000100800 */
[----:B--2---:R-:W-:Y:S04]  /*22c60*/  STL [R1+0x7e0], R28 ;  /* 0x0007e01c01007387 */ /* 0x004fe80000100800 */
[----:B0-----:R-:W-:Y:S01]  /*22c70*/  STL.64 [R1+0x190], R8 ;  /* 0x0001900801007387 */ /* 0x001fe20000100a00 */
[----:B------:R-:W-:Y:S02]  /*22c80*/  STL.64 [R1+0x198], R10 ;  /* 0x0001980a01007387 */ /* 0x000fe40000100a00 */
[----:B-1----:R-:W-:Y:S02]  /*22c90*/  STL.64 [R1+0x180], R12 ;  /* 0x0001800c01007387 */ /* 0x002fe40000100a00 */
[----:B------:R0:W-:Y:S02]  /*22ca0*/  STL.64 [R1+0x188], R14 ;  /* 0x0001880e01007387 */ /* 0x0001e40000100a00 */
[----:B0-----:R-:W2:Y:S01]  /*22cb0*/  LDL.LU R15, [R1+0x2448] ;  /* 0x00244800010f7983 */ /* 0x001ea20000300800 */
[----:B-----5:R-:W-:Y:S02]  /*22cc0*/  STL [R1+0x7e4], R19 ;  /* 0x0007e41301007387 */ /* 0x020fe40000100800 */
[----:B------:R-:W-:Y:S02]  /*22cd0*/  STL.64 [R1+0x2440], R18 ;  /* 0x0024401201007387 */ /* 0x000fe40000100a00 */
[----:B------:R-:W-:Y:S02]  /*22ce0*/  STL.64 [R1+0x2438], R16 ;  /* 0x0024381001007387 */ /* 0x000fe40000100a00 */
[----:B------:R-:W0:Y:S01]  /*22cf0*/  LDSM.16.M88.4 R16, [R20+0x9000] ;  /* 0x009000001410783b */ /* 0x000e220000000200 */
[----:B------:R-:W-:Y:S01]  /*22d00*/  MOV R14, R13 ;  /* 0x0000000d000e7202 */ /* 0x000fe20000000f00 */
[----:B------:R-:W-:-:S02]  /*22d10*/  IMAD.MOV.U32 R24, RZ, RZ, R12 ;  /* 0x000000ffff187224 */ /* 0x000fc400078e000c */
[----:B------:R-:W3:Y:S01]  /*22d20*/  LDL.LU R13, [R1+0x7d0] ;  /* 0x0007d000010d7983 */ /* 0x000ee20000300800 */
[----:B------:R-:W5:Y:S01]  /*22d30*/  LDL.LU R12, [R1+0x7d4] ;  /* 0x0007d400010c7983 */ /* 0x000f620000300800 */
[----:B------:R-:W2:Y:S02]  /*22d40*/  LDL.LU R11, [R1+0x7d8] ;  /* 0x0007d800010b7983 */ /* 0x000ea40000300800 */
[----:B------:R-:W-:Y:S02]  /*22d50*/  FADD R6, -R0, R21 ;  /* 0x0000001500067221 */ /* 0x000fe40000000100 */
[----:B------:R-:W-:Y:S01]  /*22d60*/  FFMA R7, R23, c[0x0][0x188], -R0 ;  /* 0x0000620017077a23 */ /* 0x000fe20000000800 */
[----:B------:R-:W2:Y:S01]  /*22d70*/  LDL.LU R10, [R1+0x7dc] ;  /* 0x0007dc00010a7983 */ /* 0x000ea20000300800 */
[----:B------:R-:W2:Y:S03]  /*22d80*/  LDL.LU R0, [R1+0x5d8] ;  /* 0x0005d80001007983 */ /* 0x000ea60000300800 */
[----:B0-----:R-:W-:Y:S01]  /*22d90*/  STL.64 [R1+0x170], R16 ;  /* 0x0001701001007387 */ /* 0x001fe20000100a00 */
[----:B------:R0:W-:Y:S03]  /*22da0*/  STL.64 [R1+0x178], R18 ;  /* 0x0001781201007387 */ /* 0x0001e60000100a00 */
[----:B0-----:R-:W2:Y:S04]  /*22db0*/  LDL.LU.64 R18, [R1+0x2440] ;  /* 0x0024400001127983 */ /* 0x001ea80000300a00 */
[----:B----4-:R-:W0:Y:S04]  /*22dc0*/  SHFL.BFLY PT, R5, R2, 0x1, 0x1f ;  /* 0x0c201f0002057f89 */ /* 0x010e2800000e0000 */
[----:B------:R-:W1:Y:S01]  /*22dd0*/  SHFL.BFLY PT, R4, R3, 0x1, 0x1f ;  /* 0x0c201f0003047f89 */ /* 0x000e6200000e0000 */
[----:B------:R-:W-:-:S02]  /*22de0*/  FMUL R6, R6, 1.4426950216293334961 ;  /* 0x3fb8aa3b06067820 */ /* 0x000fc40000400000 */
[----:B------:R-:W4:Y:S02]  /*22df0*/  LDL.LU.64 R16, [R1+0x2438] ;  /* 0x0024380001107983 */ /* 0x000f240000300a00 */
[----:B------:R0:W0:Y:S02]  /*22e00*/  MUFU.EX2 R27, R6 ;  /* 0x00000006001b7308 */ /* 0x0000240000000800 */
[----:B0-----:R-:W-:-:S06]  /*22e10*/  FMUL R6, R7, 1.4426950216293334961 ;  /* 0x3fb8aa3b07067820 */ /* 0x001fcc0000400000 */
[----:B------:R0:W0:Y:S01]  /*22e20*/  MUFU.EX2 R26, R6 ;  /* 0x00000006001a7308 */ /* 0x0000220000000800 */
[----:B------:R-:W-:Y:S02]  /*22e30*/  FMNMX R2, R2, R5, !PT ;  /* 0x0000000502027209 */ /* 0x000fe40007800000 */
[----:B-1----:R-:W-:Y:S02]  /*22e40*/  FMNMX R3, R3, R4, !PT ;  /* 0x0000000403037209 */ /* 0x002fe40007800000 */
[----:B0-----:R-:W0:Y:S04]  /*22e50*/  LDSM.16.M88.4 R4, [R20+0x9800] ;  /* 0x009800001404783b */ /* 0x001e280000000200 */
[----:B------:R-:W-:Y:S04]  /*22e60*/  STL [R1+0x52c], R27 ;  /* 0x00052c1b01007387 */ /* 0x000fe80000100800 */
[----:B------:R-:W-:Y:S04]  /*22e70*/  STL [R1+0x7ec], R26 ;  /* 0x0007ec1a01007387 */ /* 0x000fe80000100800 */
[----:B0-----:R-:W-:Y:S01]  /*22e80*/  STL.64 [R1+0x160], R4 ;  /* 0x0001600401007387 */ /* 0x001fe20000100a00 */
[----:B------:R-:W-:Y:S02]  /*22e90*/  STL.64 [R1+0x168], R6 ;  /* 0x0001680601007387 */ /* 0x000fe40000100a00 */
[----:B------:R-:W0:Y:S02]  /*22ea0*/  LDSM.16.M88.4 R4, [R20+0xa000] ;  /* 0x00a000001404783b */ /* 0x000e240000000200 */
[----:B0-----:R-:W-:Y:S02]  /*22eb0*/  STL.64 [R1+0x150], R4 ;  /* 0x0001500401007387 */ /* 0x001fe40000100a00 */
[----:B------:R-:W-:Y:S01]  /*22ec0*/  STL.64 [R1+0x158], R6 ;  /* 0x0001580601007387 */ /* 0x000fe20000100a00 */
[----:B------:R-:W-:-:S02]  /*22ed0*/  MOV R23, R5 ;  /* 0x0000000500177202 */ /* 0x000fc40000000f00 */
[----:B------:R-:W0:Y:S04]  /*22ee0*/  LDSM.16.M88.4 R4, [R20+0xa800] ;  /* 0x00a800001404783b */ /* 0x000e280000000200 */
[----:B0-----:R3:W-:Y:S01]  /*22ef0*/  STL.64 [R1+0x140], R4 ;  /* 0x0001400401007387 */ /* 0x0017e20000100a00 */
[----:B------:R2:W-:Y:S01]  /*22f00*/  STL.64 [R1+0x148], R6 ;  /* 0x0001480601007387 */ /* 0x0005e20000100a00 */
[----:B------:R-:W-:Y:S02]  /*22f10*/  MOV R22, R4 ;  /* 0x0000000400167202 */ /* 0x000fe40000000f00 */
[----:B------:R-:W-:Y:S01]  /*22f20*/  MOV R21, R5 ;  /* 0x0000000500157202 */ /* 0x000fe20000000f00 */
[----:B------:R-:W-:Y:S01]  /*22f30*/  STL [R1+0x2430], R27 ;  /* 0x0024301b01007387 */ /* 0x000fe20000100800 */
[----:B------:R-:W-:Y:S02]  /*22f40*/  STL.64 [R1+0x2428], R24 ;  /* 0x0024281801007387 */ /* 0x000fe40000100a00 */
[----:B---3--:R-:W-:-:S02]  /*22f50*/  FMUL R4, R25, R13 ;  /* 0x0000000d19047220 */ /* 0x008fc40000400000 */
[----:B-----5:R-:W-:Y:S02]  /*22f60*/  FMUL R5, R25, R12 ;  /* 0x0000000c19057220 */ /* 0x020fe40000400000 */
[C---:B--2---:R-:W-:Y:S01]  /*22f70*/  FMUL R6, R27.reuse, R11 ;  /* 0x0000000b1b067220 */ /* 0x044fe20000400000 */
[----:B------:R-:W2:Y:S01]  /*22f80*/  LDL R13, [R1+0x5dc] ;  /* 0x0005dc00010d7983 */ /* 0x000ea20000100800 */
[----:B------:R-:W3:Y:S02]  /*22f90*/  LDL.LU R12, [R1+0x7c0] ;  /* 0x0007c000010c7983 */ /* 0x000ee40000300800 */
[----:B------:R-:W-:Y:S02]  /*22fa0*/  FMUL R7, R27, R10 ;  /* 0x0000000a1b077220 */ /* 0x000fe40000400000 */
[----:B------:R-:W5:Y:S01]  /*22fb0*/  LDL.LU R11, [R1+0x7c4] ;  /* 0x0007c400010b7983 */ /* 0x000f620000300800 */
[----:B------:R-:W3:Y:S01]  /*22fc0*/  LDL.LU R10, [R1+0x7c8] ;  /* 0x0007c800010a7983 */ /* 0x000ee20000300800 */
[----:B------:R-:W-:-:S03]  /*22fd0*/  F2FP.PACK_AB R19, R26, R19 ;  /* 0x000000131a13723e */ /* 0x000fc600000000ff */
[----:B------:R-:W0:Y:S01]  /*22fe0*/  LDSM.16.M88.4 R24, [R20+0xb000] ;  /* 0x00b000001418783b */ /* 0x000e220000000200 */
[----:B------:R-:W-:Y:S02]  /*22ff0*/  F2FP.PACK_AB R18, R18, R15 ;  /* 0x0000000f1212723e */ /* 0x000fe400000000ff */
[----:B------:R-:W3:Y:S01]  /*23000*/  LDL.LU R15, [R1+0x7cc] ;  /* 0x0007cc00010f7983 */ /* 0x000ee20000300800 */
[----:B0-----:R-:W-:Y:S01]  /*23010*/  STL.64 [R1+0x130], R24 ;  /* 0x0001301801007387 */ /* 0x001fe20000100a00 */
[----:B------:R0:W-:Y:S03]  /*23020*/  STL.64 [R1+0x138], R26 ;  /* 0x0001381a01007387 */ /* 0x0001e60000100a00 */
[----:B0-----:R-:W3:Y:S01]  /*23030*/  LDL.LU R27, [R1+0x2430] ;  /* 0x00243000011b7983 */ /* 0x001ee20000300800 */
[----:B------:R-:W5:Y:S01]  /*23040*/  LDL.LU.64 R24, [R1+0x2428] ;  /* 0x0024280001187983 */ /* 0x000f620000300a00 */
[----:B----4-:R-:W-:-:S02]  /*23050*/  F2FP.PACK_AB R16, R29, R16 ;  /* 0x000000101d10723e */ /* 0x010fc400000000ff */
[----:B------:R-:W-:-:S07]  /*23060*/  F2FP.PACK_AB R17, R28, R17 ;  /* 0x000000111c11723e */ /* 0x000fce00000000ff */
[----:B------:R-:W-:Y:S01]  /*23070*/  HMMA.16816.F32 R4, R16, R8, R4 ;  /* 0x000000081004723c */ /* 0x000fe20000001804 */
[----:B------:R0:W-:Y:S01]  /*23080*/  STL.64 [R1+0x2410], R22 ;  /* 0x0024101601007387 */ /* 0x0001e20000100a00 */
[----:B------:R1:W-:Y:S03]  /*23090*/  STL.64 [R1+0x2408], R20 ;  /* 0x0024081401007387 */ /* 0x0003e60000100a00 */
[----:B0-----:R-:W4:Y:S01]  /*230a0*/  LDL.LU R23, [R1+0x7b4] ;  /* 0x0007b40001177983 */ /* 0x001f220000300800 */
[----:B-1----:R-:W-:Y:S01]  /*230b0*/  MOV R21, R14 ;  /* 0x0000000e00157202 */ /* 0x002fe20000000f00 */
[----:B------:R-:W4:Y:S01]  /*230c0*/  LDL.LU R22, [R1+0x7b8] ;  /* 0x0007b80001167983 */ /* 0x000f220000300800 */
[----:B--2---:R-:W-:Y:S01]  /*230d0*/  FMNMX R28, R3, R13, !PT ;  /* 0x0000000d031c7209 */ /* 0x004fe20007800000 */
[----:B---3--:R-:W-:Y:S02]  /*230e0*/  FMUL R14, R27, R10 ;  /* 0x0000000a1b0e7220 */ /* 0x008fe40000400000 */
[----:B-----5:R-:W-:-:S02]  /*230f0*/  FMUL R13, R25, R11 ;  /* 0x0000000b190d7220 */ /* 0x020fc40000400000 */
[----:B------:R-:W2:Y:S01]  /*23100*/  LDL.LU.64 R10, [R1+0x2420] ;  /* 0x00242000010a7983 */ /* 0x000ea20000300a00 */
[----:B------:R-:W3:Y:S09]  /*23110*/  LDL.LU.64 R8, [R1+0x2418] ;  /* 0x0024180001087983 */ /* 0x000ef20000300a00 */
[----:B------:R-:W-:Y:S02]  /*23120*/  STL.64 [R1+0xb0], R4 ;  /* 0x0000b00401007387 */ /* 0x000fe40000100a00 */
[----:B------:R0:W-:Y:S02]  /*23130*/  STL.64 [R1+0xb8], R6 ;  /* 0x0000b80601007387 */ /* 0x0001e40000100a00 */
[----:B0-----:R-:W5:Y:S01]  /*23140*/  LDL.LU R6, [R1+0x7b0] ;  /* 0x0007b00001067983 */ /* 0x001f620000300800 */
[----:B------:R-:W-:Y:S01]  /*23150*/  FMNMX R29, R2, R0, !PT ;  /* 0x00000000021d7209 */ /* 0x000fe20007800000 */
[----:B------:R-:W-:-:S02]  /*23160*/  IMAD.MOV.U32 R20, RZ, RZ, R24 ;  /* 0x000000ffff147224 */ /* 0x000fc400078e0018 */
[----:B------:R-:W-:Y:S02]  /*23170*/  FMUL R12, R25, R12 ;  /* 0x0000000c190c7220 */ /* 0x000fe40000400000 */
[----:B------:R-:W-:Y:S01]  /*23180*/  FMUL R15, R27, R15 ;  /* 0x0000000f1b0f7220 */ /* 0x000fe20000400000 */
[----:B------:R-:W5:Y:S01]  /*23190*/  LDL.LU R7, [R1+0x7bc] ;  /* 0x0007bc0001077983 */ /* 0x000f620000300800 */
[----:B------:R-:W5:Y:S02]  /*231a0*/  LDL.LU R24, [R1+0x7a0] ;  /* 0x0007a00001187983 */ /* 0x000f640000300800 */
[----:B------:R-:W5:Y:S02]  /*231b0*/  LDL.LU R26, [R1+0x7a8] ;  /* 0x0007a800011a7983 */ /* 0x000f640000300800 */
[----:B----4-:R-:W-:Y:S01]  /*231c0*/  FMUL R5, R25, R23 ;  /* 0x0000001719057220 */ /* 0x010fe20000400000 */
[----:B------:R-:W-:Y:S01]  /*231d0*/  HMMA.16816.F32 R12, R16, R20, R12 ;  /* 0x00000014100c723c */ /* 0x000fe2000000180c */
[----:B--2---:R-:W-:-:S02]  /*231e0*/  FFMA R10, R10, c[0x0][0x188], -R28 ;  /* 0x000062000a0a7a23 */ /* 0x004fc4000000081c */
[--C-:B---3--:R-:W-:Y:S02]  /*231f0*/  FFMA R2, R8, c[0x0][0x188], -R29.reuse ;  /* 0x0000620008027a23 */ /* 0x108fe4000000081d */
[----:B------:R-:W-:Y:S01]  /*23200*/  FFMA R3, R9, c[0x0][0x188], -R29 ;  /* 0x0000620009037a23 */ /* 0x000fe2000000081d */
[----:B------:R-:W2:Y:S01]  /*23210*/  LDL.LU R8, [R1+0x7ac] ;  /* 0x0007ac0001087983 */ /* 0x000ea20000300800 */
[----:B------:R-:W3:Y:S02]  /*23220*/  LDL.LU R9, [R1+0x7a4] ;  /* 0x0007a40001097983 */ /* 0x000ee40000300800 */
[----:B------:R0:W-:Y:S02]  /*23230*/  STL [R1+0x10], R10 ;  /* 0x0000100a01007387 */ /* 0x0001e40000100800 */
[----:B-----5:R-:W-:Y:S02]  /*23240*/  FMUL R4, R25, R6 ;  /* 0x0000000619047220 */ /* 0x020fe40000400000 */
[----:B------:R-:W-:-:S02]  /*23250*/  FMUL R6, R27, R22 ;  /* 0x000000161b067220 */ /* 0x000fc40000400000 */
[----:B------:R-:W4:Y:S01]  /*23260*/  LDL.LU.64 R22, [R1+0x2410] ;  /* 0x0024100001167983 */ /* 0x000f220000300a00 */
[----:B------:R-:W5:Y:S02]  /*23270*/  LDL.LU.64 R20, [R1+0x2408] ;  /* 0x0024080001147983 */ /* 0x000f640000300a00 */
[----:B------:R-:W-:Y:S02]  /*23280*/  STL.64 [R1+0x2400], R18 ;  /* 0x0024001201007387 */ /* 0x000fe40000100a00 */
[----:B------:R-:W-:Y:S02]  /*23290*/  STL.64 [R1+0x23f8], R16 ;  /* 0x0023f81001007387 */ /* 0x000fe40000100a00 */
[----:B0-----:R-:W-:Y:S01]  /*232a0*/  FFMA R10, R11, c[0x0][0x188], -R28 ;  /* 0x000062000b0a7a23 */ /* 0x001fe2000000081c */
[----:B------:R0:W-:Y:S01]  /*232b0*/  STL.64 [R1+0xc0], R12 ;  /* 0x0000c00c01007387 */ /* 0x0001e20000100a00 */
[----:B------:R-:W-:Y:S03]  /*232c0*/  STL.64 [R1+0xc8], R14 ;  /* 0x0000c80e01007387 */ /* 0x000fe60000100a00 */
[----:B0-----:R-:W2:Y:S04]  /*232d0*/  LDL R12, [R1+0x170] ;  /* 0x00017000010c7983 */ /* 0x001ea80000100800 */
[----:B------:R-:W2:Y:S04]  /*232e0*/  LDL R13, [R1+0x174] ;  /* 0x00017400010d7983 */ /* 0x000ea80000100800 */
[----:B-----5:R-:W0:Y:S04]  /*232f0*/  LDSM.16.M88.4 R16, [R20+0xb800] ;  /* 0x00b800001410783b */ /* 0x020e280000000200 */
[----:B0-----:R-:W-:Y:S01]  /*23300*/  STL.64 [R1+0xa0], R16 ;  /* 0x0000a01001007387 */ /* 0x001fe20000100a00 */
[----:B------:R-:W-:Y:S02]  /*23310*/  STL [R1+0x14], R10 ;  /* 0x0000140a01007387 */ /* 0x000fe40000100800 */
[----:B------:R-:W-:Y:S02]  /*23320*/  STL.64 [R1+0xa8], R18 ;  /* 0x0000a81201007387 */ /* 0x000fe40000100a00 */
[----:B------:R-:W0:Y:S04]  /*23330*/  LDSM.16.M88.4 R16, [R20+0xc000] ;  /* 0x00c000001410783b */ /* 0x000e280000000200 */
[----:B0-----:R-:W-:Y:S01]  /*23340*/  STL.64 [R1+0x90], R16 ;  /* 0x0000901001007387 */ /* 0x001fe20000100a00 */
[----:B------:R0:W-:Y:S03]  /*23350*/  STL.64 [R1+0x98], R18 ;  /* 0x0000981201007387 */ /* 0x0001e60000100a00 */
[----:B0-----:R-:W5:Y:S01]  /*23360*/  LDL.LU.64 R18, [R1+0x2400] ;  /* 0x0024000001127983 */ /* 0x001f620000300a00 */
[----:B------:R-:W5:Y:S02]  /*23370*/  LDL.LU.64 R16, [R1+0x23f8] ;  /* 0x0023f80001107983 */ /* 0x000f640000300a00 */
[----:B------:R-:W-:-:S02]  /*23380*/  FMUL R7, R27, R7 ;  /* 0x000000071b077220 */ /* 0x000fc40000400000 */
[----:B------:R-:W-:Y:S02]  /*23390*/  FMUL R24, R25, R24 ;  /* 0x0000001819187220 */ /* 0x000fe40000400000 */
[----:B------:R-:W-:Y:S02]  /*233a0*/  FMUL R26, R27, R26 ;  /* 0x0000001a1b1a7220 */ /* 0x000fe40000400000 */
[----:B---3--:R-:W-:Y:S02]  /*233b0*/  FMUL R25, R25, R9 ;  /* 0x0000000919197220 */ /* 0x008fe40000400000 */
[----:B--2---:R-:W-:Y:S02]  /*233c0*/  FMUL R27, R27, R8 ;  /* 0x000000081b1b7220 */ /* 0x004fe40000400000 */
[----:B------:R-:W-:Y:S01]  /*233d0*/  LDSM.16.M88.4 R8, [R20+0xd000] ;  /* 0x00d000001408783b */ /* 0x000fe20000000200 */
[----:B-----5:R-:W-:Y:S03]  /*233e0*/  HMMA.16816.F32 R4, R16, R12, R4 ;  /* 0x0000000c1004723c */ /* 0x020fe60000001804 */
[----:B------:R-:W0:Y:S11]  /*233f0*/  LDSM.16.M88.4 R12, [R20+0xc800] ;  /* 0x00c80000140c783b */ /* 0x000e360000000200 */
[----:B------:R-:W-:Y:S09]  /*23400*/  @!UPT UIADD3 URZ, URZ, URZ, URZ ;  /* 0x0000003f3f3ff290 */ /* 0x000ff2000fffe03f */
[----:B------:R-:W-:Y:S01]  /*23410*/  STL.64 [R1+0xd0], R4 ;  /* 0x0000d00401007387 */ /* 0x000fe20000100a00 */
[----:B------:R-:W-:Y:S03]  /*23420*/  STL.64 [R1+0xd8], R6 ;  /* 0x0000d80601007387 */ /* 0x000fe60000100a00 */
[----:B0-----:R-:W-:Y:S01]  /*23430*/  STL [R1+0x2274], R14 ;  /* 0x0022740e01007387 */ /* 0x001fe20000100800 */
[----:B------:R-:W-:Y:S02]  /*23440*/  STL [R1+0x2270], R15 ;  /* 0x0022700f01007387 */ /* 0x000fe40000100800 */
[----:B------:R0:W-:Y:S02]  /*23450*/  STL.64 [R1+0x23f0], R12 ;  /* 0x0023f00c01007387 */ /* 0x0001e40000100a00 */
[----:B0-----:R-:W2:Y:S04]  /*23460*/  LDL R12, [R1+0x160] ;  /* 0x00016000010c7983 */ /* 0x001ea80000100800 */
[----:B------:R-:W2:Y:S04]  /*23470*/  LDL R13, [R1+0x164] ;  /* 0x00016400010d7983 */ /* 0x000ea80000100800 */
[----:B------:R-:W0:Y:S01]  /*23480*/  S2R R6, SR_TID.X ;  /* 0x0000000000067919 */ /* 0x000e220000002100 */
[----:B------:R-:W3:Y:S02]  /*23490*/  LDL.LU R20, [R1+0x790] ;  /* 0x0007900001147983 */ /* 0x000ee40000300800 */
[----:B------:R-:W5:Y:S02]  /*234a0*/  LDL.LU R15, [R1+0x794] ;  /* 0x00079400010f7983 */ /* 0x000f640000300800 */
[----:B------:R-:W3:Y:S01]  /*234b0*/  LDL.LU R14, [R1+0x798] ;  /* 0x00079800010e7983 */ /* 0x000ee20000300800 */
[----:B------:R0:W-:Y:S02]  /*234c0*/  STL [R1+0x2244], R10 ;  /* 0x0022440a01007387 */ /* 0x0001e40000100800 */
[----:B0-----:R-:W-:-:S02]  /*234d0*/  LOP3.LUT R10, R6, 0x7, RZ, 0xc0, !PT ;  /* 0x00000007060a7812 */ /* 0x001fc400078ec0ff */
[----:B------:R-:W-:-:S03]  /*234e0*/  SHF.L.U32 R7, R6, 0x1, RZ ;  /* 0x0000000106077819 */ /* 0x000fc600000006ff */
[----:B------:R-:W-:-:S05]  /*234f0*/  IMAD R10, R10, 0x110, RZ ;  /* 0x000001100a0a7824 */ /* 0x000fca00078e02ff */
[----:B------:R-:W-:-:S05]  /*23500*/  LOP3.LUT R10, R10, 0x30, R7, 0x78, !PT ;  /* 0x000000300a0a7812 */ /* 0x000fca00078e7807 */
[----:B------:R-:W0:Y:S04]  /*23510*/  LDSM.16.M88.4 R4, [R10+0xd800] ;  /* 0x00d800000a04783b */ /* 0x000e280000000200 */
[----:B------:R1:W-:Y:S01]  /*23520*/  STL [R1+0x2240], R11 ;  /* 0x0022400b01007387 */ /* 0x0003e20000100800 */
[----:B------:R4:W-:Y:S03]  /*23530*/  STL.64 [R1+0x23c8], R8 ;  /* 0x0023c80801007387 */ /* 0x0009e60000100a00 */
[----:B-1----:R-:W3:Y:S01]  /*23540*/  LDL.LU R11, [R1+0x79c] ;  /* 0x00079c00010b7983 */ /* 0x002ee20000300800 */
[----:B----4-:R-:W-:Y:S02]  /*23550*/  MOV R8, R22 ;  /* 0x0000001600087202 */ /* 0x010fe40000000f00 */
[----:B------:R-:W-:-:S05]  /*23560*/  MOV R9, R21 ;  /* 0x0000001500097202 */ /* 0x000fca0000000f00 */
[----:B------:R-:W-:Y:S04]  /*23570*/  STL.64 [R1+0x23d8], R8 ;  /* 0x0023d80801007387 */ /* 0x000fe80000100a00 */
[----:B0-----:R0:W-:Y:S04]  /*23580*/  STL [R1+0x2384], R4 ;  /* 0x0023840401007387 */ /* 0x0011e80000100800 */
[----:B0-----:R-:W5:Y:S01]  /*23590*/  LDL R4, [R1+0x5d0] ;  /* 0x0005d00001047983 */ /* 0x001f620000100800 */
[----:B------:R0:W-:Y:S03]  /*235a0*/  STL [R1+0x2380], R5 ;  /* 0x0023800501007387 */ /* 0x0001e60000100800 */
[----:B0-----:R-:W3:Y:S01]  /*235b0*/  LDL R5, [R1+0x52c] ;  /* 0x00052c0001057983 */ /* 0x001ee20000100800 */
[----:B------:R-:W-:Y:S02]  /*235c0*/  STL [R1+0x2234], R6 ;  /* 0x0022340601007387 */ /* 0x000fe40000100800 */
[----:B------:R-:W-:Y:S01]  /*235d0*/  STL [R1+0x2230], R7 ;  /* 0x0022300701007387 */ /* 0x000fe20000100800 */
[----:B--2---:R-:W-:Y:S01]  /*235e0*/  HMMA.16816.F32 R24, R16, R12, R24 ;  /* 0x0000000c1018723c */ /* 0x004fe20000001818 */
[----:B------:R-:W2:Y:S11]  /*235f0*/  LDL.LU.64 R12, [R1+0x23f0] ;  /* 0x0023f000010c7983 */ /* 0x000eb60000300a00 */
[----:B------:R-:W-:Y:S11]  /*23600*/  @!UPT UIADD3 URZ, URZ, URZ, URZ ;  /* 0x0000003f3f3ff290 */ /* 0x000ff6000fffe03f */
[----:B------:R0:W-:Y:S01]  /*23610*/  STL.64 [R1+0xf0], R24 ;  /* 0x0000f01801007387 */ /* 0x0001e20000100a00 */
[----:B------:R-:W-:Y:S02]  /*23620*/  STL.64 [R1+0x23e8], R18 ;  /* 0x0023e81201007387 */ /* 0x000fe40000100a00 */
[----:B------:R-:W-:Y:S02]  /*23630*/  STL.64 [R1+0x23e0], R16 ;  /* 0x0023e01001007387 */ /* 0x000fe40000100a00 */
[----:B------:R-:W1:Y:S04]  /*23640*/  LDSM.16.M88.4 R16, [R10+0xe000] ;  /* 0x00e000000a10783b */ /* 0x000e680000000200 */
[----:B0-----:R-:W4:Y:S01]  /*23650*/  LDL.LU R24, [R1+0x780] ;  /* 0x0007800001187983 */ /* 0x001f220000300800 */
[----:B------:R-:W4:Y:S02]  /*23660*/  LDL.LU R25, [R1+0x784] ;  /* 0x0007840001197983 */ /* 0x000f240000300800 */
[----:B-----5:R-:W-:Y:S01]  /*23670*/  FMUL R21, R4, R15 ;  /* 0x0000000f04157220 */ /* 0x020fe20000400000 */
[----:B------:R-:W-:Y:S01]  /*23680*/  MOV R15, R27 ;  /* 0x0000001b000f7202 */ /* 0x000fe20000000f00 */
[----:B---3--:R-:W-:-:S02]  /*23690*/  FMUL R22, R5, R14 ;  /* 0x0000000e05167220 */ /* 0x008fc40000400000 */
[----:B------:R-:W-:Y:S02]  /*236a0*/  IMAD.MOV.U32 R14, RZ, RZ, R26 ;  /* 0x000000ffff0e7224 */ /* 0x000fe400078e001a */
[----:B------:R-:W3:Y:S03]  /*236b0*/  LDL.LU R26, [R1+0x788] ;  /* 0x00078800011a7983 */ /* 0x000ee60000300800 */
[----:B------:R-:W-:Y:S02]  /*236c0*/  STL [R1+0x227c], R14 ;  /* 0x00227c0e01007387 */ /* 0x000fe40000100800 */
[----:B------:R-:W-:Y:S01]  /*236d0*/  STL [R1+0x2278], R15 ;  /* 0x0022780f01007387 */ /* 0x000fe20000100800 */
[----:B--2---:R0:W-:Y:S04]  /*236e0*/  STL.64 [R1+0x23d0], R12 ;  /* 0x0023d00c01007387 */ /* 0x0041e80000100a00 */
[----:B0-----:R-:W2:Y:S01]  /*236f0*/  LDL R12, [R1+0x150] ;  /* 0x00015000010c7983 */ /* 0x001ea20000100800 */
[----:B-1----:R-:W-:Y:S02]  /*23700*/  STL.64 [R1+0x110], R16 ;  /* 0x0001101001007387 */ /* 0x002fe40000100a00 */
[----:B------:R0:W-:Y:S02]  /*23710*/  STL.64 [R1+0x118], R18 ;  /* 0x0001181201007387 */ /* 0x0001e40000100a00 */
[----:B0-----:R-:W2:Y:S01]  /*23720*/  LDL.LU.64 R18, [R1+0x23e8] ;  /* 0x0023e80001127983 */ /* 0x001ea20000300a00 */
[----:B------:R-:W2:Y:S01]  /*23730*/  LDL.LU.64 R16, [R1+0x23e0] ;  /* 0x0023e00001107983 */ /* 0x000ea20000300a00 */
[----:B------:R-:W-:Y:S01]  /*23740*/  MOV R13, R23 ;  /* 0x00000017000d7202 */ /* 0x000fe20000000f00 */
[----:B------:R-:W-:-:S02]  /*23750*/  FMUL R23, R5, R11 ;  /* 0x0000000b05177220 */ /* 0x000fc40000400000 */
[----:B------:R-:W-:Y:S01]  /*23760*/  FMUL R20, R4, R20 ;  /* 0x0000001404147220 */ /* 0x000fe20000400000 */
[----:B------:R-:W0:Y:S04]  /*23770*/  LDSM.16.M88.4 R8, [R10+0xe800] ;  /* 0x00e800000a08783b */ /* 0x000e280000000200 */
[----:B------:R-:W5:Y:S04]  /*23780*/  LDL.LU R27, [R1+0x78c] ;  /* 0x00078c00011b7983 */ /* 0x000f680000300800 */
[----:B0-----:R0:W-:Y:S01]  /*23790*/  STL.64 [R1+0x120], R8 ;  /* 0x0001200801007387 */ /* 0x0011e20000100a00 */
[----:B------:R1:W-:Y:S03]  /*237a0*/  STL.64 [R1+0x128], R10 ;  /* 0x0001280a01007387 */ /* 0x0003e60000100a00 */
[----:B0-----:R-:W5:Y:S01]  /*237b0*/  LDL.LU.64 R8, [R1+0x23d8] ;  /* 0x0023d80001087983 */ /* 0x001f620000300a00 */
[----:B-1----:R-:W5:Y:S02]  /*237c0*/  LDL.LU R10, [R1+0x760] ;  /* 0x00076000010a7983 */ /* 0x002f640000300800 */
[----:B------:R-:W5:Y:S02]  /*237d0*/  LDL.LU R7, [R1+0x764] ;  /* 0x0007640001077983 */ /* 0x000f640000300800 */
[----:B------:R-:W5:Y:S02]  /*237e0*/  LDL.LU R6, [R1+0x768] ;  /* 0x0007680001067983 */ /* 0x000f640000300800 */
[----:B------:R-:W-:-:S02]  /*237f0*/  FMUL R11, R2, 1.4426950216293334961 ;  /* 0x3fb8aa3b020b7820 */ /* 0x000fc40000400000 */
[----:B------:R-:W5:Y:S01]  /*23800*/  LDL.LU R2, [R1] ;  /* 0x0000000001027983 */ /* 0x000f620000300800 */
[----:B--2---:R-:W-:Y:S03]  /*23810*/  HMMA.16816.F32 R20, R16, R12, R20 ;  /* 0x0000000c1014723c */ /* 0x004fe60000001814 */
[----:B------:R-:W2:Y:S11]  /*23820*/  LDL.LU.64 R12, [R1+0x23d0] ;  /* 0x0023d000010c7983 */ /* 0x000eb60000300a00 */
[----:B------:R-:W-:Y:S10]  /*23830*/  @!UPT UIADD3 URZ, URZ, URZ, URZ ;  /* 0x0000003f3f3ff290 */ /* 0x000ff4000fffe03f */
[----:B------:R-:W-:Y:S02]  /*23840*/  MOV R15, R22 ;  /* 0x00000016000f7202 */ /* 0x000fe40000000f00 */
[----:B------:R-:W-:Y:S01]  /*23850*/  MOV R14, R21 ;  /* 0x00000015000e7202 */ /* 0x000fe20000000f00 */
[----:B------:R-:W-:Y:S01]  /*23860*/  STL [R1+0x1e0], R20 ;  /* 0x0001e01401007387 */ /* 0x000fe20000100800 */
[----:B------:R0:W-:Y:S03]  /*23870*/  STL [R1+0x1ec], R23 ;  /* 0x0001ec1701007387 */ /* 0x0001e60000100800 */
[----:B0-----:R-:W2:Y:S01]  /*23880*/  LDL.LU R23, [R1+0x76c] ;  /* 0x00076c0001177983 */ /* 0x001ea20000300800 */
[----:B------:R-:W-:Y:S02]  /*23890*/  STL [R1+0x22d0], R15 ;  /* 0x0022d00f01007387 */ /* 0x000fe40000100800 */
[----:B------:R0:W-:Y:S02]  /*238a0*/  STL [R1+0x22cc], R14 ;  /* 0x0022cc0e01007387 */ /* 0x0001e40000100800 */
[----:B0-----:R-:W2:Y:S01]  /*238b0*/  LDL.LU R14, [R1+0x4] ;  /* 0x00000400010e7983 */ /* 0x001ea20000300800 */
[----:B----4-:R-:W-:-:S02]  /*238c0*/  FMUL R24, R4, R24 ;  /* 0x0000001804187220 */ /* 0x010fc40000400000 */
[----:B------:R-:W-:Y:S02]  /*238d0*/  FMUL R25, R4, R25 ;  /* 0x0000001904197220 */ /* 0x000fe40000400000 */
[C---:B---3--:R-:W-:Y:S02]  /*238e0*/  FMUL R26, R5.reuse, R26 ;  /* 0x0000001a051a7220 */ /* 0x048fe40000400000 */
[----:B-----5:R-:W-:Y:S02]  /*238f0*/  FMUL R27, R5, R27 ;  /* 0x0000001b051b7220 */ /* 0x020fe40000400000 */
[----:B------:R-:W-:-:S05]  /*23900*/  FMUL R15, R3, 1.4426950216293334961 ;  /* 0x3fb8aa3b030f7820 */ /* 0x000fca0000400000 */
[----:B------:R-:W-:Y:S01]  /*23910*/  HMMA.16816.F32 R24, R16, R8, R24 ;  /* 0x000000081018723c */ /* 0x000fe20000001818 */
[----:B------:R-:W0:Y:S01]  /*23920*/  MUFU.EX2 R3, R11 ;  /* 0x0000000b00037308 */ /* 0x000e220000000800 */
[C---:B------:R-:W-:Y:S02]  /*23930*/  FMUL R20, R4.reuse, R10 ;  /* 0x0000000a04147220 */ /* 0x040fe40000400000 */
[----:B------:R-:W-:Y:S02]  /*23940*/  FMUL R21, R4, R7 ;  /* 0x0000000704157220 */ /* 0x000fe40000400000 */
[----:B------:R-:W-:Y:S01]  /*23950*/  FMUL R22, R5, R6 ;  /* 0x0000000605167220 */ /* 0x000fe20000400000 */
[----:B0-----:R-:W-:Y:S01]  /*23960*/  STL [R1+0x780], R3 ;  /* 0x0007800301007387 */ /* 0x001fe20000100800 */
[----:B------:R-:W3:Y:S11]  /*23970*/  LDL.LU.64 R8, [R1+0x23c8] ;  /* 0x0023c80001087983 */ /* 0x000ef60000300a00 */
[----:B------:R-:W-:Y:S04]  /*23980*/  @!UPT UIADD3 URZ, URZ, URZ, URZ ;  /* 0x0000003f3f3ff290 */ /* 0x000fe8000fffe03f */
[----:B------:R0:W-:Y:S01]  /*23990*/  STL.64 [R1+0x2a0], R24 ;  /* 0x0002a01801007387 */ /* 0x0001e20000100a00 */
[----:B------:R-:W-:Y:S01]  /*239a0*/  MOV R11, R27 ;  /* 0x0000001b000b7202 */ /* 0x000fe20000000f00 */
[----:B------:R-:W-:Y:S02]  /*239b0*/  IMAD.MOV.U32 R10, RZ, RZ, R26 ;  /* 0x000000ffff0a7224 */ /* 0x000fe400078e001a */
[----:B0-----:R-:W4:Y:S01]  /*239c0*/  LDL.LU R24, [R1+0x750] ;  /* 0x0007500001187983 */ /* 0x001f220000300800 */
[----:B------:R-:W5:Y:S02]  /*239d0*/  LDL.LU R7, [R1+0x754] ;  /* 0x0007540001077983 */ /* 0x000f640000300800 */
[----:B------:R-:W3:Y:S02]  /*239e0*/  LDL.LU R6, [R1+0x758] ;  /* 0x0007580001067983 */ /* 0x000ee40000300800 */
[----:B------:R-:W-:Y:S01]  /*239f0*/  STL [R1+0x2294], R11 ;  /* 0x0022940b01007387 */ /* 0x000fe20000100800 */
[----:B------:R0:W-:Y:S02]  /*23a00*/  STL [R1+0x2290], R10 ;  /* 0x0022900a01007387 */ /* 0x0001e40000100800 */
[----:B0-----:R0:W1:Y:S01]  /*23a10*/  MUFU.EX2 R10, R15 ;  /* 0x0000000f000a7308 */ /* 0x0010620000000800 */
[----:B--2---:R-:W-:-:S02]  /*23a20*/  FFMA R3, R14, c[0x0][0x188], -R29 ;  /* 0x000062000e037a23 */ /* 0x004fc4000000081d */
[----:B------:R-:W2:Y:S01]  /*23a30*/  LDL.LU R14, [R1+0x75c] ;  /* 0x00075c00010e7983 */ /* 0x000ea20000300800 */
[----:B0-----:R-:W2:Y:S03]  /*23a40*/  LDL.LU R15, [R1+0x10] ;  /* 0x00001000010f7983 */ /* 0x001ea60000300800 */
[----:B--2---:R-:W-:Y:S01]  /*23a50*/  STL [R1+0x23a0], R15 ;  /* 0x0023a00f01007387 */ /* 0x004fe20000100800 */
[----:B-1----:R-:W-:Y:S02]  /*23a60*/  STL [R1+0x760], R10 ;  /* 0x0007600a01007387 */ /* 0x002fe40000100800 */
[----:B------:R0:W-:Y:S02]  /*23a70*/  STL.64 [R1+0x2398], R12 ;  /* 0x0023980c01007387 */ /* 0x0001e40000100a00 */
[----:B0-----:R-:W2:Y:S01]  /*23a80*/  LDL.64 R12, [R1+0x90] ;  /* 0x00009000010c7983 */ /* 0x001ea20000100a00 */
[----:B------:R-:W-:Y:S02]  /*23a90*/  STL [R1+0x23c0], R14 ;  /* 0x0023c00e01007387 */ /* 0x000fe40000100800 */
[----:B------:R-:W-:Y:S01]  /*23aa0*/  FMUL R23, R5, R23 ;  /* 0x0000001705177220 */ /* 0x000fe20000400000 */
[----:B--2---:R0:W-:Y:S04]  /*23ab0*/  STL.64 [R1+0x23b8], R12 ;  /* 0x0023b80c01007387 */ /* 0x0041e80000100a00 */
[----:B0-----:R-:W2:Y:S01]  /*23ac0*/  LDL.LU.64 R12, [R1+0x130] ;  /* 0x00013000010c7983 */ /* 0x001ea20000300a00 */
[----:B------:R-:W3:Y:S01]  /*23ad0*/  LDL.LU R14, [R1+0x23c0] ;  /* 0x0023c000010e7983 */ /* 0x000ee20000300800 */
[----:B--2---:R-:W-:Y:S01]  /*23ae0*/  HMMA.16816.F32 R20, R16, R12, R20 ;  /* 0x0000000c1014723c */ /* 0x004fe20000001814 */
[----:B------:R-:W-:-:S02]  /*23af0*/  MOV R11, R12 ;  /* 0x0000000c000b7202 */ /* 0x000fc40000000f00 */
[----:B------:R-:W-:Y:S02]  /*23b00*/  MOV R10, R13 ;  /* 0x0000000d000a7202 */ /* 0x000fe40000000f00 */
[----:B------:R-:W2:Y:S01]  /*23b10*/  LDL.LU.64 R12, [R1+0x23b8] ;  /* 0x0023b800010c7983 */ /* 0x000ea20000300a00 */
[----:B---3--:R-:W-:Y:S11]  /*23b20*/  FMUL R27, R5, R14 ;  /* 0x0000000e051b7220 */ /* 0x008ff60000400000 */
[----:B------:R-:W-:Y:S06]  /*23b30*/  @!UPT UIADD3 URZ, URZ, URZ, URZ ;  /* 0x0000003f3f3ff290 */ /* 0x000fec000fffe03f */
[----:B------:R-:W-:Y:S01]  /*23b40*/  STL.64 [R1+0x290], R20 ;  /* 0x0002901401007387 */ /* 0x000fe20000100a00 */
[----:B------:R0:W-:Y:S02]  /*23b50*/  STL.64 [R1+0x2390], R10 ;  /* 0x0023900a01007387 */ /* 0x0001e40000100a00 */
[----:B------:R1:W-:Y:S02]  /*23b60*/  STL.64 [R1+0x2388], R8 ;  /* 0x0023880801007387 */ /* 0x0003e40000100a00 */
[----:B------:R-:W3:Y:S01]  /*23b70*/  LDL.LU R15, [R1+0x730] ;  /* 0x00073000010f7983 */ /* 0x000ee20000300800 */
[----:B0-----:R-:W2:Y:S01]  /*23b80*/  LDL.LU R11, [R1+0x734] ;  /* 0x00073400010b7983 */ /* 0x001ea20000300800 */
[----:B-1----:R-:W2:Y:S02]  /*23b90*/  LDL.LU R8, [R1+0x738] ;  /* 0x0007380001087983 */ /* 0x002ea40000300800 */
[----:B------:R-:W2:Y:S02]  /*23ba0*/  LDL.LU R14, [R1+0x73c] ;  /* 0x00073c00010e7983 */ /* 0x000ea40000300800 */
[----:B------:R-:W-:-:S02]  /*23bb0*/  FFMA R2, R2, c[0x0][0x188], -R29 ;  /* 0x0000620002027a23 */ /* 0x000fc4000000081d */
[----:B------:R-:W-:Y:S02]  /*23bc0*/  FMUL R26, R5, R6 ;  /* 0x00000006051a7220 */ /* 0x000fe40000400000 */
[----:B------:R-:W-:Y:S01]  /*23bd0*/  FMUL R2, R2, 1.4426950216293334961 ;  /* 0x3fb8aa3b02027820 */ /* 0x000fe20000400000 */
[----:B------:R-:W-:-:S04]  /*23be0*/  MOV R6, R22 ;  /* 0x0000001600067202 */ /* 0x000fc80000000f00 */
[----:B------:R-:W-:Y:S01]  /*23bf0*/  MOV R22, R2 ;  /* 0x0000000200167202 */ /* 0x000fe20000000f00 */
[----:B--2---:R-:W-:Y:S01]  /*23c00*/  STL [R1+0x23b0], R14 ;  /* 0x0023b00e01007387 */ /* 0x004fe20000100800 */
[----:B------:R0:W-:Y:S03]  /*23c10*/  STL.64 [R1+0x23a8], R12 ;  /* 0x0023a80c01007387 */ /* 0x0001e60000100a00 */
[----:B0-----:R-:W2:Y:S04]  /*23c20*/  LDL R12, [R1+0xa0] ;  /* 0x0000a000010c7983 */ /* 0x001ea80000100800 */
[----:B------:R-:W2:Y:S01]  /*23c30*/  LDL R13, [R1+0xa4] ;  /* 0x0000a400010d7983 */ /* 0x000ea20000100800 */
[----:B------:R-:W0:Y:S01]  /*23c40*/  MUFU.EX2 R14, R22 ;  /* 0x00000016000e7308 */ /* 0x000e220000000800 */
[----:B------:R-:W3:Y:S02]  /*23c50*/  LDL.LU R10, [R1+0x710] ;  /* 0x00071000010a7983 */ /* 0x000ee40000300800 */
[----:B------:R-:W-:Y:S01]  /*23c60*/  FADD R2, -R29, R0 ;  /* 0x000000001d027221 */ /* 0x000fe20000000100 */
[----:B------:R-:W3:Y:S01]  /*23c70*/  LDL.LU R9, [R1+0x714] ;  /* 0x0007140001097983 */ /* 0x000ee20000300800 */
[----:B------:R-:W3:Y:S02]  /*23c80*/  LDL.LU R0, [R1+0x718] ;  /* 0x0007180001007983 */ /* 0x000ee40000300800 */
[----:B------:R1:W-:Y:S02]  /*23c90*/  STL [R1+0x22a8], R29 ;  /* 0x0022a81d01007387 */ /* 0x0003e40000100800 */
[----:B----4-:R-:W-:-:S02]  /*23ca0*/  FMUL R24, R4, R24 ;  /* 0x0000001804187220 */ /* 0x010fc40000400000 */
[C---:B-----5:R-:W-:Y:S01]  /*23cb0*/  FMUL R25, R4.reuse, R7 ;  /* 0x0000000704197220 */ /* 0x060fe20000400000 */
[----:B-1----:R-:W4:Y:S01]  /*23cc0*/  LDL.LU R29, [R1+0x14] ;  /* 0x00001400011d7983 */ /* 0x002f220000300800 */
[----:B0-----:R0:W-:Y:S03]  /*23cd0*/  STL [R1+0x750], R14 ;  /* 0x0007500e01007387 */ /* 0x0011e60000100800 */
[----:B0-----:R-:W5:Y:S01]  /*23ce0*/  LDL.LU R14, [R1+0x23b0] ;  /* 0x0023b000010e7983 */ /* 0x001f620000300800 */
[----:B------:R-:W-:Y:S02]  /*23cf0*/  IMAD.MOV.U32 R7, RZ, RZ, R23 ;  /* 0x000000ffff077224 */ /* 0x000fe400078e0017 */
[----:B------:R-:W0:Y:S02]  /*23d00*/  S2R R23, SR_TID.X ;  /* 0x0000000000177919 */ /* 0x000e240000002100 */
[C---:B------:R-:W-:Y:S01]  /*23d10*/  FMUL R21, R4.reuse, R11 ;  /* 0x0000000b04157220 */ /* 0x040fe20000400000 */
[----:B--2---:R-:W-:Y:S01]  /*23d20*/  HMMA.16816.F32 R24, R16, R12, R24 ;  /* 0x0000000c1018723c */ /* 0x004fe20000001818 */
[----:B------:R-:W2:Y:S01]  /*23d30*/  LDL.LU.64 R12, [R1+0x23a8] ;  /* 0x0023a800010c7983 */ /* 0x000ea20000300a00 */
[C---:B0-----:R-:W-:Y:S01]  /*23d40*/  LOP3.LUT R11, R23.reuse, 0x7, RZ, 0xc0, !PT ;  /* 0x00000007170b7812 */ /* 0x041fe200078ec0ff */
[----:B---3--:R-:W-:Y:S01]  /*23d50*/  FMUL R20, R4, R15 ;  /* 0x0000000f04147220 */ /* 0x008fe20000400000 */
[----:B------:R-:W-:-:S03]  /*23d60*/  SHF.L.U32 R15, R23, 0x1, RZ ;  /* 0x00000001170f7819 */ /* 0x000fc600000006ff */
[----:B------:R-:W-:Y:S02]  /*23d70*/  IMAD R11, R11, 0x110, RZ ;  /* 0x000001100b0b7824 */ /* 0x000fe400078e02ff */
[----:B------:R-:W-:Y:S02]  /*23d80*/  FMUL R22, R5, R8 ;  /* 0x0000000805167220 */ /* 0x000fe40000400000 */
[----:B------:R-:W3:Y:S01]  /*23d90*/  LDL.LU R8, [R1+0x71c] ;  /* 0x00071c0001087983 */ /* 0x000ee20000300800 */
[----:B------:R-:W-:-:S11]  /*23da0*/  LOP3.LUT R11, R11, 0x30, R15, 0x78, !PT ;  /* 0x000000300b0b7812 */ /* 0x000fd600078e780f */
[----:B------:R-:W-:Y:S01]  /*23db0*/  STL.64 [R1+0x280], R24 ;  /* 0x0002801801007387 */ /* 0x000fe20000100a00 */
[----:B------:R-:W-:Y:S02]  /*23dc0*/  STL.64 [R1+0x288], R26 ;  /* 0x0002881a01007387 */ /* 0x000fe40000100a00 */
[----:B------:R-:W0:Y:S04]  /*23dd0*/  LDSM.16.M88.4 R24, [R11+0xf000] ;  /* 0x00f000000b18783b */ /* 0x000e280000000200 */
[----:B-----5:R-:W-:Y:S02]  /*23de0*/  FMUL R23, R5, R14 ;  /* 0x0000000e05177220 */ /* 0x020fe40000400000 */
[----:B------:R-:W-:-:S06]  /*23df0*/  FMUL R3, R3, 1.4426950216293334961 ;  /* 0x3fb8aa3b03037820 */ /* 0x000fcc0000400000 */
[----:B------:R-:W1:Y:S01]  /*23e00*/  MUFU.EX2 R3, R3 ;  /* 0x0000000300037308 */ /* 0x000e620000000800 */
[----:B0-----:R-:W-:Y:S01]  /*23e10*/  STL.64 [R1+0x100], R24 ;  /* 0x0001001801007387 */ /* 0x001fe20000100a00 */
[----:B------:R0:W-:Y:S02]  /*23e20*/  STL.64 [R1+0x108], R26 ;  /* 0x0001081a01007387 */ /* 0x0001e40000100a00 */
[----:B-1----:R-:W-:Y:S02]  /*23e30*/  STL [R1+0x730], R3 ;  /* 0x0007300301007387 */ /* 0x002fe40000100800 */
[----:B------:R-:W5:Y:S02]  /*23e40*/  LDL.LU R15, [R1+0x23a0] ;  /* 0x0023a000010f7983 */ /* 0x000f640000300800 */
[C---:B0-----:R-:W-:Y:S01]  /*23e50*/  FMUL R26, R5.reuse, R0 ;  /* 0x00000000051a7220 */ /* 0x041fe20000400000 */
[----:B--2---:R-:W-:Y:S01]  /*23e60*/  HMMA.16816.F32 R20, R16, R12, R20 ;  /* 0x0000000c1014723c */ /* 0x004fe20000001814 */
[----:B------:R-:W-:Y:S11]  /*23e70*/  MOV R0, R13 ;  /* 0x0000000d00007202 */ /* 0x000ff60000000f00 */
[----:B------:R-:W-:Y:S11]  /*23e80*/  @!UPT UIADD3 URZ, URZ, URZ, URZ ;  /* 0x0000003f3f3ff290 */ /* 0x000ff6000fffe03f */
[----:B------:R0:W-:Y:S01]  /*23e90*/  STL.64 [R1+0x270], R20 ;  /* 0x0002701401007387 */ /* 0x0001e20000100a00 */
[----:B------:R1:W-:Y:S02]  /*23ea0*/  STL.64 [R1+0x278], R22 ;  /* 0x0002781601007387 */ /* 0x0003e40000100a00 */
[----:B------:R-:W2:Y:S02]  /*23eb0*/  LDL.LU.64 R12, [R1+0x2398] ;  /* 0x00239800010c7983 */ /* 0x000ea40000300a00 */
[C---:B------:R-:W-:Y:S02]  /*23ec0*/  FMUL R24, R4.reuse, R10 ;  /* 0x0000000a04187220 */ /* 0x040fe40000400000 */
[----:B------:R-:W-:Y:S02]  /*23ed0*/  FMUL R25, R4, R9 ;  /* 0x0000000904197220 */ /* 0x000fe40000400000 */
[----:B---3--:R-:W-:Y:S02]  /*23ee0*/  FMUL R27, R5, R8 ;  /* 0x00000008051b7220 */ /* 0x008fe40000400000 */
[----:B------:R-:W3:Y:S01]  /*23ef0*/  LDSM.16.M88.4 R8, [R11+0xf800] ;  /* 0x00f800000b08783b */ /* 0x000ee20000000200 */
[----:B------:R-:W-:-:S03]  /*23f00*/  FMUL R2, R2, 1.4426950216293334961 ;  /* 0x3fb8aa3b02027820 */ /* 0x000fc60000400000 */
[----:B0-----:R-:W4:Y:S01]  /*23f10*/  LDL.LU R20, [R1+0x700] ;  /* 0x0007000001147983 */ /* 0x001f220000300800 */
[----:B------:R-:W4:Y:S02]  /*23f20*/  LDL.LU R21, [R1+0x704] ;  /* 0x0007040001157983 */ /* 0x000f240000300800 */
[----:B------:R-:W0:Y:S01]  /*23f30*/  MUFU.EX2 R2, R2 ;  /* 0x0000000200027308 */ /* 0x000e220000000800 */
[----:B-1----:R-:W4:Y:S01]  /*23f40*/  LDL.LU R22, [R1+0x708] ;  /* 0x0007080001167983 */ /* 0x002f220000300800 */
[----:B------:R-:W4:Y:S01]  /*23f50*/  LDL.LU R23, [R1+0x70c] ;  /* 0x00070c0001177983 */ /* 0x000f220000300800 */
[----:B------:R-:W4:Y:S02]  /*23f60*/  LDL.LU R14, [R1+0x5dc] ;  /* 0x0005dc00010e7983 */ /* 0x000f240000300800 */
[----:B------:R1:W-:Y:S02]  /*23f70*/  STL [R1+0x2340], R0 ;  /* 0x0023400001007387 */ /* 0x0003e40000100800 */
[----:B-1----:R-:W4:Y:S01]  /*23f80*/  LDL.LU R0, [R1+0x8] ;  /* 0x0000080001007983 */ /* 0x002f220000300800 */
[----:B-----5:R-:W-:-:S03]  /*23f90*/  FMUL R3, R15, 1.4426950216293334961 ;  /* 0x3fb8aa3b0f037820 */ /* 0x020fc60000400000 */
[----:B---3--:R-:W-:Y:S01]  /*23fa0*/  STL.64 [R1+0xe0], R8 ;  /* 0x0000e00801007387 */ /* 0x008fe20000100a00 */
[----:B------:R1:W-:Y:S03]  /*23fb0*/  STL.64 [R1+0xe8], R10 ;  /* 0x0000e80a01007387 */ /* 0x0003e60000100a00 */
[----:B-1----:R-:W3:Y:S01]  /*23fc0*/  LDL.LU.64 R10, [R1+0x2390] ;  /* 0x00239000010a7983 */ /* 0x002ee20000300a00 */
[----:B------:R-:W5:Y:S02]  /*23fd0*/  LDL.LU.64 R8, [R1+0x2388] ;  /* 0x0023880001087983 */ /* 0x000f640000300a00 */
[----:B------:R-:W3:Y:S02]  /*23fe0*/  LDL.LU R15, [R1+0xc] ;  /* 0x00000c00010f7983 */ /* 0x000ee40000300800 */
[----:B0-----:R-:W-:Y:S01]  /*23ff0*/  STL [R1+0x528], R2 ;  /* 0x0005280201007387 */ /* 0x001fe20000100800 */
[----:B--2---:R-:W-:Y:S11]  /*24000*/  HMMA.16816.F32 R24, R16, R12, R24 ;  /* 0x0000000c1018723c */ /* 0x004ff60000001818 */
[----:B------:R-:W-:Y:S11]  /*24010*/  @!UPT UIADD3 URZ, URZ, URZ, URZ ;  /* 0x0000003f3f3ff290 */ /* 0x000ff6000fffe03f */
[----:B------:R-:W-:Y:S01]  /*24020*/  @!UPT UIADD3 URZ, URZ, URZ, URZ ;  /* 0x0000003f3f3ff290 */ /* 0x000fe2000fffe03f */
[----:B------:R0:W-:Y:S01]  /*24030*/  STL.64 [R1+0x260], R24 ;  /* 0x0002601801007387 */ /* 0x0001e20000100a00 */
[----:B------:R1:W-:Y:S03]  /*24040*/  STL.64 [R1+0x268], R26 ;  /* 0x0002681a01007387 */ /* 0x0003e60000100a00 */
[----:B0-----:R-:W2:Y:S01]  /*24050*/  LDL.LU R24, [R1+0x6e0] ;  /* 0x0006e00001187983 */ /* 0x001ea20000300800 */
[----:B------:R-:W3:Y:S02]  /*24060*/  LDL.LU R25, [R1+0x6e4] ;  /* 0x0006e40001197983 */ /* 0x000ee40000300800 */
[----:B-1----:R-:W5:Y:S02]  /*24070*/  LDL.LU R26, [R1+0x6e8] ;  /* 0x0006e800011a7983 */ /* 0x002f640000300800 */
[----:B----4-:R-:W-:Y:S02]  /*24080*/  FFMA R2, R0, c[0x0][0x188], -R28 ;  /* 0x0000620000027a23 */ /* 0x010fe4000000081c */
[C---:B------:R-:W-:Y:S01]  /*24090*/  FMUL R20, R4.reuse, R20 ;  /* 0x0000001404147220 */ /* 0x040fe20000400000 */
[----:B------:R-:W0:Y:S01]  /*240a0*/  MUFU.EX2 R0, R3 ;  /* 0x0000000300007308 */ /* 0x000e220000000800 */
[----:B------:R-:W-:Y:S01]  /*240b0*/  FMUL R21, R4, R21 ;  /* 0x0000001504157220 */ /* 0x000fe20000400000 */
[----:B------:R-:W4:Y:S01]  /*240c0*/  LDL.LU R27, [R1+0x6ec] ;  /* 0x0006ec00011b7983 */ /* 0x000f220000300800 */
[----:B------:R-:W-:-:S02]  /*240d0*/  FMUL R22, R5, R22 ;  /* 0x0000001605167220 */ /* 0x000fc40000400000 */
[C---:B------:R-:W-:Y:S02]  /*240e0*/  FMUL R23, R5.reuse, R23 ;  /* 0x0000001705177220 */ /* 0x040fe40000400000 */
[C---:B--2---:R-:W-:Y:S02]  /*240f0*/  FMUL R24, R4.reuse, R24 ;  /* 0x0000001804187220 */ /* 0x044fe40000400000 */
[----:B---3--:R-:W-:Y:S02]  /*24100*/  FMUL R25, R4, R25 ;  /* 0x0000001904197220 */ /* 0x008fe40000400000 */
[----:B-----5:R-:W-:Y:S01]  /*24110*/  FMUL R26, R5, R26 ;  /* 0x0000001a051a7220 */ /* 0x020fe20000400000 */
[----:B------:R-:W2:Y:S01]  /*24120*/  LDL.LU R4, [R1+0x2384] ;  /* 0x0023840001047983 */ /* 0x000ea20000300800 */
[----:B------:R-:W2:Y:S02]  /*24130*/  LDL.LU R5, [R1+0x2380] ;  /* 0x0023800001057983 */ /* 0x000ea40000300800 */
[----:B0-----:R-:W-:Y:S02]  /*24140*/  STL [R1+0x700], R0 ;  /* 0x0007000001007387 */ /* 0x001fe40000100800 */
[----:B------:R0:W-:Y:S02]  /*24150*/  STL [R1+0x2358], R0 ;  /* 0x0023580001007387 */ /* 0x0001e40000100800 */
[----:B0-----:R-:W4:Y:S01]  /*24160*/  LDL R0, [R1+0x52c] ;  /* 0x00052c0001007983 */ /* 0x001f220000100800 */
[----:B------:R-:W-:Y:S01]  /*24170*/  HMMA.16816.F32 R20, R16, R8, R20 ;  /* 0x000000081014723c */ /* 0x000fe20000001814 */
[----:B------:R-:W-:Y:S11]  /*24180*/  FMUL R29, R29, 1.4426950216293334961 ;  /* 0x3fb8aa3b1d1d7820 */ /* 0x000ff60000400000 */
[----:B------:R-:W-:Y:S11]  /*24190*/  @!UPT UIADD3 URZ, URZ, URZ, URZ ;  /* 0x0000003f3f3ff290 */ /* 0x000ff6000fffe03f */
[----:B------:R0:W-:Y:S01]  /*241a0*/  STL.64 [R1+0x250], R20 ;  /* 0x0002501401007387 */ /* 0x0001e20000100a00 */
[----:B------:R1:W-:Y:S03]  /*241b0*/  STL.64 [R1+0x258], R22 ;  /* 0x0002581601007387 */ /* 0x0003e60000100a00 */
[----:B0-----:R-:W3:Y:S01]  /*241c0*/  LDL.LU R21, [R1+0x6c0] ;  /* 0x0006c00001157983 */ /* 0x001ee20000300800 */
[----:B-1----:R-:W5:Y:S01]  /*241d0*/  LDL.LU R22, [R1+0x6c4] ;  /* 0x0006c40001167983 */ /* 0x002f620000300800 */
[----:B------:R-:W-:Y:S01]  /*241e0*/  MOV R20, R29 ;  /* 0x0000001d00147202 */ /* 0x000fe20000000f00 */
[----:B------:R-:W3:Y:S01]  /*241f0*/  LDL.LU R23, [R1+0x6c8] ;  /* 0x0006c80001177983 */ /* 0x000ee20000300800 */
[----:B------:R-:W3:Y:S01]  /*24200*/  LDL.LU R29, [R1+0x6cc] ;  /* 0x0006cc00011d7983 */ /* 0x000ee20000300800 */
[----:B------:R0:W-:Y:S03]  /*24210*/  STL.64 [R1+0x2308], R8 ;  /* 0x0023080801007387 */ /* 0x0001e60000100a00 */
[----:B0-----:R-:W3:Y:S01]  /*24220*/  LDL R9, [R1+0x5d0] ;  /* 0x0005d00001097983 */ /* 0x001ee20000100800 */
[----:B------:R0:W-:Y:S02]  /*24230*/  STL.64 [R1+0x2320], R10 ;  /* 0x0023200a01007387 */ /* 0x0001e40000100a00 */
[----:B0-----:R-:W-:-:S02]  /*24240*/  FMUL R10, R2, 1.4426950216293334961 ;  /* 0x3fb8aa3b020a7820 */ /* 0x001fc40000400000 */
[----:B------:R-:W0:Y:S01]  /*24250*/  MUFU.EX2 R2, R20 ;  /* 0x0000001400027308 */ /* 0x000e220000000800 */
[----:B------:R-:W-:Y:S02]  /*24260*/  FADD R3, -R28, R14 ;  /* 0x0000000e1c037221 */ /* 0x000fe40000000100 */
[----:B------:R-:W5:Y:S01]  /*24270*/  LDL.LU R14, [R1+0x6a0] ;  /* 0x0006a000010e7983 */ /* 0x000f620000300800 */
[----:B------:R-:W5:Y:S02]  /*24280*/  LDL.LU R8, [R1+0x6a4] ;  /* 0x0006a40001087983 */ /* 0x000f640000300800 */
[----:B------:R-:W5:Y:S01]  /*24290*/  LDL.LU R11, [R1+0x6a8] ;  /* 0x0006a800010b7983 */ /* 0x000f620000300800 */
[----:B0-----:R-:W-:Y:S01]  /*242a0*/  STL [R1+0x6e0], R2 ;  /* 0x0006e00201007387 */ /* 0x001fe20000100800 */
[----:B------:R0:W-:Y:S02]  /*242b0*/  STL.64 [R1+0x22e0], R6 ;  /* 0x0022e00601007387 */ /* 0x0001e40000100a00 */
[----:B0-----:R0:W1:Y:S01]  /*242c0*/  MUFU.EX2 R6, R10 ;  /* 0x0000000a00067308 */ /* 0x0010620000000800 */
[----:B----4-:R-:W-:-:S07]  /*242d0*/  FMUL R27, R0, R27 ;  /* 0x0000001b001b7220 */ /* 0x010fce0000400000 */
[----:B--2---:R-:W-:Y:S01]  /*242e0*/  HMMA.16816.F32 R24, R16, R4, R24 ;  /* 0x000000041018723c */ /* 0x004fe20000001818 */
[----:B------:R-:W-:Y:S11]  /*242f0*/  STL.64 [R1+0x22d8], R4 ;  /* 0x0022d80401007387 */ /* 0x000ff60000100a00 */
[----:B------:R-:W-:Y:S11]  /*24300*/  @!UPT UIADD3 URZ, URZ, URZ, URZ ;  /* 0x0000003f3f3ff290 */ /* 0x000ff6000fffe03f */
[----:B------:R2:W-:Y:S01]  /*24310*/  STL.64 [R1+0x240], R24 ;  /* 0x0002401801007387 */ /* 0x0005e20000100a00 */
[----:B------:R-:W-:Y:S02]  /*24320*/  STL.64 [R1+0x248], R26 ;  /* 0x0002481a01007387 */ /* 0x000fe40000100a00 */
[----:B------:R-:W-:Y:S02]  /*24330*/  STL [R1+0x22c8], R28 ;  /* 0x0022c81c01007387 */ /* 0x000fe40000100800 */
[----:B0-----:R-:W4:Y:S02]  /*24340*/  LDL.LU R10, [R1+0x6ac] ;  /* 0x0006ac00010a7983 */ /* 0x001f240000300800 */
[C---:B---3--:R-:W-:Y:S02]  /*24350*/  FMUL R20, R9.reuse, R21 ;  /* 0x0000001509147220 */ /* 0x048fe40000400000 */
[C---:B-----5:R-:W-:Y:S02]  /*24360*/  FMUL R21, R9.reuse, R22 ;  /* 0x0000001609157220 */ /* 0x060fe40000400000 */
[----:B--2---:R-:W-:-:S02]  /*24370*/  FMUL R24, R9, R14 ;  /* 0x0000000e09187220 */ /* 0x004fc40000400000 */
[----:B------:R-:W-:Y:S01]  /*24380*/  FMUL R25, R9, R8 ;  /* 0x0000000809197220 */ /* 0x000fe20000400000 */
[----:B----4-:R-:W-:Y:S01]  /*24390*/  STL [R1+0x237c], R10 ;  /* 0x00237c0a01007387 */ /* 0x010fe20000100800 */
[----:B------:R0:W-:Y:S03]  /*243a0*/  STL [R1+0x2378], R9 ;  /* 0x0023780901007387 */ /* 0x0001e60000100800 */
[----:B0-----:R-:W2:Y:S01]  /*243b0*/  LDL.LU.64 R8, [R1+0x110] ;  /* 0x0001100001087983 */ /* 0x001ea20000300a00 */
[C---:B------:R-:W-:Y:S02]  /*243c0*/  FMUL R22, R0.reuse, R23 ;  /* 0x0000001700167220 */ /* 0x040fe40000400000 */
[----:B------:R-:W-:Y:S02]  /*243d0*/  FMUL R23, R0, R29 ;  /* 0x0000001d00177220 */ /* 0x000fe40000400000 */
[----:B-1----:R-:W-:Y:S02]  /*243e0*/  STL [R1+0x6c0], R6 ;  /* 0x0006c00601007387 */ /* 0x002fe40000100800 */
[----:B------:R-:W-:-:S03]  /*243f0*/  FFMA R2, R15, c[0x0][0x188], -R28 ;  /* 0x000062000f027a23 */ /* 0x000fc6000000081c */
[----:B--2---:R-:W-:Y:S01]  /*24400*/  HMMA.16816.F32 R20, R16, R8, R20 ;  /* 0x000000081014723c */ /* 0x004fe20000001814 */
[----:B------:R-:W-:Y:S01]  /*24410*/  MOV R14, R9 ;  /* 0x00000009000e7202 */ /* 0x000fe20000000f00 */
[----:B------:R-:W-:Y:S11]  /*24420*/  IMAD.MOV.U32 R15, RZ, RZ, R8 ;  /* 0x000000ffff0f7224 */ /* 0x000ff600078e0008 */
[----:B------:R-:W-:Y:S10]  /*24430*/  @!UPT UIADD3 URZ, URZ, URZ, URZ ;  /* 0x0000003f3f3ff290 */ /* 0x000ff4000fffe03f */
[----:B------:R-:W-:Y:S01]  /*24440*/  STL.64 [R1+0x230], R20 ;  /* 0x0002301401007387 */ /* 0x000fe20000100a00 */
[----:B------:R0:W-:Y:S02]  /*24450*/  STL.64 [R1+0x238], R22 ;  /* 0x0002381601007387 */ /* 0x0001e40000100a00 */
[----:B------:R-:W2:Y:S02]  /*24460*/  LDL.LU R10, [R1+0x237c] ;  /* 0x00237c00010a7983 */ /* 0x000ea40000300800 */
[----:B------:R-:W3:Y:S01]  /*24470*/  LDL.LU R9, [R1+0x2378] ;  /* 0x0023780001097983 */ /* 0x000ee20000300800 */
[----:B0-----:R-:W3:Y:S01]  /*24480*/  LDL.LU R22, [R1+0x650] ;  /* 0x0006500001167983 */ /* 0x001ee20000300800 */
[----:B------:R-:W4:Y:S02]  /*24490*/  LDL.LU R23, [R1+0x654] ;  /* 0x0006540001177983 */ /* 0x000f240000300800 */
[----:B------:R-:W5:Y:S02]  /*244a0*/  LDL.LU R28, [R1+0x658] ;  /* 0x00065800011c7983 */ /* 0x000f640000300800 */
[----:B------:R-:W2:Y:S01]  /*244b0*/  LDL.LU R4, [R1+0x65c] ;  /* 0x00065c0001047983 */ /* 0x000ea20000300800 */
[----:B------:R-:W2:Y:S01]  /*244c0*/  LDL.LU R8, [R1+0x620] ;  /* 0x0006200001087983 */ /* 0x000ea20000300800 */
[----:B------:R-:W2:Y:S02]  /*244d0*/  LDL.LU R7, [R1+0x624] ;  /* 0x0006240001077983 */ /* 0x000ea40000300800 */
[C---:B------:R-:W-:Y:S01]  /*244e0*/  FMUL R26, R0.reuse, R11 ;  /* 0x0000000b001a7220 */ /* 0x040fe20000400000 */
[----:B--2---:R-:W-:Y:S01]  /*244f0*/  STL.64 [R1+0x2370], R6 ;  /* 0x0023700601007387 */ /* 0x004fe20000100a00 */
[----:B------:R0:W-:Y:S03]  /*24500*/  STL [R1+0x2368], R4 ;  /* 0x0023680401007387 */ /* 0x0001e60000100800 */
[----:B0-----:R-:W2:Y:S01]  /*24510*/  LDL.64 R4, [R1+0x120] ;  /* 0x0001200001047983 */ /* 0x001ea20000100a00 */
[----:B------:R-:W-:-:S02]  /*24520*/  FMUL R27, R0, R10 ;  /* 0x0000000a001b7220 */ /* 0x000fc40000400000 */
[----:B------:R-:W-:-:S04]  /*24530*/  FMUL R3, R3, 1.4426950216293334961 ;  /* 0x3fb8aa3b03037820 */ /* 0x000fc80000400000 */
[----:B------:R-:W0:Y:S01]  /*24540*/  MUFU.EX2 R29, R3 ;  /* 0x00000003001d7308 */ /* 0x000e220000000800 */
[----:B------:R1:W-:Y:S01]  /*24550*/  STL [R1+0x22d4], R15 ;  /* 0x0022d40f01007387 */ /* 0x0003e20000100800 */
[----:B------:R-:W3:Y:S02]  /*24560*/  LDL R10, [R1+0x760] ;  /* 0x00076000010a7983 */ /* 0x000ee40000100800 */
[----:B------:R-:W3:Y:S01]  /*24570*/  LDL R11, [R1+0x780] ;  /* 0x00078000010b7983 */ /* 0x000ee20000100800 */
[----:B0-----:R-:W-:Y:S01]  /*24580*/  STL [R1+0x494], R29 ;  /* 0x0004941d01007387 */ /* 0x001fe20000100800 */
[----:B------:R-:W3:Y:S01]  /*24590*/  LDL.LU.64 R6, [R1+0x2370] ;  /* 0x0023700001067983 */ /* 0x000ee20000300a00 */
[----:B--2---:R-:W-:Y:S11]  /*245a0*/  HMMA.16816.F32 R24, R16, R4, R24 ;  /* 0x000000041018723c */ /* 0x004ff60000001818 */
[----:B------:R-:W-:Y:S11]  /*245b0*/  @!UPT UIADD3 URZ, URZ, URZ, URZ ;  /* 0x0000003f3f3ff290 */ /* 0x000ff6000fffe03f */
[----:B------:R-:W-:Y:S01]  /*245c0*/  @!UPT UIADD3 URZ, URZ, URZ, URZ ;  /* 0x0000003f3f3ff290 */ /* 0x000fe2000fffe03f */
[----:B------:R-:W-:Y:S01]  /*245d0*/  STL.64 [R1+0x220], R24 ;  /* 0x0002201801007387 */ /* 0x000fe20000100a00 */
[----:B------:R-:W-:Y:S02]  /*245e0*/  STL.64 [R1+0x228], R26 ;  /* 0x0002281a01007387 */ /* 0x000fe40000100a00 */
[----:B------:R-:W2:Y:S02]  /*245f0*/  LDL.LU R4, [R1+0x2368] ;  /* 0x0023680001047983 */ /* 0x000ea40000300800 */
[C---:B---3--:R-:W-:Y:S02]  /*24600*/  FMUL R20, R9.reuse, R22 ;  /* 0x0000001609147220 */ /* 0x048fe40000400000 */
[----:B-----5:R-:W-:Y:S02]  /*24610*/  FMUL R22, R0, R28 ;  /* 0x0000001c00167220 */ /* 0x020fe40000400000 */
[----:B----4-:R-:W-:Y:S01]  /*24620*/  FMUL R21, R9, R23 ;  /* 0x0000001709157220 */ /* 0x010fe20000400000 */
[----:B------:R-:W-:-:S02]  /*24630*/  MOV R28, R5 ;  /* 0x00000005001c7202 */ /* 0x000fc40000000f00 */
[----:B------:R-:W3:Y:S01]  /*24640*/  LDL.LU R5, [R1+0x628] ;  /* 0x0006280001057983 */ /* 0x000ee20000300800 */
[----:B--2---:R-:W-:-:S03]  /*24650*/  FMUL R23, R0, R4 ;  /* 0x0000000400177220 */ /* 0x004fc60000400000 */
[----:B------:R-:W2:Y:S01]  /*24660*/  LDL.LU R4, [R1+0x62c] ;  /* 0x00062c0001047983 */ /* 0x000ea20000300800 */
[----:B-1----:R-:W4:Y:S03]  /*24670*/  LDL.LU R15, [R1+0x5ec] ;  /* 0x0005ec00010f7983 */ /* 0x002f260000300800 */
[----:B----4-:R-:W-:Y:S01]  /*24680*/  STL.64 [R1+0x2350], R14 ;  /* 0x0023500e01007387 */ /* 0x010fe20000100a00 */
[----:B------:R0:W-:Y:S03]  /*24690*/  STL.64 [R1+0x2348], R12 ;  /* 0x0023480c01007387 */ /* 0x0001e60000100a00 */
[----:B0-----:R-:W4:Y:S01]  /*246a0*/  LDL.64 R12, [R1+0xe0] ;  /* 0x0000e000010c7983 */ /* 0x001f220000100a00 */
[----:B------:R-:W-:-:S06]  /*246b0*/  FMUL R2, R2, 1.4426950216293334961 ;  /* 0x3fb8aa3b02027820 */ /* 0x000fcc0000400000 */
[----:B------:R-:W0:Y:S01]  /*246c0*/  MUFU.EX2 R2, R2 ;  /* 0x0000000200027308 */ /* 0x000e220000000800 */
[----:B----4-:R1:W-:Y:S01]  /*246d0*/  STL.64 [R1+0x2360], R12 ;  /* 0x0023600c01007387 */ /* 0x0103e20000100a00 */
[C---:B------:R-:W-:Y:S02]  /*246e0*/  FMUL R25, R9.reuse, R7 ;  /* 0x0000000709197220 */ /* 0x040fe40000400000 */
[----:B------:R-:W-:Y:S02]  /*246f0*/  FMUL R24, R9, R8 ;  /* 0x0000000809187220 */ /* 0x000fe40000400000 */
[----:B------:R-:W4:Y:S01]  /*24700*/  LDL R3, [R1+0x730] ;  /* 0x0007300001037983 */ /* 0x000f220000100800 */
[----:B------:R-:W4:Y:S04]  /*24710*/  LDL R7, [R1+0x750] ;  /* 0x0007500001077983 */ /* 0x000f280000100800 */
[----:B-1----:R-:W5:Y:S04]  /*24720*/  LDL R12, [R1+0x100] ;  /* 0x00010000010c7983 */ /* 0x002f680000100800 */
[----:B------:R-:W5:Y:S01]  /*24730*/  LDL R13, [R1+0x104] ;  /* 0x00010400010d7983 */ /* 0x000f620000100800 */
[----:B------:R-:W4:Y:S02]  /*24740*/  LDL.LU R8, [R1+0x170] ;  /* 0x0001700001087983 */ /* 0x000f240000300800 */
[----:B0-----:R-:W-:Y:S02]  /*24750*/  STL [R1+0x650], R2 ;  /* 0x0006500201007387 */ /* 0x001fe40000100800 */
[----:B------:R-:W4:Y:S02]  /*24760*/  LDL.LU R9, [R1+0x174] ;  /* 0x0001740001097983 */ /* 0x000f240000300800 */
[----:B---3--:R-:W-:-:S02]  /*24770*/  FMUL R26, R0, R5 ;  /* 0x00000005001a7220 */ /* 0x008fc40000400000 */
[----:B--2---:R-:W-:Y:S01]  /*24780*/  FMUL R27, R0, R4 ;  /* 0x00000004001b7220 */ /* 0x004fe20000400000 */
[C---:B-----5:R-:W-:Y:S01]  /*24790*/  HMMA.16816.F32 R20, R16.reuse, R12, R20 ;  /* 0x0000000c1014723c */ /* 0x060fe20000001814 */
[----:B------:R-:W2:Y:S11]  /*247a0*/  LDL.LU.64 R12, [R1+0x2360] ;  /* 0x00236000010c7983 */ /* 0x000eb60000300a00 */
[----:B------:R-:W-:Y:S11]  /*247b0*/  @!UPT UIADD3 URZ, URZ, URZ, URZ ;  /* 0x0000003f3f3ff290 */ /* 0x000ff6000fffe03f */
[----:B------:R0:W-:Y:S01]  /*247c0*/  STL.64 [R1+0x210], R20 ;  /* 0x0002101401007387 */ /* 0x0001e20000100a00 */
[----:B------:R1:W-:Y:S03]  /*247d0*/  STL.64 [R1+0x218], R22 ;  /* 0x0002181601007387 */ /* 0x0003e60000100a00 */
[----:B0-----:R-:W3:Y:S01]  /*247e0*/  LDL.LU R20, [R1+0x5e0] ;  /* 0x0005e00001147983 */ /* 0x001ee20000300800 */
[----:B------:R-:W5:Y:S02]  /*247f0*/  LDL.LU R21, [R1+0x5e4] ;  /* 0x0005e40001157983 */ /* 0x000f640000300800 */
[----:B-1----:R-:W3:Y:S02]  /*24800*/  LDL.LU R22, [R1+0x5e8] ;  /* 0x0005e80001167983 */ /* 0x002ee40000300800 */
[----:B------:R-:W3:Y:S01]  /*24810*/  LDL R23, [R1+0x6e0] ;  /* 0x0006e00001177983 */ /* 0x000ee20000100800 */
[----:B------:R-:W3:Y:S01]  /*24820*/  LDL.LU R0, [R1+0x2358] ;  /* 0x0023580001007983 */ /* 0x000ee20000300800 */
[----:B------:R-:W3:Y:S01]  /*24830*/  LDL.LU.64 R14, [R1+0x2350] ;  /* 0x00235000010e7983 */ /* 0x000ee20000300a00 */
[----:B--2---:R-:W-:Y:S07]  /*24840*/  HMMA.16816.F32 R16, R16, R12, R24 ;  /* 0x0000000c1010723c */ /* 0x004fee0000001818 */
[----:B------:R-:W-:Y:S11]  /*24850*/  MOV R26, R13 ;  /* 0x0000000d001a7202 */ /* 0x000ff60000000f00 */
[----:B------:R-:W-:Y:S05]  /*24860*/  @!UPT UIADD3 URZ, URZ, URZ, URZ ;  /* 0x0000003f3f3ff290 */ /* 0x000fea000fffe03f */
[----:B------:R-:W-:Y:S01]  /*24870*/  STL.64 [R1+0x200], R16 ;  /* 0x0002001001007387 */ /* 0x000fe20000100a00 */
[----:B------:R3:W-:Y:S02]  /*24880*/  STL.64 [R1+0x208], R18 ;  /* 0x0002081201007387 */ /* 0x0007e40000100a00 */
[----:B------:R-:W2:Y:S02]  /*24890*/  LDL.LU.64 R12, [R1+0x2348] ;  /* 0x00234800010c7983 */ /* 0x000ea40000300a00 */
[----:B------:R-:W2:Y:S01]  /*248a0*/  LDL.LU R4, [R1+0x160] ;  /* 0x0001600001047983 */ /* 0x000ea20000300800 */
[----:B------:R-:W2:Y:S01]  /*248b0*/  LDL.LU R5, [R1+0x164] ;  /* 0x0001640001057983 */ /* 0x000ea20000300800 */
[----:B---3--:R-:W-:-:S03]  /*248c0*/  FMUL R19, R29, R15 ;  /* 0x0000000f1d137220 */ /* 0x008fc60000400000 */
[----:B--2---:R0:W-:Y:S04]  /*248d0*/  STL.64 [R1+0x2338], R4 ;  /* 0x0023380401007387 */ /* 0x0041e80000100a00 */
[----:B0-----:R-:W2:Y:S01]  /*248e0*/  LDL.LU R4, [R1+0x190] ;  /* 0x0001900001047983 */ /* 0x001ea20000300800 */
[----:B------:R-:W2:Y:S02]  /*248f0*/  LDL.LU R5, [R1+0x194] ;  /* 0x0001940001057983 */ /* 0x000ea40000300800 */
[----:B------:R-:W5:Y:S02]  /*24900*/  LDL R27, [R1+0x528] ;  /* 0x00052800011b7983 */ /* 0x000f640000100800 */
[----:B------:R-:W3:Y:S01]  /*24910*/  LDL.LU R25, [R1+0x61c] ;  /* 0x00061c0001197983 */ /* 0x000ee20000300800 */
[----:B------:R-:W2:Y:S01]  /*24920*/  LDL.LU R24, [R1+0x600] ;  /* 0x0006000001187983 */ /* 0x000ea20000300800 */
[----:B------:R-:W2:Y:S02]  /*24930*/  LDL.LU R15, [R1+0x604] ;  /* 0x00060400010f7983 */ /* 0x000ea40000300800 */
[----:B------:R-:W-:Y:S01]  /*24940*/  FMUL R18, R29, R22 ;  /* 0x000000161d127220 */ /* 0x000fe20000400000 */
[----:B----4-:R-:W-:Y:S01]  /*24950*/  F2FP.PACK_AB R22, R3, R7 ;  /* 0x000000070316723e */ /* 0x010fe200000000ff */
[----:B--2---:R0:W-:Y:S04]  /*24960*/  STL.64 [R1+0x2330], R14 ;  /* 0x0023300e01007387 */ /* 0x0041e80000100a00 */
[----:B0-----:R-:W2:Y:S01]  /*24970*/  LDL.LU R14, [R1+0x614] ;  /* 0x00061400010e7983 */ /* 0x001ea20000300800 */
[----:B------:R-:W4:Y:S02]  /*24980*/  LDL.LU R15, [R1+0x618] ;  /* 0x00061800010f7983 */ /* 0x000f240000300800 */
[----:B-----5:R-:W-:-:S02]  /*24990*/  FMUL R17, R27, R21 ;  /* 0x000000151b117220 */ /* 0x020fc40000400000 */
[----:B------:R-:W-:Y:S01]  /*249a0*/  FMUL R16, R27, R20 ;  /* 0x000000141b107220 */ /* 0x000fe20000400000 */
[----:B------:R-:W-:Y:S02]  /*249b0*/  F2FP.PACK_AB R21, R23, R0 ;  /* 0x000000001715723e */ /* 0x000fe400000000ff */
[----:B------:R-:W-:Y:S01]  /*249c0*/  F2FP.PACK_AB R20, R10, R11 ;  /* 0x0000000b0a14723e */ /* 0x000fe200000000ff */
[----:B------:R-:W-:-:S07]  /*249d0*/  F2FP.PACK_AB R23, R2, R6 ;  /* 0x000000060217723e */ /* 0x000fce00000000ff */
[----:B------:R-:W-:Y:S01]  /*249e0*/  HMMA.16816.F32 R16, R20, R4, R16 ;  /* 0x000000041410723c */ /* 0x000fe20000001810 */
[----:B------:R0:W-:Y:S04]  /*249f0*/  STL.64 [R1+0x2328], R12 ;  /* 0x0023280c01007387 */ /* 0x0001e80000100a00 */
[----:B0-----:R-:W5:Y:S01]  /*24a00*/  LDL.LU R12, [R1+0x180] ;  /* 0x00018000010c7983 */ /* 0x001f620000300800 */
[----:B------:R-:W5:Y:S02]  /*24a10*/  LDL.LU R13, [R1+0x184] ;  /* 0x00018400010d7983 */ /* 0x000f640000300800 */
[----:B------:R-:W3:Y:S02]  /*24a20*/  LDL.LU R11, [R1+0x608] ;  /* 0x00060800010b7983 */ /* 0x000ee40000300800 */
[----:B------:R-:W3:Y:S01]  /*24a30*/  LDL.LU R10, [R1+0x60c] ;  /* 0x00060c00010a7983 */ /* 0x000ee20000300800 */
[----:B------:R-:W3:Y:S01]  /*24a40*/  LDL.LU R0, [R1+0x2340] ;  /* 0x0023400001007983 */ /* 0x000ee20000300800 */
[----:B------:R-:W3:Y:S11]  /*24a50*/  LDL.LU.64 R4, [R1+0x2338] ;  /* 0x0023380001047983 */ /* 0x000ef60000300a00 */
[----:B------:R-:W-:Y:S01]  /*24a60*/  STL.64 [R1+0x1f0], R16 ;  /* 0x0001f01001007387 */ /* 0x000fe20000100a00 */
[----:B------:R0:W-:Y:S03]  /*24a70*/  STL.64 [R1+0x1f8], R18 ;  /* 0x0001f81201007387 */ /* 0x0001e60000100a00 */
[----:B0-----:R-:W3:Y:S01]  /*24a80*/  LDL.LU R19, [R1+0x610] ;  /* 0x0006100001137983 */ /* 0x001ee20000300800 */
[----:B------:R-:W5:Y:S02]  /*24a90*/  LDL.LU R7, [R1+0x5f0] ;  /* 0x0005f00001077983 */ /* 0x000f640000300800 */
[----:B------:R-:W5:Y:S02]  /*24aa0*/  LDL.LU R6, [R1+0x5f4] ;  /* 0x0005f40001067983 */ /* 0x000f640000300800 */
[----:B------:R-:W5:Y:S01]  /*24ab0*/  LDL.LU R3, [R1+0x5f8] ;  /* 0x0005f80001037983 */ /* 0x000f620000300800 */
[----:B------:R-:W5:Y:S01]  /*24ac0*/  LDL.LU R2, [R1+0x5fc] ;  /* 0x0005fc0001027983 */ /* 0x000f620000300800 */
[----:B--2---:R-:W-:-:S02]  /*24ad0*/  FMUL R17, R27, R14 ;  /* 0x0000000e1b117220 */ /* 0x004fc40000400000 */
[----:B----4-:R-:W-:Y:S02]  /*24ae0*/  FMUL R18, R29, R15 ;  /* 0x0000000f1d127220 */ /* 0x010fe40000400000 */
[----:B------:R-:W2:Y:S01]  /*24af0*/  LDL.LU.64 R14, [R1+0x2330] ;  /* 0x00233000010e7983 */ /* 0x000ea20000300a00 */
[----:B---3--:R-:W-:Y:S02]  /*24b00*/  FMUL R16, R27, R19 ;  /* 0x000000131b107220 */ /* 0x008fe40000400000 */
[----:B------:R-:W-:-:S07]  /*24b10*/  FMUL R19, R29, R25 ;  /* 0x000000191d137220 */ /* 0x000fce0000400000 */
[----:B-----5:R-:W-:Y:S01]  /*24b20*/  HMMA.16816.F32 R16, R20, R12, R16 ;  /* 0x0000000c1410723c */ /* 0x020fe20000001810 */
[----:B------:R-:W3:Y:S11]  /*24b30*/  LDL.LU.64 R12, [R1+0x2328] ;  /* 0x00232800010c7983 */ /* 0x000ef60000300a00 */
[----:B------:R-:W-:Y:S11]  /*24b40*/  @!UPT UIADD3 URZ, URZ, URZ, URZ ;  /* 0x0000003f3f3ff290 */ /* 0x000ff6000fffe03f */
[----:B------:R0:W-:Y:S01]  /*24b50*/  STL.64 [R1+0x1d0], R16 ;  /* 0x0001d01001007387 */ /* 0x0001e20000100a00 */
[----:B------:R1:W-:Y:S02]  /*24b60*/  STL.64 [R1+0x1d8], R18 ;  /* 0x0001d81201007387 */ /* 0x0003e40000100a00 */
[----:B0-----:R-:W-:Y:S02]  /*24b70*/  FMUL R16, R27, R24 ;  /* 0x000000181b107220 */ /* 0x001fe40000400000 */
[C---:B-1----:R-:W-:Y:S02]  /*24b80*/  FMUL R18, R29.reuse, R11 ;  /* 0x0000000b1d127220 */ /* 0x042fe40000400000 */
[----:B------:R-:W-:Y:S02]  /*24b90*/  FMUL R19, R29, R10 ;  /* 0x0000000a1d137220 */ /* 0x000fe40000400000 */
[----:B------:R-:W4:Y:S01]  /*24ba0*/  LDL.LU.64 R10, [R1+0x2320] ;  /* 0x00232000010a7983 */ /* 0x000f220000300a00 */
[----:B--2---:R-:W-:-:S07]  /*24bb0*/  FMUL R17, R27, R15 ;  /* 0x0000000f1b117220 */ /* 0x004fce0000400000 */
[----:B------:R-:W-:Y:S01]  /*24bc0*/  HMMA.16816.F32 R16, R20, R8, R16 ;  /* 0x000000081410723c */ /* 0x000fe20000001810 */
[----:B------:R-:W2:Y:S11]  /*24bd0*/  LDL.LU R8, [R1+0x140] ;  /* 0x0001400001087983 */ /* 0x000eb60000300800 */
[----:B------:R-:W-:Y:S11]  /*24be0*/  @!UPT UIADD3 URZ, URZ, URZ, URZ ;  /* 0x0000003f3f3ff290 */ /* 0x000ff6000fffe03f */
[----:B------:R0:W-:Y:S01]  /*24bf0*/  STL.64 [R1+0x1c0], R16 ;  /* 0x0001c01001007387 */ /* 0x0001e20000100a00 */
[----:B------:R1:W-:Y:S02]  /*24c00*/  STL.64 [R1+0x1c8], R18 ;  /* 0x0001c81201007387 */ /* 0x0003e40000100a00 */
[----:B------:R-:W2:Y:S02]  /*24c10*/  LDL.LU R9, [R1+0x144] ;  /* 0x0001440001097983 */ /* 0x000ea40000300800 */
[C---:B0-----:R-:W-:Y:S02]  /*24c20*/  FMUL R16, R27.reuse, R7 ;  /* 0x000000071b107220 */ /* 0x041fe40000400000 */
[----:B------:R-:W-:Y:S02]  /*24c30*/  FMUL R17, R27, R6 ;  /* 0x000000061b117220 */ /* 0x000fe40000400000 */
[C---:B-1----:R-:W-:Y:S02]  /*24c40*/  FMUL R18, R29.reuse, R3 ;  /* 0x000000031d127220 */ /* 0x042fe40000400000 */
[----:B------:R-:W-:-:S07]  /*24c50*/  FMUL R19, R29, R2 ;  /* 0x000000021d137220 */ /* 0x000fce0000400000 */
[----:B------:R-:W-:Y:S07]  /*24c60*/  HMMA.16816.F32 R16, R20, R4, R16 ;  /* 0x000000041410723c */ /* 0x000fee0000001810 */
[----:B------:R-:W-:Y:S01]  /*24c70*/  MOV R5, R0 ;  /* 0x0000000000057202 */ /* 0x000fe20000000f00 */
[----:B----4-:R-:W-:Y:S04]  /*24c80*/  STL.64 [R1+0x2318], R10 ;  /* 0x0023180a01007387 */ /* 0x010fe80000100a00 */
[----:B--2---:R0:W-:Y:S04]  /*24c90*/  STL.64 [R1+0x2310], R8 ;  /* 0x0023100801007387 */ /* 0x0041e80000100a00 */
[----:B0-----:R-:W2:Y:S01]  /*24ca0*/  LDL.LU R8, [R1+0x150] ;  /* 0x0001500001087983 */ /* 0x001ea20000300800 */
[----:B------:R-:W2:Y:S02]  /*24cb0*/  LDL.LU R9, [R1+0x154] ;  /* 0x0001540001097983 */ /* 0x000ea40000300800 */
[----:B------:R-:W4:Y:S02]  /*24cc0*/  LDL.LU R25, [R1+0x630] ;  /* 0x0006300001197983 */ /* 0x000f240000300800 */
[----:B------:R-:W5:Y:S01]  /*24cd0*/  LDL.LU R24, [R1+0x634] ;  /* 0x0006340001187983 */ /* 0x000f620000300800 */
[----:B------:R-:W2:Y:S01]  /*24ce0*/  LDL.LU R11, [R1+0x638] ;  /* 0x00063800010b7983 */ /* 0x000ea20000300800 */
[----:B------:R-:W3:Y:S02]  /*24cf0*/  LDL.LU R10, [R1+0x63c] ;  /* 0x00063c00010a7983 */ /* 0x000ee40000300800 */
[----:B------:R-:W3:Y:S02]  /*24d00*/  LDL.LU R7, [R1+0x640] ;  /* 0x0006400001077983 */ /* 0x000ee40000300800 */
[----:B------:R-:W3:Y:S01]  /*24d10*/  LDL.LU R6, [R1+0x644] ;  /* 0x0006440001067983 */ /* 0x000ee20000300800 */
[----:B------:R4:W-:Y:S01]  /*24d20*/  STL.64 [R1+0x1b0], R16 ;  /* 0x0001b01001007387 */ /* 0x0009e20000100a00 */
[----:B------:R2:W-:Y:S02]  /*24d30*/  STL.64 [R1+0x1b8], R18 ;  /* 0x0001b81201007387 */ /* 0x0005e40000100a00 */
[----:B------:R-:W3:Y:S02]  /*24d40*/  LDL.LU R3, [R1+0x648] ;  /* 0x0006480001037983 */ /* 0x000ee40000300800 */
[----:B------:R-:W3:Y:S01]  /*24d50*/  LDL.LU R2, [R1+0x64c] ;  /* 0x00064c0001027983 */ /* 0x000ee20000300800 */
[----:B------:R-:W3:Y:S01]  /*24d60*/  LDL.LU R4, [R1+0x90] ;  /* 0x0000900001047983 */ /* 0x000ee20000300800 */
[----:B------:R-:W3:Y:S02]  /*24d70*/  LDL.LU R0, [R1+0x300] ;  /* 0x0003000001007983 */ /* 0x000ee40000300800 */
[----:B------:R-:W3:Y:S02]  /*24d80*/  LDL R15, [R1+0x2c8] ;  /* 0x0002c800010f7983 */ /* 0x000ee40000100800 */
[----:B----4-:R-:W-:-:S02]  /*24d90*/  FMUL R16, R27, R25 ;  /* 0x000000191b107220 */ /* 0x010fc40000400000 */
[----:B-----5:R-:W-:Y:S02]  /*24da0*/  FMUL R17, R27, R24 ;  /* 0x000000181b117220 */ /* 0x020fe40000400000 */
[C---:B--2---:R-:W-:Y:S02]  /*24db0*/  FMUL R18, R29.reuse, R11 ;  /* 0x0000000b1d127220 */ /* 0x044fe40000400000 */
[----:B---3--:R-:W-:-:S07]  /*24dc0*/  FMUL R19, R29, R10 ;  /* 0x0000000a1d137220 */ /* 0x008fce0000400000 */
[----:B------:R-:W-:Y:S01]  /*24dd0*/  HMMA.16816.F32 R16, R20, R8, R16 ;  /* 0x000000081410723c */ /* 0x000fe20000001810 */
[----:B------:R-:W-:Y:S01]  /*24de0*/  STL.64 [R1+0x22f0], R14 ;  /* 0x0022f00e01007387 */ /* 0x000fe20000100a00 */
[----:B------:R0:W-:Y:S03]  /*24df0*/  STL.64 [R1+0x22e8], R12 ;  /* 0x0022e80c01007387 */ /* 0x0001e60000100a00 */
[----:B0-----:R-:W2:Y:S01]  /*24e00*/  LDL.LU R12, [R1+0xa0] ;  /* 0x0000a000010c7983 */ /* 0x001ea20000300800 */
[----:B------:R-:W2:Y:S02]  /*24e10*/  LDL.LU R13, [R1+0xa4] ;  /* 0x0000a400010d7983 */ /* 0x000ea40000300800 */
[----:B------:R-:W3:Y:S02]  /*24e20*/  LDL.LU.64 R10, [R1+0x2318] ;  /* 0x00231800010a7983 */ /* 0x000ee40000300a00 */
[----:B------:R-:W4:Y:S11]  /*24e30*/  LDL.LU.64 R8, [R1+0x2310] ;  /* 0x0023100001087983 */ /* 0x000f360000300a00 */
[----:B------:R-:W-:Y:S02]  /*24e40*/  @!UPT UIADD3 URZ, URZ, URZ, URZ ;  /* 0x0000003f3f3ff290 */ /* 0x000fe4000fffe03f */
[----:B------:R-:W-:Y:S01]  /*24e50*/  STL.64 [R1+0x1a0], R16 ;  /* 0x0001a01001007387 */ /* 0x000fe20000100a00 */
[----:B------:R0:W-:Y:S02]  /*24e60*/  STL.64 [R1+0x1a8], R18 ;  /* 0x0001a81201007387 */ /* 0x0001e40000100a00 */
[C---:B0-----:R-:W-:Y:S02]  /*24e70*/  FMUL R18, R29.reuse, R3 ;  /* 0x000000031d127220 */ /* 0x041fe40000400000 */
[----:B------:R-:W-:Y:S01]  /*24e80*/  FMUL R19, R29, R2 ;  /* 0x000000021d137220 */ /* 0x000fe20000400000 */
[----:B------:R-:W5:Y:S01]  /*24e90*/  LDL.LU R3, [R1+0x668] ;  /* 0x0006680001037983 */ /* 0x000f620000300800 */
[----:B------:R-:W2:Y:S02]  /*24ea0*/  LDL.LU R2, [R1+0x66c] ;  /* 0x00066c0001027983 */ /* 0x000ea40000300800 */
[----:B------:R-:W2:Y:S02]  /*24eb0*/  LDL.LU R24, [R1+0x684] ;  /* 0x0006840001187983 */ /* 0x000ea40000300800 */
[----:B------:R-:W2:Y:S01]  /*24ec0*/  LDL.LU R15, [R1+0x688] ;  /* 0x00068800010f7983 */ /* 0x000ea20000300800 */
[----:B------:R-:W2:Y:S01]  /*24ed0*/  LDL.LU R14, [R1+0x68c] ;  /* 0x00068c00010e7983 */ /* 0x000ea20000300800 */
[----:B------:R-:W-:-:S02]  /*24ee0*/  FMUL R16, R27, R7 ;  /* 0x000000071b107220 */ /* 0x000fc40000400000 */
[----:B------:R-:W-:Y:S01]  /*24ef0*/  FMUL R17, R27, R6 ;  /* 0x000000061b117220 */ /* 0x000fe20000400000 */
[----:B--2---:R0:W-:Y:S04]  /*24f00*/  STL.64 [R1+0x2300], R14 ;  /* 0x0023000e01007387 */ /* 0x0041e80000100a00 */
[----:B0-----:R-:W2:Y:S01]  /*24f10*/  LDL.LU R14, [R1+0x660] ;  /* 0x00066000010e7983 */ /* 0x001ea20000300800 */
[----:B------:R-:W2:Y:S01]  /*24f20*/  LDL.LU R15, [R1+0x664] ;  /* 0x00066400010f7983 */ /* 0x000ea20000300800 */
[----:B----4-:R-:W-:Y:S01]  /*24f30*/  HMMA.16816.F32 R16, R20, R8, R16 ;  /* 0x000000081410723c */ /* 0x010fe20000001810 */
[----:B------:R3:W-:Y:S01]  /*24f40*/  STL.64 [R1+0x22f8], R12 ;  /* 0x0022f80c01007387 */ /* 0x0007e20000100a00 */
[----:B------:R-:W4:Y:S01]  /*24f50*/  LDL.LU.64 R8, [R1+0x2308] ;  /* 0x0023080001087983 */ /* 0x000f220000300a00 */
[----:B------:R-:W4:Y:S02]  /*24f60*/  LDL.LU R25, [R1+0x694] ;  /* 0x0006940001197983 */ /* 0x000f240000300800 */
[----:B------:R-:W4:Y:S02]  /*24f70*/  LDL.LU R7, [R1+0x698] ;  /* 0x0006980001077983 */ /* 0x000f240000300800 */
[----:B---3--:R-:W-:Y:S01]  /*24f80*/  IMAD.MOV.U32 R12, RZ, RZ, R11 ;  /* 0x000000ffff0c7224 */ /* 0x008fe200078e000b */
[----:B------:R-:W-:Y:S11]  /*24f90*/  MOV R13, R10 ;  /* 0x0000000a000d7202 */ /* 0x000ff60000000f00 */
[----:B------:R-:W-:Y:S04]  /*24fa0*/  @!UPT UIADD3 URZ, URZ, URZ, URZ ;  /* 0x0000003f3f3ff290 */ /* 0x000fe8000fffe03f */
[----:B------:R-:W-:Y:S01]  /*24fb0*/  STL.64 [R1+0x80], R16 ;  /* 0x0000801001007387 */ /* 0x000fe20000100a00 */
[----:B------:R5:W-:Y:S02]  /*24fc0*/  STL.64 [R1+0x88], R18 ;  /* 0x0000881201007387 */ /* 0x000be40000100a00 */
[----:B------:R-:W3:Y:S02]  /*24fd0*/  LDL.LU R6, [R1+0x69c] ;  /* 0x00069c0001067983 */ /* 0x000ee40000300800 */
[----:B------:R-:W3:Y:S01]  /*24fe0*/  LDL.LU R10, [R1+0x304] ;  /* 0x00030400010a7983 */ /* 0x000ee20000300800 */
[----:B------:R-:W3:Y:S01]  /*24ff0*/  LDL.LU R11, [R1+0x310] ;  /* 0x00031000010b7983 */ /* 0x000ee20000300800 */
[C---:B-----5:R-:W-:Y:S02]  /*25000*/  FMUL R18, R29.reuse, R3 ;  /* 0x000000031d127220 */ /* 0x060fe40000400000 */
[----:B------:R-:W-:Y:S01]  /*25010*/  FMUL R19, R29, R2 ;  /* 0x000000021d137220 */ /* 0x000fe20000400000 */
[----:B------:R-:W5:Y:S01]  /*25020*/  LDL.LU R3, [R1+0x678] ;  /* 0x0006780001037983 */ /* 0x000f620000300800 */
[----:B------:R-:W3:Y:S02]  /*25030*/  LDL.LU R2, [R1+0x67c] ;  /* 0x00067c0001027983 */ /* 0x000ee40000300800 */
[----:B--2---:R-:W-:-:S02]  /*25040*/  FMUL R16, R27, R14 ;  /* 0x0000000e1b107220 */ /* 0x004fc40000400000 */
[C---:B------:R-:W-:Y:S02]  /*25050*/  FMUL R17, R27.reuse, R15 ;  /* 0x0000000f1b117220 */ /* 0x040fe40000400000 */
[----:B------:R-:W2:Y:S05]  /*25060*/  LDL.LU.64 R14, [R1+0x2300] ;  /* 0x00230000010e7983 */ /* 0x000eaa0000300a00 */
[----:B------:R-:W-:Y:S01]  /*25070*/  HMMA.16816.F32 R16, R20, R12, R16 ;  /* 0x0000000c1410723c */ /* 0x000fe20000001810 */
[----:B------:R-:W3:Y:S11]  /*25080*/  LDL.LU.64 R12, [R1+0x22f8] ;  /* 0x0022f800010c7983 */ /* 0x000ef60000300a00 */
[----:B------:R-:W-:Y:S11]  /*25090*/  @!UPT UIADD3 URZ, URZ, URZ, URZ ;  /* 0x0000003f3f3ff290 */ /* 0x000ff6000fffe03f */
[----:B------:R-:W-:Y:S01]  /*250a0*/  STL.64 [R1+0x70], R16 ;  /* 0x0000701001007387 */ /* 0x000fe20000100a00 */
[----:B------:R0:W-:Y:S03]  /*250b0*/  STL.64 [R1+0x78], R18 ;  /* 0x0000781201007387 */ /* 0x0001e60000100a00 */
[----:B0-----:R-:W3:Y:S01]  /*250c0*/  LDL.LU R19, [R1+0x680] ;  /* 0x0006800001137983 */ /* 0x001ee20000300800 */
[----:B------:R-:W-:Y:S02]  /*250d0*/  FMUL R17, R27, R24 ;  /* 0x000000181b117220 */ /* 0x000fe40000400000 */
[----:B--2---:R-:W-:Y:S02]  /*250e0*/  FMUL R18, R29, R15 ;  /* 0x0000000f1d127220 */ /* 0x004fe40000400000 */
[----:B---3--:R-:W-:Y:S02]  /*250f0*/  FMUL R16, R27, R19 ;  /* 0x000000131b107220 */ /* 0x008fe40000400000 */
[----:B------:R-:W-:-:S02]  /*25100*/  FMUL R19, R29, R14 ;  /* 0x0000000e1d137220 */ /* 0x000fc40000400000 */
[----:B------:R-:W2:Y:S05]  /*25110*/  LDL.LU.64 R14, [R1+0x22f0] ;  /* 0x0022f000010e7983 */ /* 0x000eaa0000300a00 */
[----:B------:R-:W-:Y:S01]  /*25120*/  HMMA.16816.F32 R16, R20, R12, R16 ;  /* 0x0000000c1410723c */ /* 0x000fe20000001810 */
[----:B------:R-:W3:Y:S11]  /*25130*/  LDL.LU.64 R12, [R1+0x22e8] ;  /* 0x0022e800010c7983 */ /* 0x000ef60000300a00 */
[----:B------:R-:W-:Y:S11]  /*25140*/  @!UPT UIADD3 URZ, URZ, URZ, URZ ;  /* 0x0000003f3f3ff290 */ /* 0x000ff6000fffe03f */
[----:B------:R-:W-:Y:S01]  /*25150*/  STL.64 [R1+0x60], R16 ;  /* 0x0000601001007387 */ /* 0x000fe20000100a00 */
[----:B------:R0:W-:Y:S03]  /*25160*/  STL.64 [R1+0x68], R18 ;  /* 0x0000681201007387 */ /* 0x0001e60000100a00 */
[----:B0-----:R-:W2:Y:S01]  /*25170*/  LDL.LU R19, [R1+0x690] ;  /* 0x0006900001137983 */ /* 0x001ea20000300800 */
[----:B----4-:R-:W-:Y:S02]  /*25180*/  FMUL R17, R27, R25 ;  /* 0x000000191b117220 */ /* 0x010fe40000400000 */
[----:B------:R-:W-:Y:S02]  /*25190*/  FMUL R18, R29, R7 ;  /* 0x000000071d127220 */ /* 0x000fe40000400000 */
[----:B------:R-:W4:Y:S01]  /*251a0*/  LDL R24, [R1+0x2cc] ;  /* 0x0002cc0001187983 */ /* 0x000f220000100800 */
[----:B------:R-:W3:Y:S01]  /*251b0*/  LDL.LU R25, [R1+0x6bc] ;  /* 0x0006bc0001197983 */ /* 0x000ee20000300800 */
[----:B--2---:R-:W-:-:S02]  /*251c0*/  FMUL R16, R27, R19 ;  /* 0x000000131b107220 */ /* 0x004fc40000400000 */
[----:B------:R-:W-:Y:S02]  /*251d0*/  FMUL R19, R29, R6 ;  /* 0x000000061d137220 */ /* 0x000fe40000400000 */
[----:B------:R-:W2:Y:S05]  /*251e0*/  LDL.LU.64 R6, [R1+0x22e0] ;  /* 0x0022e00001067983 */ /* 0x000eaa0000300a00 */
[----:B------:R-:W-:Y:S01]  /*251f0*/  HMMA.16816.F32 R16, R20, R4, R16 ;  /* 0x000000041410723c */ /* 0x000fe20000001810 */
[----:B------:R-:W2:Y:S11]  /*25200*/  LDL.LU.64 R4, [R1+0x22d8] ;  /* 0x0022d80001047983 */ /* 0x000eb60000300a00 */
[----:B------:R-:W-:Y:S11]  /*25210*/  @!UPT UIADD3 URZ, URZ, URZ, URZ ;  /* 0x0000003f3f3ff290 */ /* 0x000ff6000fffe03f */
[----:B------:R-:W-:Y:S01]  /*25220*/  STL.64 [R1+0x50], R16 ;  /* 0x0000501001007387 */ /* 0x000fe20000100a00 */
[----:B------:R0:W-:Y:S03]  /*25230*/  STL.64 [R1+0x58], R18 ;  /* 0x0000581201007387 */ /* 0x0001e60000100a00 */
[----:B0-----:R-:W2:Y:S01]  /*25240*/  LDL.LU R18, [R1+0x670] ;  /* 0x0006700001127983 */ /* 0x001ea20000300800 */
[----:B------:R-:W3:Y:S02]  /*25250*/  LDL.LU R19, [R1+0x674] ;  /* 0x0006740001137983 */ /* 0x000ee40000300800 */
[C---:B--2---:R-:W-:Y:S02]  /*25260*/  FMUL R16, R27.reuse, R18 ;  /* 0x000000121b107220 */ /* 0x044fe40000400000 */
[----:B---3--:R-:W-:Y:S02]  /*25270*/  FMUL R17, R27, R19 ;  /* 0x000000131b117220 */ /* 0x008fe40000400000 */
[----:B-----5:R-:W-:-:S02]  /*25280*/  FMUL R18, R29, R3 ;  /* 0x000000031d127220 */ /* 0x020fc40000400000 */
[----:B------:R-:W-:-:S07]  /*25290*/  FMUL R19, R29, R2 ;  /* 0x000000021d137220 */ /* 0x000fce0000400000 */
[----:B------:R-:W-:Y:S11]  /*252a0*/  HMMA.16816.F32 R16, R20, R12, R16 ;  /* 0x0000000c1410723c */ /* 0x000ff60000001810 */
[----:B------:R-:W-:Y:S11]  /*252b0*/  @!UPT UIADD3 URZ, URZ, URZ, URZ ;  /* 0x0000003f3f3ff290 */ /* 0x000ff6000fffe03f */
[----:B------:R-:W-:Y:S01]  /*252c0*/  @!UPT UIADD3 URZ, URZ, URZ, URZ ;  /* 0x0000003f3f3ff290 */ /* 0x000fe2000fffe03f */
[----:B------:R0:W-:Y:S01]  /*252d0*/  STL.64 [R1+0x40], R16 ;  /* 0x0000401001007387 */ /* 0x0001e20000100a00 */
[----:B------:R1:W-:Y:S03]  /*252e0*/  STL.64 [R1+0x48], R18 ;  /* 0x0000481201007387 */ /* 0x0003e60000100a00 */
[----:B0-----:R-:W2:Y:S01]  /*252f0*/  LDL.LU R17, [R1+0x6b0] ;  /* 0x0006b00001117983 */ /* 0x001ea20000300800 */
[----:B-1----:R-:W3:Y:S02]  /*25300*/  LDL.LU R18, [R1+0x6b4] ;  /* 0x0006b40001127983 */ /* 0x002ee40000300800 */
[----:B------:R-:W5:Y:S02]  /*25310*/  LDL.LU R19, [R1+0x6b8] ;  /* 0x0006b80001137983 */ /* 0x000f640000300800 */
[----:B------:R-:W4:Y:S02]  /*25320*/  LDL.LU R12, [R1+0x314] ;  /* 0x00031400010c7983 */ /* 0x000f240000300800 */
[----:B------:R-:W-:-:S02]  /*25330*/  FFMA R2, R0, c[0x0][0x188], -R15 ;  /* 0x0000620000027a23 */ /* 0x000fc4000000080f */
[----:B------:R-:W4:Y:S02]  /*25340*/  LDL.LU R0, [R1+0x30c] ;  /* 0x00030c0001007983 */ /* 0x000f240000300800 */
[----:B------:R-:W-:Y:S02]  /*25350*/  FMUL R3, R2, 1.4426950216293334961 ;  /* 0x3fb8aa3b02037820 */ /* 0x000fe40000400000 */
[--C-:B------:R-:W-:Y:S02]  /*25360*/  FFMA R2, R10, c[0x0][0x188], -R15.reuse ;  /* 0x000062000a027a23 */ /* 0x100fe4000000080f */
[----:B------:R-:W0:Y:S02]  /*25370*/  MUFU.EX2 R10, R3 ;  /* 0x00000003000a7308 */ /* 0x000e240000000800 */
[----:B0-----:R-:W-:Y:S01]  /*25380*/  STL [R1+0x61c], R10 ;  /* 0x00061c0a01007387 */ /* 0x001fe20000100800 */
[----:B------:R-:W-:Y:S02]  /*25390*/  FMUL R3, R2, 1.4426950216293334961 ;  /* 0x3fb8aa3b02037820 */ /* 0x000fe40000400000 */
[----:B------:R-:W-:-:S03]  /*253a0*/  FFMA R2, R11, c[0x0][0x188], -R15 ;  /* 0x000062000b027a23 */ /* 0x000fc6000000080f */
[----:B------:R0:W1:Y:S02]  /*253b0*/  MUFU.EX2 R11, R3 ;  /* 0x00000003000b7308 */ /* 0x0000640000000800 */
[----:B0-----:R-:W-:Y:S02]  /*253c0*/  FMUL R3, R2, 1.4426950216293334961 ;  /* 0x3fb8aa3b02037820 */ /* 0x001fe40000400000 */
[C---:B--2---:R-:W-:Y:S02]  /*253d0*/  FMUL R16, R27.reuse, R17 ;  /* 0x000000111b107220 */ /* 0x044fe40000400000 */
[----:B---3--:R-:W-:Y:S02]  /*253e0*/  FMUL R17, R27, R18 ;  /* 0x000000121b117220 */ /* 0x008fe40000400000 */
[C---:B-----5:R-:W-:Y:S02]  /*253f0*/  FMUL R18, R29.reuse, R19 ;  /* 0x000000131d127220 */ /* 0x060fe40000400000 */
[----:B------:R-:W-:-:S07]  /*25400*/  FMUL R19, R29, R25 ;  /* 0x000000191d137220 */ /* 0x000fce0000400000 */
[----:B------:R-:W-:Y:S11]  /*25410*/  HMMA.16816.F32 R16, R20, R8, R16 ;  /* 0x000000081410723c */ /* 0x000ff60000001810 */
[----:B------:R-:W-:Y:S11]  /*25420*/  @!UPT UIADD3 URZ, URZ, URZ, URZ ;  /* 0x0000003f3f3ff290 */ /* 0x000ff6000fffe03f */
[----:B------:R-:W-:Y:S01]  /*25430*/  @!UPT UIADD3 URZ, URZ, URZ, URZ ;  /* 0x0000003f3f3ff290 */ /* 0x000fe2000fffe03f */
[----:B------:R0:W-:Y:S01]  /*25440*/  STL.64 [R1+0x20], R16 ;  /* 0x0000201001007387 */ /* 0x0001e20000100a00 */
[----:B------:R2:W-:Y:S03]  /*25450*/  STL.64 [R1+0x28], R18 ;  /* 0x0000281201007387 */ /* 0x0005e60000100a00 */
[----:B0-----:R-:W3:Y:S01]  /*25460*/  LDL.LU R16, [R1+0x6d0] ;  /* 0x0006d00001107983 */ /* 0x001ee20000300800 */
[----:B------:R-:W5:Y:S02]  /*25470*/  LDL.LU R17, [R1+0x6d4] ;  /* 0x0006d40001117983 */ /* 0x000f640000300800 */
[----:B--2---:R-:W2:Y:S02]  /*25480*/  LDL.LU R18, [R1+0x6d8] ;  /* 0x0006d80001127983 */ /* 0x004ea40000300800 */
[----:B------:R-:W2:Y:S01]  /*25490*/  LDL.LU R19, [R1+0x6dc] ;  /* 0x0006dc0001137983 */ /* 0x000ea20000300800 */
[----:B------:R-:W2:Y:S01]  /*254a0*/  LDL.LU R9, [R1+0x308] ;  /* 0x0003080001097983 */ /* 0x000ea20000300800 */
[----:B------:R-:W2:Y:S02]  /*254b0*/  LDL.LU R25, [R1+0x6f4] ;  /* 0x0006f40001197983 */ /* 0x000ea40000300800 */
[----:B------:R-:W2:Y:S02]  /*254c0*/  LDL.LU R13, [R1+0x6f8] ;  /* 0x0006f800010d7983 */ /* 0x000ea40000300800 */
[----:B-1----:R-:W-:Y:S02]  /*254d0*/  STL [R1+0x618], R11 ;  /* 0x0006180b01007387 */ /* 0x002fe40000100800 */
[----:B----4-:R-:W-:-:S02]  /*254e0*/  FFMA R2, R12, c[0x0][0x188], -R15 ;  /* 0x000062000c027a23 */ /* 0x010fc4000000080f */
[----:B------:R-:W4:Y:S01]  /*254f0*/  LDL.LU R15, [R1+0x22d4] ;  /* 0x0022d400010f7983 */ /* 0x000f220000300800 */
[----:B------:R-:W4:Y:S02]  /*25500*/  LDL.LU R12, [R1+0x6fc] ;  /* 0x0006fc00010c7983 */ /* 0x000f240000300800 */
[----:B------:R-:W-:Y:S01]  /*25510*/  FMUL R2, R2, 1.4426950216293334961 ;  /* 0x3fb8aa3b02027820 */ /* 0x000fe20000400000 */
[----:B------:R0:W1:Y:S01]  /*25520*/  MUFU.EX2 R8, R3 ;  /* 0x0000000300087308 */ /* 0x0000620000000800 */
[C---:B---3--:R-:W-:Y:S02]  /*25530*/  FMUL R16, R27.reuse, R16 ;  /* 0x000000101b107220 */ /* 0x048fe40000400000 */
[----:B-----5:R-:W-:Y:S02]  /*25540*/  FMUL R17, R27, R17 ;  /* 0x000000111b117220 */ /* 0x020fe40000400000 */
[C---:B--2---:R-:W-:Y:S02]  /*25550*/  FMUL R18, R29.reuse, R18 ;  /* 0x000000121d127220 */ /* 0x044fe40000400000 */
[----:B------:R-:W-:-:S07]  /*25560*/  FMUL R19, R29, R19 ;  /* 0x000000131d137220 */ /* 0x000fce0000400000 */
[----:B------:R-:W-:Y:S01]  /*25570*/  HMMA.16816.F32 R16, R20, R4, R16 ;  /* 0x000000041410723c */ /* 0x000fe20000001810 */
[----:B0-----:R-:W-:Y:S02]  /*25580*/  FFMA R3, R9, c[0x0][0x188], -R24 ;  /* 0x0000620009037a23 */ /* 0x001fe40000000818 */
[----:B------:R-:W0:Y:S11]  /*25590*/  MUFU.EX2 R9, R2 ;  /* 0x0000000200097308 */ /* 0x000e360000000800 */
[----:B------:R-:W-:Y:S09]  /*255a0*/  @!UPT UIADD3 URZ, URZ, URZ, URZ ;  /* 0x0000003f3f3ff290 */ /* 0x000ff2000fffe03f */
[----:B------:R-:W-:Y:S01]  /*255b0*/  STL.64 [R1+0x10], R16 ;  /* 0x0000101001007387 */ /* 0x000fe20000100a00 */
[----:B------:R2:W-:Y:S03]  /*255c0*/  STL.64 [R1+0x18], R18 ;  /* 0x0000181201007387 */ /* 0x0005e60000100a00 */
[----:B--2---:R-:W2:Y:S01]  /*255d0*/  LDL.LU R19, [R1+0x6f0] ;  /* 0x0006f00001137983 */ /* 0x004ea20000300800 */
[----:B-1----:R-:W-:Y:S02]  /*255e0*/  STL [R1+0x614], R8 ;  /* 0x0006140801007387 */ /* 0x002fe40000100800 */
[----:B------:R-:W-:Y:S02]  /*255f0*/  STL.64 [R1+0x2288], R6 ;  /* 0x0022880601007387 */ /* 0x000fe40000100a00 */
[----:B0-----:R-:W-:Y:S01]  /*25600*/  STL [R1+0x610], R9 ;  /* 0x0006100901007387 */ /* 0x001fe20000100800 */
[----:B------:R-:W-:Y:S01]  /*25610*/  STL.64 [R1+0x22a0], R10 ;  /* 0x0022a00a01007387 */ /* 0x000fe20000100a00 */
[----:B------:R4:W-:Y:S02]  /*25620*/  STL.64 [R1+0x2298], R8 ;  /* 0x0022980801007387 */ /* 0x0009e40000100a00 */
[----:B----4-:R-:W-:-:S02]  /*25630*/  MOV R8, R15 ;  /* 0x0000000f00087202 */ /* 0x010fc40000000f00 */
[----:B------:R-:W-:Y:S01]  /*25640*/  MOV R9, R14 ;  /* 0x0000000e00097202 */ /* 0x000fe20000000f00 */
[----:B------:R-:W3:Y:S01]  /*25650*/  LDL.LU R15, [R1+0x22d0] ;  /* 0x0022d000010f7983 */ /* 0x000ee20000300800 */
[----:B------:R-:W3:Y:S02]  /*25660*/  LDL.LU R14, [R1+0x22cc] ;  /* 0x0022cc00010e7983 */ /* 0x000ee40000300800 */
[----:B------:R-:W-:Y:S02]  /*25670*/  FMUL R17, R27, R25 ;  /* 0x000000191b117220 */ /* 0x000fe40000400000 */
[----:B------:R-:W-:Y:S02]  /*25680*/  FMUL R18, R29, R13 ;  /* 0x0000000d1d127220 */ /* 0x000fe40000400000 */
[----:B------:R-:W-:Y:S02]  /*25690*/  FMUL R3, R3, 1.4426950216293334961 ;  /* 0x3fb8aa3b03037820 */ /* 0x000fe40000400000 */
[----:B------:R-:W-:Y:S01]  /*256a0*/  FFMA R2, R0, c[0x0][0x188], -R24 ;  /* 0x0000620000027a23 */ /* 0x000fe20000000818 */
[----:B------:R-:W4:Y:S01]  /*256b0*/  LDL.LU R5, [R1+0x318] ;  /* 0x0003180001057983 */ /* 0x000f220000300800 */
[----:B------:R-:W5:Y:S01]  /*256c0*/  LDL.LU R25, [R1+0x31c] ;  /* 0x00031c0001197983 */ /* 0x000f620000300800 */
[----:B------:R-:W0:Y:S01]  /*256d0*/  MUFU.EX2 R4, R3 ;  /* 0x0000000300047308 */ /* 0x000e220000000800 */
[----:B--2---:R-:W-:-:S02]  /*256e0*/  FMUL R16, R27, R19 ;  /* 0x000000131b107220 */ /* 0x004fc40000400000 */
[----:B------:R-:W-:-:S07]  /*256f0*/  FMUL R19, R29, R12 ;  /* 0x0000000c1d137220 */ /* 0x000fce0000400000 */
[----:B------:R-:W-:Y:S11]  /*25700*/  HMMA.16816.F32 R8, R20, R8, R16 ;  /* 0x000000081408723c */ /* 0x000ff60000001810 */
[----:B------:R-:W-:Y:S11]  /*25710*/  @!UPT UIADD3 URZ, URZ, URZ, URZ ;  /* 0x0000003f3f3ff290 */ /* 0x000ff6000fffe03f */
[----:B------:R-:W-:Y:S01]  /*25720*/  @!UPT UIADD3 URZ, URZ, URZ, URZ ;  /* 0x0000003f3f3ff290 */ /* 0x000fe2000fffe03f */
[----:B------:R-:W-:Y:S01]  /*25730*/  STL [R1+0x30], R8 ;  /* 0x0000300801007387 */ /* 0x000fe20000100800 */
[----:B------:R-:W-:Y:S01]  /*25740*/  IMAD.MOV.U32 R0, RZ, RZ, R11 ;  /* 0x000000ffff007224 */ /* 0x000fe200078e000b */
[----:B------:R-:W-:Y:S01]  /*25750*/  MOV R13, R9 ;  /* 0x00000009000d7202 */ /* 0x000fe20000000f00 */
[----:B------:R-:W-:Y:S01]  /*25760*/  STL [R1+0x38], R10 ;  /* 0x0000380a01007387 */ /* 0x000fe20000100800 */
[----:B0-----:R-:W-:Y:S01]  /*25770*/  STL [R1+0x608], R4 ;  /* 0x0006080401007387 */ /* 0x001fe20000100800 */
[----:B------:R-:W2:Y:S02]  /*25780*/  LDL.LU.64 R6, [R1+0x198] ;  /* 0x0001980001067983 */ /* 0x000ea40000300a00 */
[----:B------:R-:W-:Y:S02]  /*25790*/  STL [R1+0x206c], R0 ;  /* 0x00206c0001007387 */ /* 0x000fe40000100800 */
[----:B------:R0:W-:Y:S01]  /*257a0*/  STL [R1+0x2068], R13 ;  /* 0x0020680d01007387 */ /* 0x0001e20000100800 */
[----:B---3--:R1:W-:Y:S01]  /*257b0*/  STL.64 [R1+0x2280], R14 ;  /* 0x0022800e01007387 */ /* 0x0083e20000100a00 */
[----:B------:R-:W3:Y:S03]  /*257c0*/  LDL.LU R12, [R1+0xb0] ;  /* 0x0000b000010c7983 */ /* 0x000ee60000300800 */
[----:B0-----:R-:W3:Y:S01]  /*257d0*/  LDL.LU R13, [R1+0xb4] ;  /* 0x0000b400010d7983 */ /* 0x001ee20000300800 */
[----:B-1----:R-:W2:Y:S03]  /*257e0*/  LDL.LU R14, [R1+0xb8] ;  /* 0x0000b800010e7983 */ /* 0x002ea60000300800 */
[----:B------:R-:W2:Y:S01]  /*257f0*/  LDL.LU R15, [R1+0xbc] ;  /* 0x0000bc00010f7983 */ /* 0x000ea20000300800 */
[----:B------:R-:W3:Y:S03]  /*25800*/  LDL.LU R16, [R1+0x720] ;  /* 0x0007200001107983 */ /* 0x000ee60000300800 */
[----:B------:R-:W4:Y:S01]  /*25810*/  LDL.LU R11, [R1+0x724] ;  /* 0x00072400010b7983 */ /* 0x000f220000300800 */
[----:B------:R-:W4:Y:S02]  /*25820*/  LDL.LU R10, [R1+0x728] ;  /* 0x00072800010a7983 */ /* 0x000f240000300800 */
[----:B------:R-:W4:Y:S01]  /*25830*/  LDL.LU R0, [R1+0x72c] ;  /* 0x00072c0001007983 */ /* 0x000f220000300800 */
[----:B--2---:R-:W-:Y:S01]  /*25840*/  STL.64 [R1+0x22b8], R14 ;  /* 0x0022b80e01007387 */ /* 0x004fe20000100a00 */
[----:B---3--:R0:W-:Y:S03]  /*25850*/  STL.64 [R1+0x22b0], R12 ;  /* 0x0022b00c01007387 */ /* 0x0081e60000100a00 */
[----:B0-----:R-:W2:Y:S01]  /*25860*/  LDL.LU R12, [R1+0x100] ;  /* 0x00010000010c7983 */ /* 0x001ea20000300800 */
[----:B------:R-:W2:Y:S02]  /*25870*/  LDL.LU R13, [R1+0x104] ;  /* 0x00010400010d7983 */ /* 0x000ea40000300800 */
[----:B------:R-:W3:Y:S01]  /*25880*/  LDL.LU R8, [R1+0xe0] ;  /* 0x0000e00001087983 */ /* 0x000ee20000300800 */
[----:B------:R-:W-:Y:S01]  /*25890*/  MOV R9, R26 ;  /* 0x0000001a00097202 */ /* 0x000fe20000000f00 */
[----:B------:R-:W-:-:S02]  /*258a0*/  FMUL R16, R27, R16 ;  /* 0x000000101b107220 */ /* 0x000fc40000400000 */
[----:B----4-:R-:W-:Y:S02]  /*258b0*/  FMUL R17, R27, R11 ;  /* 0x0000000b1b117220 */ /* 0x010fe40000400000 */
[C---:B------:R-:W-:Y:S02]  /*258c0*/  FMUL R18, R29.reuse, R10 ;  /* 0x0000000a1d127220 */ /* 0x040fe40000400000 */
[----:B------:R-:W-:Y:S01]  /*258d0*/  FMUL R19, R29, R0 ;  /* 0x000000001d137220 */ /* 0x000fe20000400000 */
[----:B---3--:R0:W-:Y:S04]  /*258e0*/  STL.64 [R1+0x22c0], R8 ;  /* 0x0022c00801007387 */ /* 0x0081e80000100a00 */
[----:B0-----:R-:W3:Y:S01]  /*258f0*/  LDL.LU R8, [R1+0x120] ;  /* 0x0001200001087983 */ /* 0x001ee20000300800 */
[----:B------:R-:W-:Y:S01]  /*25900*/  MOV R9, R28 ;  /* 0x0000001c00097202 */ /* 0x000fe20000000f00 */
[----:B------:R-:W-:-:S02]  /*25910*/  FMUL R3, R2, 1.4426950216293334961 ;  /* 0x3fb8aa3b02037820 */ /* 0x000fc40000400000 */
[----:B------:R-:W-:Y:S01]  /*25920*/  FFMA R2, R5, c[0x0][0x188], -R24 ;  /* 0x0000620005027a23 */ /* 0x000fe20000000818 */
[----:B------:R-:W4:Y:S01]  /*25930*/  LDL.LU R28, [R1+0x22c8] ;  /* 0x0022c800011c7983 */ /* 0x000f220000300800 */
[----:B------:R-:W2:Y:S01]  /*25940*/  LDL.LU R26, [R1+0x744] ;  /* 0x00074400011a7983 */ /* 0x000ea20000300800 */
[----:B------:R-:W0:Y:S01]  /*25950*/  MUFU.EX2 R5, R3 ;  /* 0x0000000300057308 */ /* 0x000e220000000800 */
[----:B------:R-:W2:Y:S01]  /*25960*/  LDL.LU R15, [R1+0x748] ;  /* 0x00074800010f7983 */ /* 0x000ea20000300800 */
[----:B------:R-:W2:Y:S04]  /*25970*/  LDL.LU R14, [R1+0x74c] ;  /* 0x00074c00010e7983 */ /* 0x000ea80000300800 */
[----:B0-----:R-:W-:Y:S01]  /*25980*/  STL [R1+0x60c], R5 ;  /* 0x00060c0501007387 */ /* 0x001fe20000100800 */
[----:B------:R-:W-:-:S02]  /*25990*/  FMUL R3, R2, 1.4426950216293334961 ;  /* 0x3fb8aa3b02037820 */ /* 0x000fc40000400000 */
[----:B-----5:R-:W-:Y:S01]  /*259a0*/  FFMA R2, R25, c[0x0][0x188], -R24 ;  /* 0x0000620019027a23 */ /* 0x020fe20000000818 */
[----:B---3--:R-:W-:Y:S01]  /*259b0*/  HMMA.16816.F32 R16, R20, R8, R16 ;  /* 0x000000081410723c */ /* 0x008fe20000001810 */
[----:B------:R-:W3:Y:S11]  /*259c0*/  LDL.LU.64 R8, [R1+0x22c0] ;  /* 0x0022c00001087983 */ /* 0x000ef60000300a00 */
[----:B------:R-:W-:Y:S11]  /*259d0*/  @!UPT UIADD3 URZ, URZ, URZ, URZ ;  /* 0x0000003f3f3ff290 */ /* 0x000ff6000fffe03f */
[----:B------:R-:W-:Y:S01]  /*259e0*/  STL.64 [R1], R16 ;  /* 0x0000001001007387 */ /* 0x000fe20000100a00 */
[----:B------:R0:W-:Y:S03]  /*259f0*/  STL.64 [R1+0x8], R18 ;  /* 0x0000081201007387 */ /* 0x0001e60000100a00 */
[----:B0-----:R-:W5:Y:S01]  /*25a00*/  LDL.LU R19, [R1+0x740] ;  /* 0x0007400001137983 */ /* 0x001f620000300800 */
[----:B------:R-:W3:Y:S02]  /*25a10*/  LDL.LU R24, [R1+0x770] ;  /* 0x0007700001187983 */ /* 0x000ee40000300800 */
[----:B------:R-:W3:Y:S02]  /*25a20*/  LDL.LU R25, [R1+0x774] ;  /* 0x0007740001197983 */ /* 0x000ee40000300800 */
[----:B------:R-:W3:Y:S01]  /*25a30*/  LDL.LU R11, [R1+0x778] ;  /* 0x00077800010b7983 */ /* 0x000ee20000300800 */
[----:B------:R-:W3:Y:S01]  /*25a40*/  LDL.LU R10, [R1+0x77c] ;  /* 0x00077c00010a7983 */ /* 0x000ee20000300800 */
[----:B--2---:R-:W-:-:S02]  /*25a50*/  FMUL R17, R27, R26 ;  /* 0x0000001a1b117220 */ /* 0x004fc40000400000 */
[----:B------:R-:W-:Y:S01]  /*25a60*/  FMUL R18, R29, R15 ;  /* 0x0000000f1d127220 */ /* 0x000fe20000400000 */
[----:B------:R-:W0:Y:S01]  /*25a70*/  MUFU.EX2 R0, R3 ;  /* 0x0000000300007308 */ /* 0x000e220000000800 */
[----:B------:R-:W-:-:S07]  /*25a80*/  FMUL R2, R2, 1.4426950216293334961 ;  /* 0x3fb8aa3b02027820 */ /* 0x000fce0000400000 */
[----:B------:R-:W1:Y:S01]  /*25a90*/  MUFU.EX2 R3, R2 ;  /* 0x0000000200037308 */ /* 0x000e620000000800 */
[----:B0-----:R-:W-:Y:S01]  /*25aa0*/  STL [R1+0x604], R0 ;  /* 0x0006040001007387 */ /* 0x001fe20000100800 */
[----:B-----5:R-:W-:Y:S02]  /*25ab0*/  FMUL R16, R27, R19 ;  /* 0x000000131b107220 */ /* 0x020fe40000400000 */
[----:B------:R-:W-:Y:S02]  /*25ac0*/  FMUL R19, R29, R14 ;  /* 0x0000000e1d137220 */ /* 0x000fe40000400000 */
[----:B------:R-:W2:Y:S05]  /*25ad0*/  LDL.LU.64 R14, [R1+0x22b8] ;  /* 0x0022b800010e7983 */ /* 0x000eaa0000300a00 */
[----:B------:R-:W-:Y:S01]  /*25ae0*/  HMMA.16816.F32 R16, R20, R12, R16 ;  /* 0x0000000c1410723c */ /* 0x000fe20000001810 */
[----:B------:R-:W2:Y:S01]  /*25af0*/  LDL.LU.64 R12, [R1+0x22b0] ;  /* 0x0022b000010c7983 */ /* 0x000ea20000300a00 */
[----:B---3--:R-:W-:-:S02]  /*25b00*/  FMUL R24, R27, R24 ;  /* 0x000000181b187220 */ /* 0x008fc40000400000 */
[----:B------:R-:W-:Y:S02]  /*25b10*/  FMUL R25, R27, R25 ;  /* 0x000000191b197220 */ /* 0x000fe40000400000 */
[C---:B------:R-:W-:Y:S02]  /*25b20*/  FMUL R26, R29.reuse, R11 ;  /* 0x0000000b1d1a7220 */ /* 0x040fe40000400000 */
[----:B------:R-:W-:-:S07]  /*25b30*/  FMUL R27, R29, R10 ;  /* 0x0000000a1d1b7220 */ /* 0x000fce0000400000 */
[----:B------:R-:W-:Y:S08]  /*25b40*/  HMMA.16816.F32 R24, R20, R8, R24 ;  /* 0x000000081418723c */ /* 0x000ff00000001818 */
[----:B------:R-:W-:Y:S01]  /*25b50*/  STL.64 [R1+0x2020], R18 ;  /* 0x0020201201007387 */ /* 0x000fe20000100a00 */
[----:B------:R0:W-:Y:S02]  /*25b60*/  STL.64 [R1+0x2018], R16 ;  /* 0x0020181001007387 */ /* 0x0001e40000100a00 */
[----:B-1----:R-:W-:Y:S01]  /*25b70*/  STL [R1+0x600], R3 ;  /* 0x0006000301007387 */ /* 0x002fe20000100800 */
[----:B0-----:R-:W3:Y:S01]  /*25b80*/  LDL.LU R16, [R1+0xc0] ;  /* 0x0000c00001107983 */ /* 0x001ee20000300800 */
[----:B------:R-:W3:Y:S02]  /*25b90*/  LDL.LU R17, [R1+0xc4] ;  /* 0x0000c40001117983 */ /* 0x000ee40000300800 */
[----:B------:R-:W3:Y:S02]  /*25ba0*/  LDL.LU R18, [R1+0xc8] ;  /* 0x0000c80001127983 */ /* 0x000ee40000300800 */
[----:B------:R-:W3:Y:S01]  /*25bb0*/  LDL.LU R19, [R1+0xcc] ;  /* 0x0000cc0001137983 */ /* 0x000ee20000300800 */
[----:B------:R-:W5:Y:S01]  /*25bc0*/  LDL.LU R29, [R1+0x22a8] ;  /* 0x0022a800011d7983 */ /* 0x000f620000300800 */
[----:B------:R-:W2:Y:S02]  /*25bd0*/  LDL.LU.64 R10, [R1+0x22a0] ;  /* 0x0022a000010a7983 */ /* 0x000ea40000300a00 */
[----:B------:R-:W3:Y:S01]  /*25be0*/  LDL.LU.64 R8, [R1+0x2298] ;  /* 0x0022980001087983 */ /* 0x000ee20000300a00 */
[----:B------:R-:W-:-:S02]  /*25bf0*/  F2FP.PACK_AB R21, R5, R4 ;  /* 0x000000040515723e */ /* 0x000fc400000000ff */
[----:B------:R-:W-:Y:S01]  /*25c00*/  F2FP.PACK_AB R23, R3, R0 ;  /* 0x000000000317723e */ /* 0x000fe200000000ff */
[----:B------:R0:W-:Y:S01]  /*25c10*/  STL.64 [R1+0x2010], R26 ;  /* 0x0020101a01007387 */ /* 0x0001e20000100a00 */
[----:B------:R-:W-:Y:S03]  /*25c20*/  STL.64 [R1+0x2008], R24 ;  /* 0x0020081801007387 */ /* 0x000fe60000100a00 */
[----:B0-----:R-:W4:Y:S01]  /*25c30*/  LDL.LU.64 R26, [R1+0x188] ;  /* 0x00018800011a7983 */ /* 0x001f220000300a00 */
[----:B--2---:R-:W-:Y:S02]  /*25c40*/  F2FP.PACK_AB R20, R11, R10 ;  /* 0x0000000a0b14723e */ /* 0x004fe400000000ff */
[----:B---3--:R-:W-:Y:S01]  /*25c50*/  F2FP.PACK_AB R22, R9, R8 ;  /* 0x000000080916723e */ /* 0x008fe200000000ff */
[----:B------:R-:W2:Y:S01]  /*25c60*/  LDL.LU R11, [R1+0x2294] ;  /* 0x00229400010b7983 */ /* 0x000ea20000300800 */
[----:B------:R-:W3:Y:S05]  /*25c70*/  LDL.LU R10, [R1+0x2290] ;  /* 0x00229000010a7983 */ /* 0x000eea0000300800 */
[----:B------:R-:W-:Y:S01]  /*25c80*/  HMMA.16816.F32 R12, R20, R6, R12 ;  /* 0x00000006140c723c */ /* 0x000fe2000000180c */
[----:B------:R-:W-:-:S02]  /*25c90*/  MOV R9, R6 ;  /* 0x0000000600097202 */ /* 0x000fc40000000f00 */
[----:B------:R-:W-:Y:S02]  /*25ca0*/  MOV R8, R7 ;  /* 0x0000000700087202 */ /* 0x000fe40000000f00 */
[----:B------:R-:W2:Y:S11]  /*25cb0*/  LDL.LU.64 R6, [R1+0x2288] ;  /* 0x0022880001067983 */ /* 0x000eb60000300a00 */
[----:B------:R-:W-:Y:S07]  /*25cc0*/  @!UPT UIADD3 URZ, URZ, URZ, URZ ;  /* 0x0000003f3f3ff290 */ /* 0x000fee000fffe03f */
[----:B------:R0:W-:Y:S01]  /*25cd0*/  STL.64 [R1+0xb0], R12 ;  /* 0x0000b00c01007387 */ /* 0x0001e20000100a00 */
[----:B------:R-:W-:Y:S01]  /*25ce0*/  IMAD.MOV.U32 R5, RZ, RZ, R14 ;  /* 0x000000ffff057224 */ /* 0x000fe200078e000e */
[----:B------:R-:W-:Y:S02]  /*25cf0*/  MOV R4, R15 ;  /* 0x0000000f00047202 */ /* 0x000fe40000000f00 */
[----:B------:R-:W3:Y:S01]  /*25d00*/  LDL.LU.64 R14, [R1+0x2280] ;  /* 0x00228000010e7983 */ /* 0x000ee20000300a00 */
[----:B----4-:R-:W-:Y:S01]  /*25d10*/  HMMA.16816.F32 R16, R20, R26, R16 ;  /* 0x0000001a1410723c */ /* 0x010fe20000001810 */
[----:B------:R-:W5:Y:S02]  /*25d20*/  LDL.LU R3, [R1+0x2f0] ;  /* 0x0002f00001037983 */ /* 0x000f640000300800 */
[----:B0-----:R-:W4:Y:S01]  /*25d30*/  LDL.LU R13, [R1+0x2f4] ;  /* 0x0002f400010d7983 */ /* 0x001f220000300800 */
[----:B------:R-:W-:Y:S02]  /*25d40*/  STL [R1+0x2164], R8 ;  /* 0x0021640801007387 */ /* 0x000fe40000100800 */
[----:B------:R-:W-:Y:S02]  /*25d50*/  STL [R1+0x2160], R9 ;  /* 0x0021600901007387 */ /* 0x000fe40000100800 */
[----:B------:R-:W-:Y:S01]  /*25d60*/  STL [R1+0x1fe4], R4 ;  /* 0x001fe40401007387 */ /* 0x000fe20000100800 */
[----:B------:R-:W-:Y:S01]  /*25d70*/  STL [R1+0x1fe0], R5 ;  /* 0x001fe00501007387 */ /* 0x000fe20000100800 */
[----:B------:R-:W-:-:S03]  /*25d80*/  MOV R12, R27 ;  /* 0x0000001b000c7202 */ /* 0x000fc60000000f00 */
[----:B--2---:R0:W-:Y:S04]  /*25d90*/  STL.64 [R1+0x2268], R6 ;  /* 0x0022680601007387 */ /* 0x0041e80000100a00 */
[----:B0-----:R-:W2:Y:S06]  /*25da0*/  LDL.LU.64 R6, [R1+0x178] ;  /* 0x0001780001067983 */ /* 0x001eac0000300a00 */
[----:B------:R0:W-:Y:S02]  /*25db0*/  STL.64 [R1+0xc0], R16 ;  /* 0x0000c01001007387 */ /* 0x0001e40000100a00 */
[----:B------:R-:W-:Y:S02]  /*25dc0*/  STL.64 [R1+0xc8], R18 ;  /* 0x0000c81201007387 */ /* 0x000fe40000100a00 */
[----:B------:R-:W2:Y:S01]  /*25dd0*/  LDL.LU R0, [R1+0x2e0] ;  /* 0x0002e00001007983 */ /* 0x000ea20000300800 */
[----:B------:R-:W2:Y:S01]  /*25de0*/  LDL.LU R24, [R1+0x1e0] ;  /* 0x0001e00001187983 */ /* 0x000ea20000300800 */
[----:B---3--:R-:W-:-:S02]  /*25df0*/  MOV R25, R14 ;  /* 0x0000000e00197202 */ /* 0x008fc40000000f00 */
[----:B0-----:R-:W-:Y:S01]  /*25e00*/  MOV R16, R26 ;  /* 0x0000001a00107202 */ /* 0x001fe20000000f00 */
[----:B------:R-:W3:Y:S01]  /*25e10*/  LDL.LU R14, [R1+0x227c] ;  /* 0x00227c00010e7983 */ /* 0x000ee20000300800 */
[----:B------:R-:W-:Y:S02]  /*25e20*/  IMAD.MOV.U32 R26, RZ, RZ, R15 ;  /* 0x000000ffff1a7224 */ /* 0x000fe400078e000f */
[----:B------:R-:W2:Y:S02]  /*25e30*/  LDL.LU R15, [R1+0x2278] ;  /* 0x00227800010f7983 */ /* 0x000ea40000300800 */
[----:B------:R-:W2:Y:S02]  /*25e40*/  LDL.LU R27, [R1+0x1ec] ;  /* 0x0001ec00011b7983 */ /* 0x000ea40000300800 */
[----:B--2---:R-:W-:Y:S01]  /*25e50*/  STL.64 [R1+0x2250], R26 ;  /* 0x0022501a01007387 */ /* 0x004fe20000100a00 */
[----:B------:R0:W-:Y:S03]  /*25e60*/  STL.64 [R1+0x2248], R24 ;  /* 0x0022481801007387 */ /* 0x0001e60000100a00 */
[----:B0-----:R-:W2:Y:S01]  /*25e70*/  LDL.LU R24, [R1+0xf0] ;  /* 0x0000f00001187983 */ /* 0x001ea20000300800 */
[----:B------:R-:W2:Y:S01]  /*25e80*/  LDL.LU R25, [R1+0xf4] ;  /* 0x0000f40001197983 */ /* 0x000ea20000300800 */
[----:B---3--:R-:W-:-:S02]  /*25e90*/  MOV R26, R14 ;  /* 0x0000000e001a7202 */ /* 0x008fc40000000f00 */
[----:B------:R-:W-:Y:S01]  /*25ea0*/  MOV R27, R15 ;  /* 0x0000000f001b7202 */ /* 0x000fe20000000f00 */
[----:B------:R-:W3:Y:S01]  /*25eb0*/  LDL.LU R14, [R1+0x2274] ;  /* 0x00227400010e7983 */ /* 0x000ee20000300800 */
[----:B------:R-:W3:Y:S03]  /*25ec0*/  LDL.LU R15, [R1+0x2270] ;  /* 0x00227000010f7983 */ /* 0x000ee60000300800 */
[----:B------:R-:W-:Y:S04]  /*25ed0*/  STL.64 [R1+0x2260], R26 ;  /* 0x0022601a01007387 */ /* 0x000fe80000100a00 */
[----:B--2---:R0:W-:Y:S04]  /*25ee0*/  STL.64 [R1+0x2258], R24 ;  /* 0x0022581801007387 */ /* 0x0041e80000100a00 */
[----:B0-----:R-:W2:Y:S01]  /*25ef0*/  LDL.LU R24, [R1+0xd0] ;  /* 0x0000d00001187983 */ /* 0x001ea20000300800 */
[----:B------:R-:W2:Y:S02]  /*25f00*/  LDL.LU R25, [R1+0xd4] ;  /* 0x0000d40001197983 */ /* 0x000ea40000300800 */
[----:B------:R-:W2:Y:S02]  /*25f10*/  LDL.LU R26, [R1+0xd8] ;  /* 0x0000d800011a7983 */ /* 0x000ea40000300800 */
[----:B------:R-:W2:Y:S01]  /*25f20*/  LDL.LU R27, [R1+0xdc] ;  /* 0x0000dc00011b7983 */ /* 0x000ea20000300800 */
[----:B------:R-:W-:Y:S01]  /*25f30*/  STL [R1+0x216c], R12 ;  /* 0x00216c0c01007387 */ /* 0x000fe20000100800 */
[----:B------:R-:W-:Y:S02]  /*25f40*/  STL [R1+0x2168], R16 ;  /* 0x0021681001007387 */ /* 0x000fe40000100800 */
[----:B------:R-:W3:Y:S01]  /*25f50*/  LDL.LU.64 R18, [R1+0x168] ;  /* 0x0001680001127983 */ /* 0x000ee20000300a00 */
[----:B------:R-:W-:-:S02]  /*25f60*/  MOV R8, R6 ;  /* 0x0000000600087202 */ /* 0x000fc40000000f00 */
[----:B------:R-:W-:Y:S01]  /*25f70*/  MOV R9, R7 ;  /* 0x0000000700097202 */ /* 0x000fe20000000f00 */
[----:B--2---:R-:W-:Y:S01]  /*25f80*/  HMMA.16816.F32 R24, R20, R6, R24 ;  /* 0x000000061418723c */ /* 0x004fe20000001818 */
[----:B------:R-:W2:Y:S11]  /*25f90*/  LDL.LU.64 R6, [R1+0x2268] ;  /* 0x0022680001067983 */ /* 0x000eb60000300a00 */
[----:B------:R-:W-:Y:S11]  /*25fa0*/  @!UPT UIADD3 URZ, URZ, URZ, URZ ;  /* 0x0000003f3f3ff290 */ /* 0x000ff6000fffe03f */
[----:B------:R0:W-:Y:S01]  /*25fb0*/  STL.64 [R1+0xd0], R24 ;  /* 0x0000d01801007387 */ /* 0x0001e20000100a00 */
[----:B------:R-:W-:Y:S01]  /*25fc0*/  IMAD.MOV.U32 R4, RZ, RZ, R26 ;  /* 0x000000ffff047224 */ /* 0x000fe200078e001a */
[----:B------:R-:W-:Y:S02]  /*25fd0*/  MOV R5, R27 ;  /* 0x0000001b00057202 */ /* 0x000fe40000000f00 */
[----:B------:R-:W2:Y:S04]  /*25fe0*/  LDL.LU.64 R26, [R1+0x2260] ;  /* 0x00226000011a7983 */ /* 0x000ea80000300a00 */
[----:B0-----:R-:W2:Y:S01]  /*25ff0*/  LDL.LU.64 R24, [R1+0x2258] ;  /* 0x0022580001187983 */ /* 0x001ea20000300a00 */
[----:B-----5:R-:W-:-:S04]  /*26000*/  FFMA R2, R3, c[0x0][0x188], -R29 ;  /* 0x0000620003027a23 */ /* 0x020fc8000000081d */
[----:B------:R-:W-:-:S06]  /*26010*/  FMUL R3, R2, 1.4426950216293334961 ;  /* 0x3fb8aa3b02037820 */ /* 0x000fcc0000400000 */
[----:B------:R-:W0:Y:S01]  /*26020*/  MUFU.EX2 R3, R3 ;  /* 0x0000000300037308 */ /* 0x000e220000000800 */
[----:B------:R-:W-:Y:S01]  /*26030*/  STL [R1+0x2174], R9 ;  /* 0x0021740901007387 */ /* 0x000fe20000100800 */
[----:B------:R-:W-:Y:S02]  /*26040*/  STL [R1+0x2170], R8 ;  /* 0x0021700801007387 */ /* 0x000fe40000100800 */
[----:B------:R1:W-:Y:S02]  /*26050*/  STL [R1+0x1fec], R4 ;  /* 0x001fec0401007387 */ /* 0x0003e40000100800 */
[----:B------:R5:W-:Y:S01]  /*26060*/  STL [R1+0x1fe8], R5 ;  /* 0x001fe80501007387 */ /* 0x000be20000100800 */
[----:B---3--:R-:W-:Y:S02]  /*26070*/  MOV R16, R19 ;  /* 0x0000001300107202 */ /* 0x008fe40000000f00 */
[----:B------:R-:W-:Y:S01]  /*26080*/  MOV R12, R18 ;  /* 0x00000012000c7202 */ /* 0x000fe20000000f00 */
[----:B0-----:R-:W-:Y:S01]  /*26090*/  STL [R1+0x5f0], R3 ;  /* 0x0005f00301007387 */ /* 0x001fe20000100800 */
[----:B----4-:R-:W-:Y:S01]  /*260a0*/  FFMA R2, R13, c[0x0][0x188], -R29 ;  /* 0x000062000d027a23 */ /* 0x010fe2000000081d */
[----:B--2---:R-:W-:Y:S11]  /*260b0*/  HMMA.16816.F32 R24, R20, R18, R24 ;  /* 0x000000121418723c */ /* 0x004ff60000001818 */
[----:B------:R-:W-:Y:S11]  /*260c0*/  @!UPT UIADD3 URZ, URZ, URZ, URZ ;  /* 0x0000003f3f3ff290 */ /* 0x000ff6000fffe03f */
[----:B------:R-:W-:Y:S01]  /*260d0*/  @!UPT UIADD3 URZ, URZ, URZ, URZ ;  /* 0x0000003f3f3ff290 */ /* 0x000fe2000fffe03f */
[----:B------:R-:W-:Y:S01]  /*260e0*/  STL [R1+0xf0], R24 ;  /* 0x0000f01801007387 */ /* 0x000fe20000100800 */
[----:B-1----:R-:W-:Y:S01]  /*260f0*/  MOV R4, R25 ;  /* 0x0000001900047202 */ /* 0x002fe20000000f00 */
[----:B------:R0:W-:Y:S02]  /*26100*/  STL [R1+0xfc], R27 ;  /* 0x0000fc1b01007387 */ /* 0x0001e40000100800 */
[----:B-----5:R-:W-:Y:S02]  /*26110*/  IMAD.MOV.U32 R5, RZ, RZ, R26 ;  /* 0x000000ffff057224 */ /* 0x020fe400078e001a */
[----:B0-----:R-:W2:Y:S01]  /*26120*/  LDL.LU.64 R26, [R1+0x2250] ;  /* 0x00225000011a7983 */ /* 0x001ea20000300a00 */
[----:B------:R-:W2:Y:S02]  /*26130*/  LDL.LU.64 R24, [R1+0x2248] ;  /* 0x0022480001187983 */ /* 0x000ea40000300a00 */
[----:B------:R-:W-:Y:S02]  /*26140*/  STL [R1+0x217c], R16 ;  /* 0x00217c1001007387 */ /* 0x000fe40000100800 */
[----:B------:R-:W-:Y:S01]  /*26150*/  STL [R1+0x2178], R12 ;  /* 0x0021780c01007387 */ /* 0x000fe20000100800 */
[----:B------:R-:W-:Y:S01]  /*26160*/  STL [R1+0x1ff4], R4 ;  /* 0x001ff40401007387 */ /* 0x000fe20000100800 */
[----:B------:R-:W-:Y:S02]  /*26170*/  STL [R1+0x1ff0], R5 ;  /* 0x001ff00501007387 */ /* 0x000fe40000100800 */
[----:B------:R0:W-:Y:S02]  /*26180*/  STL.64 [R1+0x2238], R6 ;  /* 0x0022380601007387 */ /* 0x0001e40000100a00 */
[----:B0-----:R-:W2:Y:S01]  /*26190*/  LDL.LU.64 R6, [R1+0x158] ;  /* 0x0001580001067983 */ /* 0x001ea20000300a00 */
[----:B------:R-:W3:Y:S02]  /*261a0*/  LDL.LU R17, [R1+0x2e4] ;  /* 0x0002e40001117983 */ /* 0x000ee40000300800 */
[----:B------:R-:W4:Y:S02]  /*261b0*/  LDL.LU R13, [R1+0x2f8] ;  /* 0x0002f800010d7983 */ /* 0x000f240000300800 */
[----:B------:R-:W-:-:S02]  /*261c0*/  FMUL R3, R2, 1.4426950216293334961 ;  /* 0x3fb8aa3b02037820 */ /* 0x000fc40000400000 */
[----:B------:R-:W-:Y:S02]  /*261d0*/  FFMA R2, R0, c[0x0][0x188], -R29 ;  /* 0x0000620000027a23 */ /* 0x000fe4000000081d */
[----:B------:R-:W0:Y:S02]  /*261e0*/  MUFU.EX2 R0, R3 ;  /* 0x0000000300007308 */ /* 0x000e240000000800 */
[----:B0-----:R-:W-:Y:S01]  /*261f0*/  STL [R1+0x5f4], R0 ;  /* 0x0005f40001007387 */ /* 0x001fe20000100800 */
[----:B------:R0:W-:Y:S02]  /*26200*/  STL.64 [R1+0x2228], R14 ;  /* 0x0022280e01007387 */ /* 0x0001e40000100a00 */
[----:B0-----:R-:W-:Y:S02]  /*26210*/  MOV R14, R10 ;  /* 0x0000000a000e7202 */ /* 0x001fe40000000f00 */
[----:B------:R-:W-:Y:S01]  /*26220*/  MOV R15, R11 ;  /* 0x0000000b000f7202 */ /* 0x000fe20000000f00 */
[----:B----4-:R0:W-:Y:S01]  /*26230*/  STL [R1+0x2220], R13 ;  /* 0x0022200d01007387 */ /* 0x0101e20000100800 */
[----:B------:R-:W4:Y:S03]  /*26240*/  LDL.LU R12, [R1+0x2a0] ;  /* 0x0002a000010c7983 */ /* 0x000f260000300800 */
[----:B0-----:R-:W4:Y:S01]  /*26250*/  LDL.LU R13, [R1+0x2a4] ;  /* 0x0002a400010d7983 */ /* 0x001f220000300800 */
[----:B------:R-:W5:Y:S02]  /*26260*/  LDL.LU R10, [R1+0x2244] ;  /* 0x00224400010a7983 */ /* 0x000f640000300800 */
[----:B------:R-:W5:Y:S01]  /*26270*/  LDL.LU R11, [R1+0x2240] ;  /* 0x00224000010b7983 */ /* 0x000f620000300800 */
[----:B--2---:R-:W-:Y:S01]  /*26280*/  HMMA.16816.F32 R24, R20, R6, R24 ;  /* 0x000000061418723c */ /* 0x004fe20000001818 */
[----:B------:R-:W-:-:S02]  /*26290*/  MOV R8, R7 ;  /* 0x0000000700087202 */ /* 0x000fc40000000f00 */
[----:B------:R-:W-:Y:S02]  /*262a0*/  MOV R9, R6 ;  /* 0x0000000600097202 */ /* 0x000fe40000000f00 */
[----:B------:R-:W2:Y:S11]  /*262b0*/  LDL.LU.64 R6, [R1+0x2238] ;  /* 0x0022380001067983 */ /* 0x000eb60000300a00 */
[----:B------:R-:W-:Y:S07]  /*262c0*/  @!UPT UIADD3 URZ, URZ, URZ, URZ ;  /* 0x0000003f3f3ff290 */ /* 0x000fee000fffe03f */
[----:B------:R-:W-:Y:S01]  /*262d0*/  STL.64 [R1+0x1e8], R26 ;  /* 0x0001e81a01007387 */ /* 0x000fe20000100a00 */
[----:B------:R-:W2:Y:S02]  /*262e0*/  LDL.LU R0, [R1+0x2fc] ;  /* 0x0002fc0001007983 */ /* 0x000ea40000300800 */
[----:B------:R-:W-:Y:S02]  /*262f0*/  STL [R1+0x2184], R8 ;  /* 0x0021840801007387 */ /* 0x000fe40000100800 */
[----:B------:R-:W-:Y:S01]  /*26300*/  STL [R1+0x2180], R9 ;  /* 0x0021800901007387 */ /* 0x000fe20000100800 */
[----:B-----5:R0:W-:Y:S04]  /*26310*/  STL.64 [R1+0x2210], R10 ;  /* 0x0022100a01007387 */ /* 0x0201e80000100a00 */
[----:B0-----:R-:W5:Y:S04]  /*26320*/  LDL.LU.64 R10, [R1+0x138] ;  /* 0x00013800010a7983 */ /* 0x001f680000300a00 */
[----:B-----5:R0:W-:Y:S04]  /*26330*/  STL.64 [R1+0x2218], R10 ;  /* 0x0022180a01007387 */ /* 0x0201e80000100a00 */
[----:B0-----:R-:W4:Y:S01]  /*26340*/  LDL.LU.64 R10, [R1+0x148] ;  /* 0x00014800010a7983 */ /* 0x001f220000300a00 */
[----:B------:R-:W5:Y:S02]  /*26350*/  LDL.LU R18, [R1+0x128] ;  /* 0x0001280001127983 */ /* 0x000f640000300800 */
[----:B------:R-:W5:Y:S02]  /*26360*/  LDL.LU R19, [R1+0x12c] ;  /* 0x00012c0001137983 */ /* 0x000f640000300800 */
[----:B------:R-:W2:Y:S01]  /*26370*/  LDL.LU R26, [R1+0x108] ;  /* 0x00010800011a7983 */ /* 0x000ea20000300800 */
[----:B------:R-:W2:Y:S01]  /*26380*/  LDL.LU R27, [R1+0x10c] ;  /* 0x00010c00011b7983 */ /* 0x000ea20000300800 */
[----:B------:R-:W-:Y:S01]  /*26390*/  IMAD.MOV.U32 R4, RZ, RZ, R24 ;  /* 0x000000ffff047224 */ /* 0x000fe200078e0018 */
[----:B------:R-:W-:Y:S01]  /*263a0*/  MOV R5, R25 ;  /* 0x0000001900057202 */ /* 0x000fe20000000f00 */
[----:B------:R-:W-:-:S02]  /*263b0*/  FMUL R3, R2, 1.4426950216293334961 ;  /* 0x3fb8aa3b02037820 */ /* 0x000fc40000400000 */
[----:B---3--:R-:W-:Y:S01]  /*263c0*/  FFMA R2, R17, c[0x0][0x188], -R29 ;  /* 0x0000620011027a23 */ /* 0x008fe2000000081d */
[----:B----4-:R-:W-:Y:S01]  /*263d0*/  HMMA.16816.F32 R12, R20, R10, R12 ;  /* 0x0000000a140c723c */ /* 0x010fe2000000180c */
[----:B--2---:R0:W-:Y:S01]  /*263e0*/  STL.64 [R1+0x2198], R26 ;  /* 0x0021981a01007387 */ /* 0x0041e20000100a00 */
[----:B------:R-:W2:Y:S02]  /*263f0*/  LDL.LU R24, [R1+0x290] ;  /* 0x0002900001187983 */ /* 0x000ea40000300800 */
[----:B------:R-:W2:Y:S01]  /*26400*/  LDL.LU R25, [R1+0x294] ;  /* 0x0002940001197983 */ /* 0x000ea20000300800 */
[----:B0-----:R-:W-:Y:S02]  /*26410*/  MOV R26, R6 ;  /* 0x00000006001a7202 */ /* 0x001fe40000000f00 */
[----:B------:R-:W-:Y:S01]  /*26420*/  MOV R27, R7 ;  /* 0x00000007001b7202 */ /* 0x000fe20000000f00 */
[----:B------:R-:W3:Y:S01]  /*26430*/  LDL.LU R6, [R1+0x2234] ;  /* 0x0022340001067983 */ /* 0x000ee20000300800 */
[----:B------:R-:W3:Y:S02]  /*26440*/  LDL.LU R7, [R1+0x2230] ;  /* 0x0022300001077983 */ /* 0x000ee40000300800 */
[----:B------:R-:W-:Y:S02]  /*26450*/  STL [R1+0x1ffc], R5 ;  /* 0x001ffc0501007387 */ /* 0x000fe40000100800 */
[----:B------:R-:W-:Y:S01]  /*26460*/  STL [R1+0x1ff8], R4 ;  /* 0x001ff80401007387 */ /* 0x000fe20000100800 */
[----:B------:R0:W-:Y:S09]  /*26470*/  STL [R1+0x1fd8], R29 ;  /* 0x001fd81d01007387 */ /* 0x0001f20000100800 */
[----:B------:R1:W-:Y:S02]  /*26480*/  STL.64 [R1+0x370], R12 ;  /* 0x0003700c01007387 */ /* 0x0003e40000100a00 */
[----:B------:R4:W-:Y:S02]  /*26490*/  STL.64 [R1+0x378], R14 ;  /* 0x0003780e01007387 */ /* 0x0009e40000100a00 */
[----:B0-----:R-:W-:Y:S01]  /*264a0*/  IMAD.MOV.U32 R29, RZ, RZ, R11 ;  /* 0x000000ffff1d7224 */ /* 0x001fe200078e000b */
[----:B-1----:R-:W-:Y:S01]  /*264b0*/  MOV R12, R10 ;  /* 0x0000000a000c7202 */ /* 0x002fe20000000f00 */
[----:B----4-:R-:W4:Y:S01]  /*264c0*/  LDL.LU.64 R14, [R1+0x2228] ;  /* 0x00222800010e7983 */ /* 0x010f220000300a00 */
[----:B------:R-:W2:Y:S02]  /*264d0*/  LDL.LU R13, [R1+0x2220] ;  /* 0x00222000010d7983 */ /* 0x000ea40000300800 */
[----:B------:R-:W3:Y:S01]  /*264e0*/  LDL.LU.64 R10, [R1+0x2218] ;  /* 0x00221800010a7983 */ /* 0x000ee20000300a00 */
[----:B------:R0:W1:Y:S02]  /*264f0*/  MUFU.EX2 R4, R3 ;  /* 0x0000000300047308 */ /* 0x0000640000000800 */
[----:B0-----:R-:W-:Y:S01]  /*26500*/  FMUL R3, R2, 1.4426950216293334961 ;  /* 0x3fb8aa3b02037820 */ /* 0x001fe20000400000 */
[----:B------:R-:W-:Y:S01]  /*26510*/  STL [R1+0x218c], R29 ;  /* 0x00218c1d01007387 */ /* 0x000fe20000100800 */
[----:B------:R-:W-:Y:S04]  /*26520*/  STL [R1+0x2188], R12 ;  /* 0x0021880c01007387 */ /* 0x000fe80000100800 */
[----:B------:R-:W0:Y:S01]  /*26530*/  MUFU.EX2 R3, R3 ;  /* 0x0000000300037308 */ /* 0x000e220000000800 */
[----:B----4-:R3:W-:Y:S01]  /*26540*/  STL.64 [R1+0x21e8], R14 ;  /* 0x0021e80e01007387 */ /* 0x0107e20000100a00 */
[----:B--2---:R-:W-:-:S02]  /*26550*/  FFMA R2, R13, c[0x0][0x188], -R28 ;  /* 0x000062000d027a23 */ /* 0x004fc4000000081c */
[----:B-1----:R-:W-:Y:S01]  /*26560*/  STL [R1+0x5fc], R4 ;  /* 0x0005fc0401007387 */ /* 0x002fe20000100800 */
[C---:B---3--:R-:W-:Y:S01]  /*26570*/  HMMA.16816.F32 R12, R20.reuse, R10, R24 ;  /* 0x0000000a140c723c */ /* 0x048fe20000001818 */
[----:B0-----:R0:W-:Y:S02]  /*26580*/  STL [R1+0x5f8], R3 ;  /* 0x0005f80301007387 */ /* 0x0011e40000100800 */
[----:B0-----:R-:W-:Y:S02]  /*26590*/  FMUL R3, R2, 1.4426950216293334961 ;  /* 0x3fb8aa3b02037820 */ /* 0x001fe40000400000 */
[----:B------:R-:W-:Y:S02]  /*265a0*/  FFMA R2, R0, c[0x0][0x188], -R28 ;  /* 0x0000620000027a23 */ /* 0x000fe4000000081c */
[----:B------:R-:W0:Y:S01]  /*265b0*/  MUFU.EX2 R0, R3 ;  /* 0x0000000300007308 */ /* 0x000e220000000800 */
[----:B------:R-:W-:Y:S02]  /*265c0*/  MOV R16, R10 ;  /* 0x0000000a00107202 */ /* 0x000fe40000000f00 */
[----:B------:R-:W-:Y:S11]  /*265d0*/  MOV R5, R11 ;  /* 0x0000000b00057202 */ /* 0x000ff60000000f00 */
[----:B------:R-:W-:Y:S02]  /*265e0*/  @!UPT UIADD3 URZ, URZ, URZ, URZ ;  /* 0x0000003f3f3ff290 */ /* 0x000fe4000fffe03f */
[----:B------:R-:W-:Y:S01]  /*265f0*/  STL.64 [R1+0x420], R12 ;  /* 0x0004200c01007387 */ /* 0x000fe20000100a00 */
[----:B------:R1:W-:Y:S03]  /*26600*/  STL.64 [R1+0x428], R14 ;  /* 0x0004280e01007387 */ /* 0x0003e60000100a00 */
[----:B-1----:R-:W2:Y:S01]  /*26610*/  LDL.LU.64 R14, [R1+0x98] ;  /* 0x00009800010e7983 */ /* 0x002ea20000300a00 */
[----:B-----5:R-:W-:Y:S02]  /*26620*/  STL.64 [R1+0x21e0], R18 ;  /* 0x0021e01201007387 */ /* 0x020fe40000100a00 */
[----:B------:R-:W-:Y:S02]  /*26630*/  STL [R1+0x21d8], R16 ;  /* 0x0021d81001007387 */ /* 0x000fe40000100800 */
[----:B------:R-:W-:Y:S01]  /*26640*/  STL.64 [R1+0x21d0], R6 ;  /* 0x0021d00601007387 */ /* 0x000fe20000100a00 */
[----:B------:R-:W-:Y:S01]  /*26650*/  STL.64 [R1+0x21c8], R4 ;  /* 0x0021c80401007387 */ /* 0x000fe20000100a00 */
[----:B------:R-:W3:Y:S02]  /*26660*/  LDL.LU R8, [R1+0x280] ;  /* 0x0002800001087983 */ /* 0x000ee40000300800 */
[----:B0-----:R-:W-:Y:S02]  /*26670*/  STL [R1+0x5e0], R0 ;  /* 0x0005e00001007387 */ /* 0x001fe40000100800 */
[----:B------:R-:W3:Y:S01]  /*26680*/  LDL.LU R9, [R1+0x284] ;  /* 0x0002840001097983 */ /* 0x000ee20000300800 */
[----:B------:R-:W3:Y:S01]  /*26690*/  LDL.LU R10, [R1+0x288] ;  /* 0x00028800010a7983 */ /* 0x000ee20000300800 */
[----:B------:R-:W3:Y:S02]  /*266a0*/  LDL.LU R11, [R1+0x28c] ;  /* 0x00028c00010b7983 */ /* 0x000ee40000300800 */
[----:B------:R-:W4:Y:S01]  /*266b0*/  LDL.LU R13, [R1+0x2e8] ;  /* 0x0002e800010d7983 */ /* 0x000f220000300800 */
[----:B--2---:R0:W-:Y:S04]  /*266c0*/  STL.64 [R1+0x2208], R14 ;  /* 0x0022080e01007387 */ /* 0x0041e80000100a00 */
[----:B----4-:R-:W-:Y:S01]  /*266d0*/  STL [R1+0x2200], R13 ;  /* 0x0022000d01007387 */ /* 0x010fe20000100800 */
[----:B0-----:R-:W3:Y:S02]  /*266e0*/  LDL.LU.64 R14, [R1+0xa8] ;  /* 0x0000a800010e7983 */ /* 0x001ee40000300a00 */
[----:B------:R-:W2:Y:S01]  /*266f0*/  LDL.LU R0, [R1+0x2ec] ;  /* 0x0002ec0001007983 */ /* 0x000ea20000300800 */
[----:B------:R-:W4:Y:S04]  /*26700*/  LDL.LU R16, [R1+0x260] ;  /* 0x0002600001107983 */ /* 0x000f280000300800 */
[----:B------:R-:W4:Y:S01]  /*26710*/  LDL.LU R17, [R1+0x264] ;  /* 0x0002640001117983 */ /* 0x000f220000300800 */
[----:B------:R-:W5:Y:S02]  /*26720*/  LDL.LU R18, [R1+0x268] ;  /* 0x0002680001127983 */ /* 0x000f640000300800 */
[----:B------:R-:W5:Y:S02]  /*26730*/  LDL.LU R19, [R1+0x26c] ;  /* 0x00026c0001137983 */ /* 0x000f640000300800 */
[----:B-----5:R-:W-:Y:S01]  /*26740*/  STL.64 [R1+0x21f8], R18 ;  /* 0x0021f81201007387 */ /* 0x020fe20000100a00 */
[----:B----4-:R0:W-:Y:S03]  /*26750*/  STL.64 [R1+0x21f0], R16 ;  /* 0x0021f01001007387 */ /* 0x0101e60000100a00 */
[----:B0-----:R-:W4:Y:S01]  /*26760*/  LDL.LU R16, [R1+0x270] ;  /* 0x0002700001107983 */ /* 0x001f220000300800 */
[----:B------:R-:W4:Y:S02]  /*26770*/  LDL.LU R17, [R1+0x274] ;  /* 0x0002740001117983 */ /* 0x000f240000300800 */
[----:B------:R-:W4:Y:S02]  /*26780*/  LDL.LU R18, [R1+0x278] ;  /* 0x0002780001127983 */ /* 0x000f240000300800 */
[----:B------:R-:W4:Y:S01]  /*26790*/  LDL.LU R19, [R1+0x27c] ;  /* 0x00027c0001137983 */ /* 0x000f220000300800 */
[----:B------:R-:W5:Y:S01]  /*267a0*/  LDL.LU R24, [R1+0x220] ;  /* 0x0002200001187983 */ /* 0x000f620000300800 */
[----:B------:R-:W5:Y:S02]  /*267b0*/  LDL.LU R25, [R1+0x224] ;  /* 0x0002240001197983 */ /* 0x000f640000300800 */
[----:B------:R-:W2:Y:S02]  /*267c0*/  LDL.LU R26, [R1+0x228] ;  /* 0x00022800011a7983 */ /* 0x000ea40000300800 */
[----:B------:R-:W2:Y:S01]  /*267d0*/  LDL.LU R27, [R1+0x22c] ;  /* 0x00022c00011b7983 */ /* 0x000ea20000300800 */
[----:B------:R-:W4:Y:S01]  /*267e0*/  LDL.LU R4, [R1+0x250] ;  /* 0x0002500001047983 */ /* 0x000f220000300800 */
[----:B------:R-:W4:Y:S02]  /*267f0*/  LDL.LU R5, [R1+0x254] ;  /* 0x0002540001057983 */ /* 0x000f240000300800 */
[----:B------:R-:W4:Y:S02]  /*26800*/  LDL.LU R6, [R1+0x258] ;  /* 0x0002580001067983 */ /* 0x000f240000300800 */
[----:B------:R-:W4:Y:S01]  /*26810*/  LDL.LU R7, [R1+0x25c] ;  /* 0x00025c0001077983 */ /* 0x000f220000300800 */
[----:B---3--:R-:W-:Y:S01]  /*26820*/  HMMA.16816.F32 R8, R20, R14, R8 ;  /* 0x0000000e1408723c */ /* 0x008fe20000001808 */
[----:B--2---:R0:W-:Y:S01]  /*26830*/  STL.64 [R1+0x21a8], R26 ;  /* 0x0021a81a01007387 */ /* 0x0041e20000100a00 */
[----:B-----5:R1:W-:Y:S03]  /*26840*/  STL.64 [R1+0x21a0], R24 ;  /* 0x0021a01801007387 */ /* 0x0203e60000100a00 */
[----:B0-----:R-:W2:Y:S04]  /*26850*/  LDL.LU.64 R26, [R1+0x118] ;  /* 0x00011800011a7983 */ /* 0x001ea80000300a00 */
[----:B--2---:R0:W-:Y:S01]  /*26860*/  STL.64 [R1+0x21c0], R26 ;  /* 0x0021c01a01007387 */ /* 0x0041e20000100a00 */
[----:B-1----:R-:W2:Y:S02]  /*26870*/  LDL.LU R24, [R1+0x240] ;  /* 0x0002400001187983 */ /* 0x002ea40000300800 */
[----:B------:R-:W2:Y:S01]  /*26880*/  LDL.LU R25, [R1+0x244] ;  /* 0x0002440001197983 */ /* 0x000ea20000300800 */
[----:B0-----:R-:W2:Y:S01]  /*26890*/  LDL.LU R26, [R1+0x248] ;  /* 0x00024800011a7983 */ /* 0x001ea20000300800 */
[----:B------:R-:W2:Y:S09]  /*268a0*/  LDL.LU R27, [R1+0x24c] ;  /* 0x00024c00011b7983 */ /* 0x000eb20000300800 */
[----:B------:R0:W-:Y:S02]  /*268b0*/  STL.64 [R1+0x410], R8 ;  /* 0x0004100801007387 */ /* 0x0001e40000100a00 */
[----:B------:R1:W-:Y:S01]  /*268c0*/  STL.64 [R1+0x418], R10 ;  /* 0x0004180a01007387 */ /* 0x0003e20000100a00 */
[----:B0-----:R-:W-:Y:S01]  /*268d0*/  MOV R8, R14 ;  /* 0x0000000e00087202 */ /* 0x001fe20000000f00 */
[----:B-1----:R-:W3:Y:S01]  /*268e0*/  LDL.LU.64 R10, [R1+0x2210] ;  /* 0x00221000010a7983 */ /* 0x002ee20000300a00 */
[----:B------:R-:W-:-:S02]  /*268f0*/  MOV R9, R15 ;  /* 0x0000000f00097202 */ /* 0x000fc40000000f00 */
[----:B------:R-:W4:Y:S02]  /*26900*/  LDL.LU.64 R14, [R1+0x2208] ;  /* 0x00220800010e7983 */ /* 0x000f240000300a00 */
[----:B------:R-:W-:Y:S01]  /*26910*/  FMUL R3, R2, 1.4426950216293334961 ;  /* 0x3fb8aa3b02037820 */ /* 0x000fe20000400000 */
[----:B------:R-:W5:Y:S03]  /*26920*/  LDL.LU R13, [R1+0x2200] ;  /* 0x00220000010d7983 */ /* 0x000f660000300800 */
[----:B------:R-:W0:Y:S02]  /*26930*/  MUFU.EX2 R12, R3 ;  /* 0x00000003000c7308 */ /* 0x000e240000000800 */
[----:B0-----:R0:W-:Y:S01]  /*26940*/  STL [R1+0x5e4], R12 ;  /* 0x0005e40c01007387 */ /* 0x0011e20000100800 */
[C---:B----4-:R-:W-:Y:S01]  /*26950*/  HMMA.16816.F32 R16, R20.reuse, R14, R16 ;  /* 0x0000000e1410723c */ /* 0x050fe20000001810 */
[----:B------:R-:W-:Y:S01]  /*26960*/  IMAD.MOV.U32 R29, RZ, RZ, R14 ;  /* 0x000000ffff1d7224 */ /* 0x000fe200078e000e */
[----:B0-----:R-:W-:Y:S11]  /*26970*/  MOV R12, R15 ;  /* 0x0000000f000c7202 */ /* 0x001ff60000000f00 */
[----:B------:R-:W-:Y:S10]  /*26980*/  @!UPT UIADD3 URZ, URZ, URZ, URZ ;  /* 0x0000003f3f3ff290 */ /* 0x000ff4000fffe03f */
[----:B------:R-:W-:Y:S01]  /*26990*/  STL.64 [R1+0x400], R16 ;  /* 0x0004001001007387 */ /* 0x000fe20000100a00 */
[----:B------:R0:W-:Y:S03]  /*269a0*/  STL.64 [R1+0x408], R18 ;  /* 0x0004081201007387 */ /* 0x0001e60000100a00 */
[----:B0-----:R-:W4:Y:S01]  /*269b0*/  LDL.LU.64 R18, [R1+0x21f8] ;  /* 0x0021f80001127983 */ /* 0x001f220000300a00 */
[----:B------:R-:W4:Y:S02]  /*269c0*/  LDL.LU.64 R16, [R1+0x21f0] ;  /* 0x0021f00001107983 */ /* 0x000f240000300a00 */
[----:B------:R-:W4:Y:S02]  /*269d0*/  LDL.LU.64 R14, [R1+0x21e8] ;  /* 0x0021e800010e7983 */ /* 0x000f240000300a00 */
[--C-:B-----5:R-:W-:Y:S01]  /*269e0*/  FFMA R2, R13, c[0x0][0x188], -R28.reuse ;  /* 0x000062000d027a23 */ /* 0x120fe2000000081c */
[C---:B---3--:R-:W-:Y:S03]  /*269f0*/  HMMA.16816.F32 R4, R20.reuse, R10, R4 ;  /* 0x0000000a1404723c */ /* 0x048fe60000001804 */
[----:B------:R-:W-:Y:S01]  /*26a00*/  FMUL R3, R2, 1.4426950216293334961 ;  /* 0x3fb8aa3b02037820 */ /* 0x000fe20000400000 */
[----:B------:R-:W-:Y:S05]  /*26a10*/  STL [R1+0x1fdc], R28 ;  /* 0x001fdc1c01007387 */ /* 0x000fea0000100800 */
[----:B------:R-:W0:Y:S01]  /*26a20*/  MUFU.EX2 R3, R3 ;  /* 0x0000000300037308 */ /* 0x000e220000000800 */
[C---:B----4-:R-:W-:Y:S11]  /*26a30*/  HMMA.16816.F32 R16, R20.reuse, R14, R16 ;  /* 0x0000000e1410723c */ /* 0x050ff60000001810 */
[----:B------:R-:W-:Y:S11]  /*26a40*/  @!UPT UIADD3 URZ, URZ, URZ, URZ ;  /* 0x0000003f3f3ff290 */ /* 0x000ff6000fffe03f */
[----:B------:R-:W-:Y:S01]  /*26a50*/  @!UPT UIADD3 URZ, URZ, URZ, URZ ;  /* 0x0000003f3f3ff290 */ /* 0x000fe2000fffe03f */
[----:B------:R-:W-:Y:S01]  /*26a60*/  STL.64 [R1+0x3f0], R16 ;  /* 0x0003f01001007387 */ /* 0x000fe20000100a00 */
[----:B------:R1:W-:Y:S03]  /*26a70*/  STL.64 [R1+0x3f8], R18 ;  /* 0x0003f81201007387 */ /* 0x0003e60000100a00 */
[----:B-1----:R-:W3:Y:S01]  /*26a80*/  LDL.LU.64 R18, [R1+0x21e0] ;  /* 0x0021e00001127983 */ /* 0x002ee20000300a00 */
[----:B------:R-:W4:Y:S02]  /*26a90*/  LDL.LU R16, [R1+0x21d8] ;  /* 0x0021d80001107983 */ /* 0x000f240000300800 */
[----:B------:R-:W-:Y:S02]  /*26aa0*/  STL.64 [R1+0x21b8], R14 ;  /* 0x0021b80e01007387 */ /* 0x000fe40000100a00 */
[----:B------:R1:W-:Y:S02]  /*26ab0*/  STL [R1+0x21b0], R12 ;  /* 0x0021b00c01007387 */ /* 0x0003e40000100800 */
[----:B-1----:R-:W5:Y:S01]  /*26ac0*/  LDL.LU R12, [R1+0x230] ;  /* 0x00023000010c7983 */ /* 0x002f620000300800 */
[----:B------:R-:W5:Y:S02]  /*26ad0*/  LDL.LU R13, [R1+0x234] ;  /* 0x00023400010d7983 */ /* 0x000f640000300800 */
[----:B------:R-:W5:Y:S02]  /*26ae0*/  LDL.LU R14, [R1+0x238] ;  /* 0x00023800010e7983 */ /* 0x000f640000300800 */
[----:B------:R-:W5:Y:S01]  /*26af0*/  LDL.LU R15, [R1+0x23c] ;  /* 0x00023c00010f7983 */ /* 0x000f620000300800 */
[----:B------:R-:W2:Y:S01]  /*26b00*/  LDL R17, [R1+0x2c8] ;  /* 0x0002c80001117983 */ /* 0x000ea20000100800 */
[----:B0-----:R-:W-:Y:S02]  /*26b10*/  STL [R1+0x5e8], R3 ;  /* 0x0005e80301007387 */ /* 0x001fe40000100800 */
[----:B------:R-:W-:Y:S02]  /*26b20*/  STL.64 [R1+0x3e0], R4 ;  /* 0x0003e00401007387 */ /* 0x000fe40000100a00 */
[----:B------:R0:W-:Y:S02]  /*26b30*/  STL.64 [R1+0x3e8], R6 ;  /* 0x0003e80601007387 */ /* 0x0001e40000100a00 */
[----:B0-----:R-:W2:Y:S01]  /*26b40*/  LDL.LU.64 R6, [R1+0x21d0] ;  /* 0x0021d00001067983 */ /* 0x001ea20000300a00 */
[----:B------:R-:W3:Y:S02]  /*26b50*/  LDL.LU.64 R4, [R1+0x21c8] ;  /* 0x0021c80001047983 */ /* 0x000ee40000300a00 */
[----:B------:R-:W-:Y:S02]  /*26b60*/  STL.64 [R1+0x2158], R10 ;  /* 0x0021580a01007387 */ /* 0x000fe40000100a00 */
[----:B------:R0:W-:Y:S02]  /*26b70*/  STL.64 [R1+0x2190], R8 ;  /* 0x0021900801007387 */ /* 0x0001e40000100a00 */
[----:B0-----:R-:W3:Y:S01]  /*26b80*/  LDL.LU R8, [R1+0x210] ;  /* 0x0002100001087983 */ /* 0x001ee20000300800 */
[----:B------:R-:W3:Y:S02]  /*26b90*/  LDL.LU R9, [R1+0x214] ;  /* 0x0002140001097983 */ /* 0x000ee40000300800 */
[----:B------:R-:W3:Y:S02]  /*26ba0*/  LDL.LU R10, [R1+0x218] ;  /* 0x00021800010a7983 */ /* 0x000ee40000300800 */
[----:B------:R-:W3:Y:S01]  /*26bb0*/  LDL.LU R11, [R1+0x21c] ;  /* 0x00021c00010b7983 */ /* 0x000ee20000300800 */
[----:B--2---:R-:W-:Y:S11]  /*26bc0*/  HMMA.16816.F32 R24, R20, R6, R24 ;  /* 0x000000061418723c */ /* 0x004ff60000001818 */
[----:B------:R-:W-:Y:S11]  /*26bd0*/  @!UPT UIADD3 URZ, URZ, URZ, URZ ;  /* 0x0000003f3f3ff290 */ /* 0x000ff6000fffe03f */
[----:B------:R-:W-:Y:S01]  /*26be0*/  @!UPT UIADD3 URZ, URZ, URZ, URZ ;  /* 0x0000003f3f3ff290 */ /* 0x000fe2000fffe03f */
[----:B------:R-:W-:Y:S01]  /*26bf0*/  STL.64 [R1+0x3d0], R24 ;  /* 0x0003d01801007387 */ /* 0x000fe20000100a00 */
[----:B------:R0:W-:Y:S03]  /*26c00*/  STL.64 [R1+0x3d8], R26 ;  /* 0x0003d81a01007387 */ /* 0x0001e60000100a00 */
[----:B0-----:R-:W5:Y:S01]  /*26c10*/  LDL.LU.64 R26, [R1+0x21c0] ;  /* 0x0021c000011a7983 */ /* 0x001f620000300a00 */
[----:B------:R-:W-:-:S04]  /*26c20*/  FFMA R2, R0, c[0x0][0x188], -R28 ;  /* 0x0000620000027a23 */ /* 0x000fc8000000081c */
[----:B------:R-:W-:-:S06]  /*26c30*/  FMUL R2, R2, 1.4426950216293334961 ;  /* 0x3fb8aa3b02027820 */ /* 0x000fcc0000400000 */
[----:B------:R-:W0:Y:S01]  /*26c40*/  MUFU.EX2 R2, R2 ;  /* 0x0000000200027308 */ /* 0x000e220000000800 */
[----:B------:R-:W-:Y:S04]  /*26c50*/  STL.64 [R1+0x2060], R6 ;  /* 0x0020600601007387 */ /* 0x000fe80000100a00 */
[----:B0-----:R-:W-:Y:S01]  /*26c60*/  STL [R1+0x5ec], R2 ;  /* 0x0005ec0201007387 */ /* 0x001fe20000100800 */
[C---:B-----5:R-:W-:Y:S01]  /*26c70*/  HMMA.16816.F32 R12, R20.reuse, R26, R12 ;  /* 0x0000001a140c723c */ /* 0x060fe2000000180c */
[----:B------:R-:W-:Y:S11]  /*26c80*/  MOV R0, R26 ;  /* 0x0000001a00007202 */ /* 0x000ff60000000f00 */
[----:B------:R-:W-:Y:S11]  /*26c90*/  @!UPT UIADD3 URZ, URZ, URZ, URZ ;  /* 0x0000003f3f3ff290 */ /* 0x000ff6000fffe03f */
[----:B------:R0:W-:Y:S01]  /*26ca0*/  STL.64 [R1+0x3c0], R12 ;  /* 0x0003c00c01007387 */ /* 0x0001e20000100a00 */
[----:B------:R1:W-:Y:S01]  /*26cb0*/  STL.64 [R1+0x3c8], R14 ;  /* 0x0003c80e01007387 */ /* 0x0003e20000100a00 */
[----:B0-----:R-:W-:Y:S02]  /*26cc0*/  MOV R13, R27 ;  /* 0x0000001b000d7202 */ /* 0x001fe40000000f00 */
[----:B-1----:R-:W2:Y:S01]  /*26cd0*/  LDL.LU.64 R14, [R1+0x21b8] ;  /* 0x0021b800010e7983 */ /* 0x002ea20000300a00 */
[----:B------:R-:W5:Y:S02]  /*26ce0*/  LDL.LU R12, [R1+0x21b0] ;  /* 0x0021b000010c7983 */ /* 0x000f640000300800 */
[----:B------:R-:W3:Y:S02]  /*26cf0*/  LDL.LU.64 R26, [R1+0x21a8] ;  /* 0x0021a800011a7983 */ /* 0x000ee40000300a00 */
[----:B------:R-:W3:Y:S02]  /*26d00*/  LDL.LU.64 R24, [R1+0x21a0] ;  /* 0x0021a00001187983 */ /* 0x000ee40000300a00 */
[C---:B---3--:R-:W-:Y:S11]  /*26d10*/  HMMA.16816.F32 R24, R20.reuse, R18, R24 ;  /* 0x000000121418723c */ /* 0x048ff60000001818 */
[----:B------:R-:W-:Y:S11]  /*26d20*/  @!UPT UIADD3 URZ, URZ, URZ, URZ ;  /* 0x0000003f3f3ff290 */ /* 0x000ff6000fffe03f */
[----:B------:R-:W-:Y:S01]  /*26d30*/  @!UPT UIADD3 URZ, URZ, URZ, URZ ;  /* 0x0000003f3f3ff290 */ /* 0x000fe2000fffe03f */
[----:B------:R-:W-:Y:S01]  /*26d40*/  STL.64 [R1+0x3b0], R24 ;  /* 0x0003b01801007387 */ /* 0x000fe20000100a00 */
[----:B------:R0:W-:Y:S03]  /*26d50*/  STL.64 [R1+0x3b8], R26 ;  /* 0x0003b81a01007387 */ /* 0x0001e60000100a00 */
[----:B0-----:R-:W3:Y:S01]  /*26d60*/  LDL.LU.64 R26, [R1+0x2198] ;  /* 0x00219800011a7983 */ /* 0x001ee20000300a00 */
[----:B------:R-:W-:Y:S01]  /*26d70*/  STL.64 [R1+0x2030], R18 ;  /* 0x0020301201007387 */ /* 0x000fe20000100a00 */
[----:B---3--:R-:W-:Y:S11]  /*26d80*/  HMMA.16816.F32 R8, R20, R26, R8 ;  /* 0x0000001a1408723c */ /* 0x008ff60000001808 */
[----:B------:R-:W-:Y:S11]  /*26d90*/  @!UPT UIADD3 URZ, URZ, URZ, URZ ;  /* 0x0000003f3f3ff290 */ /* 0x000ff6000fffe03f */
[----:B------:R-:W-:Y:S01]  /*26da0*/  @!UPT UIADD3 URZ, URZ, URZ, URZ ;  /* 0x0000003f3f3ff290 */ /* 0x000fe2000fffe03f */
[----:B------:R0:W-:Y:S01]  /*26db0*/  STL.64 [R1+0x3a0], R8 ;  /* 0x0003a00801007387 */ /* 0x0001e20000100a00 */
[----:B------:R-:W-:Y:S03]  /*26dc0*/  STL.64 [R1+0x3a8], R10 ;  /* 0x0003a80a01007387 */ /* 0x000fe60000100a00 */
[----:B0-----:R-:W3:Y:S01]  /*26dd0*/  LDL.LU.64 R8, [R1+0x2190] ;  /* 0x0021900001087983 */ /* 0x001ee20000300a00 */
[----:B------:R0:W-:Y:S02]  /*26de0*/  STL.64 [R1+0x2028], R26 ;  /* 0x0020281a01007387 */ /* 0x0001e40000100a00 */
[----:B------:R-:W2:Y:S02]  /*26df0*/  LDL.LU R24, [R1+0x40] ;  /* 0x0000400001187983 */ /* 0x000ea40000300800 */
[----:B------:R-:W2:Y:S01]  /*26e00*/  LDL.LU R25, [R1+0x44] ;  /* 0x0000440001197983 */ /* 0x000ea20000300800 */
[----:B0-----:R-:W2:Y:S01]  /*26e10*/  LDL.LU R26, [R1+0x48] ;  /* 0x00004800011a7983 */ /* 0x001ea20000300800 */
[----:B------:R-:W2:Y:S01]  /*26e20*/  LDL.LU R27, [R1+0x4c] ;  /* 0x00004c00011b7983 */ /* 0x000ea20000300800 */
[----:B----4-:R-:W-:-:S02]  /*26e30*/  MOV R6, R16 ;  /* 0x0000001000067202 */ /* 0x010fc40000000f00 */
[----:B------:R-:W-:Y:S01]  /*26e40*/  MOV R7, R5 ;  /* 0x0000000500077202 */ /* 0x000fe20000000f00 */
[----:B--2---:R0:W-:Y:S01]  /*26e50*/  STL.64 [R1+0x2078], R26 ;  /* 0x0020781a01007387 */ /* 0x0041e20000100a00 */
[----:B------:R-:W-:Y:S01]  /*26e60*/  STL.64 [R1+0x2070], R24 ;  /* 0x0020701801007387 */ /* 0x000fe20000100a00 */
[----:B0-----:R-:W-:Y:S01]  /*26e70*/  MOV R26, R29 ;  /* 0x0000001d001a7202 */ /* 0x001fe20000000f00 */
[----:B-----5:R-:W-:Y:S01]  /*26e80*/  IMAD.MOV.U32 R27, RZ, RZ, R12 ;  /* 0x000000ffff1b7224 */ /* 0x020fe200078e000c */
[----:B------:R-:W2:Y:S01]  /*26e90*/  LDL.LU R29, [R1+0x218c] ;  /* 0x00218c00011d7983 */ /* 0x000ea20000300800 */
[----:B------:R-:W4:Y:S03]  /*26ea0*/  LDL.LU R12, [R1+0x2188] ;  /* 0x00218800010c7983 */ /* 0x000f260000300800 */
[----:B------:R3:W-:Y:S02]  /*26eb0*/  STL.64 [R1+0x2090], R26 ;  /* 0x0020901a01007387 */ /* 0x0007e40000100a00 */
[----:B---3--:R-:W-:-:S02]  /*26ec0*/  MOV R26, R8 ;  /* 0x00000008001a7202 */ /* 0x008fc40000000f00 */
[----:B------:R-:W-:Y:S01]  /*26ed0*/  MOV R27, R9 ;  /* 0x00000009001b7202 */ /* 0x000fe20000000f00 */
[----:B------:R-:W3:Y:S01]  /*26ee0*/  LDL.LU R8, [R1+0x2184] ;  /* 0x0021840001087983 */ /* 0x000ee20000300800 */
[----:B------:R-:W5:Y:S03]  /*26ef0*/  LDL.LU R9, [R1+0x2180] ;  /* 0x0021800001097983 */ /* 0x000f660000300800 */
[----:B------:R-:W-:Y:S01]  /*26f00*/  STL.64 [R1+0x20a8], R26 ;  /* 0x0020a81a01007387 */ /* 0x000fe20000100a00 */
[----:B------:R-:W3:Y:S02]  /*26f10*/  LDL.LU R16, [R1+0x217c] ;  /* 0x00217c0001107983 */ /* 0x000ee40000300800 */
[----:B------:R-:W3:Y:S02]  /*26f20*/  LDL.LU R5, [R1+0x450] ;  /* 0x0004500001057983 */ /* 0x000ee40000300800 */
[----:B------:R2:W-:Y:S02]  /*26f30*/  STL.64 [R1+0x20b8], R6 ;  /* 0x0020b80601007387 */ /* 0x0005e40000100a00 */
[----:B--2---:R-:W-:Y:S01]  /*26f40*/  MOV R7, R29 ;  /* 0x0000001d00077202 */ /* 0x004fe20000000f00 */
[----:B----4-:R-:W-:Y:S01]  /*26f50*/  IMAD.MOV.U32 R6, RZ, RZ, R12 ;  /* 0x000000ffff067224 */ /* 0x010fe200078e000c */
[----:B---3--:R-:W-:Y:S01]  /*26f60*/  STL [R1+0x20b0], R5 ;  /* 0x0020b00501007387 */ /* 0x008fe20000100800 */
[----:B------:R-:W2:Y:S03]  /*26f70*/  LDL.LU R12, [R1+0x2178] ;  /* 0x00217800010c7983 */ /* 0x000ea60000300800 */
[----:B------:R5:W-:Y:S02]  /*26f80*/  STL.64 [R1+0x20d0], R6 ;  /* 0x0020d00601007387 */ /* 0x000be40000100a00 */
[----:B------:R-:W3:Y:S01]  /*26f90*/  LDL.LU R24, [R1+0x70] ;  /* 0x0000700001187983 */ /* 0x000ee20000300800 */
[----:B------:R-:W3:Y:S01]  /*26fa0*/  LDL.LU R25, [R1+0x74] ;  /* 0x0000740001197983 */ /* 0x000ee20000300800 */
[----:B------:R-:W4:Y:S02]  /*26fb0*/  LDL.LU R26, [R1+0x78] ;  /* 0x00007800011a7983 */ /* 0x000f240000300800 */
[----:B------:R-:W4:Y:S01]  /*26fc0*/  LDL.LU R27, [R1+0x7c] ;  /* 0x00007c00011b7983 */ /* 0x000f220000300800 */
[----:B-----5:R-:W-:-:S02]  /*26fd0*/  MOV R6, R9 ;  /* 0x0000000900067202 */ /* 0x020fc40000000f00 */
[----:B------:R-:W-:Y:S01]  /*26fe0*/  MOV R7, R8 ;  /* 0x0000000800077202 */ /* 0x000fe20000000f00 */
[----:B------:R-:W5:Y:S01]  /*26ff0*/  LDL.LU R9, [R1+0x2174] ;  /* 0x0021740001097983 */ /* 0x000f620000300800 */
[----:B------:R-:W2:Y:S03]  /*27000*/  LDL.LU R8, [R1+0x2170] ;  /* 0x0021700001087983 */ /* 0x000ea60000300800 */
[----:B------:R-:W-:Y:S04]  /*27010*/  STL.64 [R1+0x20e8], R6 ;  /* 0x0020e80601007387 */ /* 0x000fe80000100a00 */
[----:B----4-:R-:W-:Y:S01]  /*27020*/  STL.64 [R1+0x20c8], R26 ;  /* 0x0020c81a01007387 */ /* 0x010fe20000100a00 */
[----:B---3--:R0:W-:Y:S03]  /*27030*/  STL.64 [R1+0x20c0], R24 ;  /* 0x0020c01801007387 */ /* 0x0081e60000100a00 */
[----:B0-----:R-:W3:Y:S01]  /*27040*/  LDL.LU R24, [R1+0x80] ;  /* 0x0000800001187983 */ /* 0x001ee20000300800 */
[----:B------:R-:W3:Y:S02]  /*27050*/  LDL.LU R25, [R1+0x84] ;  /* 0x0000840001197983 */ /* 0x000ee40000300800 */
[----:B------:R-:W4:Y:S02]  /*27060*/  LDL.LU R26, [R1+0x88] ;  /* 0x00008800011a7983 */ /* 0x000f240000300800 */
[----:B------:R-:W4:Y:S01]  /*27070*/  LDL.LU R27, [R1+0x8c] ;  /* 0x00008c00011b7983 */ /* 0x000f220000300800 */
[----:B--2---:R-:W-:Y:S01]  /*27080*/  MOV R6, R12 ;  /* 0x0000000c00067202 */ /* 0x004fe20000000f00 */
[----:B------:R-:W-:Y:S01]  /*27090*/  IMAD.MOV.U32 R7, RZ, RZ, R16 ;  /* 0x000000ffff077224 */ /* 0x000fe200078e0010 */
[----:B------:R-:W2:Y:S01]  /*270a0*/  LDL.LU R12, [R1+0x216c] ;  /* 0x00216c00010c7983 */ /* 0x000ea20000300800 */
        /* <DEDUP_REMOVED lines=8> */
[----:B------:R-:W-:-:S02]  /*27130*/  MOV R6, R8 ;  /* 0x0000000800067202 */ /* 0x000fc40000000f00 */
[----:B-----5:R-:W-:Y:S01]  /*27140*/  MOV R7, R9 ;  /* 0x0000000900077202 */ /* 0x020fe20000000f00 */
        /* <DEDUP_REMOVED lines=9> */
[----:B--2---:R-:W-:-:S02]  /*271e0*/  MOV R6, R16 ;  /* 0x0000001000067202 */ /* 0x004fc40000000f00 */
[----:B------:R-:W-:-:S05]  /*271f0*/  MOV R7, R12 ;  /* 0x0000000c00077202 */ /* 0x000fca0000000f00 */
[----:B------:R5:W-:Y:S02]  /*27200*/  STL.64 [R1+0x2130], R6 ;  /* 0x0021300601007387 */ /* 0x000be40000100a00 */
[----:B-----5:R-:W-:Y:S01]  /*27210*/  MOV R7, R8 ;  /* 0x0000000800077202 */ /* 0x020fe20000000f00 */
[----:B------:R-:W-:Y:S01]  /*27220*/  IMAD.MOV.U32 R6, RZ, RZ, R9 ;  /* 0x000000ffff067224 */ /* 0x000fe200078e0009 */
[----:B----4-:R-:W-:Y:S01]  /*27230*/  STL.64 [R1+0x2110], R26 ;  /* 0x0021101a01007387 */ /* 0x010fe20000100a00 */
[----:B---3--:R0:W-:Y:S03]  /*27240*/  STL.64 [R1+0x2108], R24 ;  /* 0x0021081801007387 */ /* 0x0081e60000100a00 */
[----:B0-----:R-:W2:Y:S01]  /*27250*/  LDL.LU R24, [R1+0x1c0] ;  /* 0x0001c00001187983 */ /* 0x001ea20000300800 */
[----:B------:R-:W2:Y:S02]  /*27260*/  LDL.LU R25, [R1+0x1c4] ;  /* 0x0001c40001197983 */ /* 0x000ea40000300800 */
[----:B------:R-:W3:Y:S02]  /*27270*/  LDL.LU R26, [R1+0x1c8] ;  /* 0x0001c800011a7983 */ /* 0x000ee40000300800 */
[----:B------:R-:W3:Y:S01]  /*27280*/  LDL.LU R27, [R1+0x1cc] ;  /* 0x0001cc00011b7983 */ /* 0x000ee20000300800 */
[----:B------:R-:W4:Y:S01]  /*27290*/  LDL.LU R8, [R1+0x200] ;  /* 0x0002000001087983 */ /* 0x000f220000300800 */
[----:B------:R-:W4:Y:S02]  /*272a0*/  LDL.LU R9, [R1+0x204] ;  /* 0x0002040001097983 */ /* 0x000f240000300800 */
[----:B------:R-:W4:Y:S02]  /*272b0*/  LDL.LU R10, [R1+0x208] ;  /* 0x00020800010a7983 */ /* 0x000f240000300800 */
[----:B------:R-:W4:Y:S01]  /*272c0*/  LDL.LU R11, [R1+0x20c] ;  /* 0x00020c00010b7983 */ /* 0x000f220000300800 */
[----:B------:R-:W5:Y:S01]  /*272d0*/  LDL R5, [R1+0x5e4] ;  /* 0x0005e40001057983 */ /* 0x000f620000100800 */
[----:B------:R0:W-:Y:S03]  /*272e0*/  STL.64 [R1+0x2150], R6 ;  /* 0x0021500601007387 */ /* 0x0001e60000100a00 */
[----:B-----5:R-:W-:Y:S01]  /*272f0*/  STL.64 [R1+0x2148], R4 ;  /* 0x0021480401007387 */ /* 0x020fe20000100a00 */
[----:B0-----:R-:W4:Y:S02]  /*27300*/  LDL.LU.64 R6, [R1+0xe8] ;  /* 0x0000e80001067983 */ /* 0x001f240000300a00 */
[----:B------:R-:W5:Y:S02]  /*27310*/  LDL R18, [R1+0x5e0] ;  /* 0x0005e00001127983 */ /* 0x000f640000100800 */
[----:B------:R-:W4:Y:S01]  /*27320*/  LDL R28, [R1+0x5f8] ;  /* 0x0005f800011c7983 */ /* 0x000f220000100800 */
[----:B---3--:R-:W-:Y:S01]  /*27330*/  STL.64 [R1+0x2128], R26 ;  /* 0x0021281a01007387 */ /* 0x008fe20000100a00 */
[----:B--2---:R0:W-:Y:S03]  /*27340*/  STL.64 [R1+0x2120], R24 ;  /* 0x0021201801007387 */ /* 0x0041e60000100a00 */
[----:B0-----:R-:W2:Y:S01]  /*27350*/  LDL.LU R24, [R1+0x1d0] ;  /* 0x0001d00001187983 */ /* 0x001ea20000300800 */
[----:B------:R-:W2:Y:S02]  /*27360*/  LDL.LU R25, [R1+0x1d4] ;  /* 0x0001d40001197983 */ /* 0x000ea40000300800 */
[----:B------:R-:W3:Y:S02]  /*27370*/  LDL.LU R26, [R1+0x1d8] ;  /* 0x0001d800011a7983 */ /* 0x000ee40000300800 */
[----:B------:R-:W3:Y:S02]  /*27380*/  LDL.LU R27, [R1+0x1dc] ;  /* 0x0001dc00011b7983 */ /* 0x000ee40000300800 */
[----:B---3--:R-:W-:Y:S01]  /*27390*/  STL.64 [R1+0x2140], R26 ;  /* 0x0021401a01007387 */ /* 0x008fe20000100a00 */
[----:B--2---:R0:W-:Y:S03]  /*273a0*/  STL.64 [R1+0x2138], R24 ;  /* 0x0021381801007387 */ /* 0x0041e60000100a00 */
[----:B0-----:R-:W2:Y:S01]  /*273b0*/  LDL.LU R24, [R1+0x1f0] ;  /* 0x0001f00001187983 */ /* 0x001ea20000300800 */
[----:B------:R-:W2:Y:S02]  /*273c0*/  LDL.LU R25, [R1+0x1f4] ;  /* 0x0001f40001197983 */ /* 0x000ea40000300800 */
[----:B------:R-:W2:Y:S02]  /*273d0*/  LDL.LU R26, [R1+0x1f8] ;  /* 0x0001f800011a7983 */ /* 0x000ea40000300800 */
[----:B------:R-:W2:Y:S01]  /*273e0*/  LDL.LU R27, [R1+0x1fc] ;  /* 0x0001fc00011b7983 */ /* 0x000ea20000300800 */
[----:B------:R-:W3:Y:S01]  /*273f0*/  LDL.LU R19, [R1+0x454] ;  /* 0x0004540001137983 */ /* 0x000ee20000300800 */
[----:B------:R-:W2:Y:S02]  /*27400*/  LDL.LU R29, [R1+0x460] ;  /* 0x00046000011d7983 */ /* 0x000ea40000300800 */
[----:B------:R-:W2:Y:S02]  /*27410*/  LDL.LU R12, [R1+0x464] ;  /* 0x00046400010c7983 */ /* 0x000ea40000300800 */
[----:B------:R-:W-:Y:S01]  /*27420*/  STL.64 [R1+0x2088], R14 ;  /* 0x0020880e01007387 */ /* 0x000fe20000100a00 */
[----:B----4-:R-:W-:Y:S01]  /*27430*/  HMMA.16816.F32 R20, R20, R6, R8 ;  /* 0x000000061414723c */ /* 0x010fe20000001808 */
[----:B--2---:R0:W-:Y:S04]  /*27440*/  STL.64 [R1+0x2080], R12 ;  /* 0x0020800c01007387 */ /* 0x0041e80000100a00 */
[----:B0-----:R-:W2:Y:S01]  /*27450*/  LDL.LU R12, [R1+0x50] ;  /* 0x00005000010c7983 */ /* 0x001ea20000300800 */
[----:B------:R-:W2:Y:S02]  /*27460*/  LDL.LU R13, [R1+0x54] ;  /* 0x00005400010d7983 */ /* 0x000ea40000300800 */
[----:B------:R-:W4:Y:S02]  /*27470*/  LDL.LU R14, [R1+0x58] ;  /* 0x00005800010e7983 */ /* 0x000f240000300800 */
[----:B------:R-:W4:Y:S01]  /*27480*/  LDL.LU R15, [R1+0x5c] ;  /* 0x00005c00010f7983 */ /* 0x000f220000300800 */
[----:B------:R-:W-:-:S02]  /*27490*/  MOV R9, R6 ;  /* 0x0000000600097202 */ /* 0x000fc40000000f00 */
[----:B------:R-:W-:Y:S01]  /*274a0*/  MOV R8, R7 ;  /* 0x0000000700087202 */ /* 0x000fe20000000f00 */
[----:B----4-:R-:W-:Y:S01]  /*274b0*/  STL.64 [R1+0x20a0], R14 ;  /* 0x0020a00e01007387 */ /* 0x010fe20000100a00 */
[----:B--2---:R0:W-:Y:S03]  /*274c0*/  STL.64 [R1+0x2098], R12 ;  /* 0x0020980c01007387 */ /* 0x0041e60000100a00 */
[----:B0-----:R-:W2:Y:S01]  /*274d0*/  LDL.LU R12, [R1+0x60] ;  /* 0x00006000010c7983 */ /* 0x001ea20000300800 */
[----:B------:R-:W2:Y:S02]  /*274e0*/  LDL.LU R13, [R1+0x64] ;  /* 0x00006400010d7983 */ /* 0x000ea40000300800 */
[----:B------:R-:W2:Y:S02]  /*274f0*/  LDL.LU R14, [R1+0x68] ;  /* 0x00006800010e7983 */ /* 0x000ea40000300800 */
[----:B------:R-:W2:Y:S01]  /*27500*/  LDL.LU R15, [R1+0x6c] ;  /* 0x00006c00010f7983 */ /* 0x000ea20000300800 */
[----:B------:R-:W4:Y:S01]  /*27510*/  LDL.LU.64 R10, [R1+0x2158] ;  /* 0x00215800010a7983 */ /* 0x000f220000300a00 */
[----:B------:R-:W-:Y:S02]  /*27520*/  STL.64 [R1+0x390], R20 ;  /* 0x0003901401007387 */ /* 0x000fe40000100a00 */
[----:B------:R0:W-:Y:S02]  /*27530*/  STL.64 [R1+0x398], R22 ;  /* 0x0003981601007387 */ /* 0x0001e40000100a00 */
[----:B------:R-:W2:Y:S01]  /*27540*/  LDL.LU.64 R6, [R1+0x2150] ;  /* 0x0021500001067983 */ /* 0x000ea20000300a00 */
[----:B------:R-:W5:Y:S01]  /*27550*/  LDL.LU.64 R4, [R1+0x2148] ;  /* 0x0021480001047983 */ /* 0x000f620000300a00 */
[----:B------:R-:W2:Y:S03]  /*27560*/  LDL R16, [R1+0x2cc] ;  /* 0x0002cc0001107983 */ /* 0x000ea60000100800 */
[----:B0-----:R-:W2:Y:S04]  /*27570*/  LDL R22, [R1+0x5f4] ;  /* 0x0005f40001167983 */ /* 0x001ea80000100800 */
[----:B------:R-:W2:Y:S01]  /*27580*/  LDL R23, [R1+0x5f0] ;  /* 0x0005f00001177983 */ /* 0x000ea20000100800 */
[----:B-----5:R-:W-:-:S02]  /*27590*/  F2FP.PACK_AB R21, R5, R18 ;  /* 0x000000120515723e */ /* 0x020fc400000000ff */
[----:B--2---:R-:W-:Y:S01]  /*275a0*/  F2FP.PACK_AB R20, R22, R23 ;  /* 0x000000171614723e */ /* 0x004fe200000000ff */
[----:B------:R-:W-:Y:S01]  /*275b0*/  F2FP.PACK_AB R22, R28, R4 ;  /* 0x000000041c16723e */ /* 0x000fe200000000ff */
[----:B------:R-:W-:-:S07]  /*275c0*/  F2FP.PACK_AB R23, R2, R3 ;  /* 0x000000030217723e */ /* 0x000fce00000000ff */
[C---:B------:R-:W-:Y:S01]  /*275d0*/  HMMA.16816.F32 R4, R20.reuse, R6, R24 ;  /* 0x000000061404723c */ /* 0x040fe20000001818 */
[----:B------:R-:W2:Y:S01]  /*275e0*/  LDL.LU.64 R26, [R1+0x2140] ;  /* 0x00214000011a7983 */ /* 0x000ea20000300a00 */
[----:B------:R-:W2:Y:S11]  /*275f0*/  LDL.LU.64 R24, [R1+0x2138] ;  /* 0x0021380001187983 */ /* 0x000eb60000300a00 */
[----:B------:R-:W-:Y:S10]  /*27600*/  @!UPT UIADD3 URZ, URZ, URZ, URZ ;  /* 0x0000003f3f3ff290 */ /* 0x000ff4000fffe03f */
        /* <DEDUP_REMOVED lines=38> */
[----:B------:R-:W5:Y:S02]  /*27870*/  LDL.LU R5, [R1+0x20b0] ;  /* 0x0020b00001057983 */ /* 0x000f640000300800 */
[----:B-----5:R-:W-:Y:S02]  /*27880*/  FFMA R2, R5, c[0x0][0x188], -R17 ;  /* 0x0000620005027a23 */ /* 0x020fe40000000811 */
[----:B--2---:R-:W-:Y:S01]  /*27890*/  HMMA.16816.F32 R4, R20, R6, R24 ;  /* 0x000000061404723c */ /* 0x004fe20000001818 */
[----:B------:R-:W2:Y:S01]  /*278a0*/  LDL.LU.64 R26, [R1+0x20a8] ;  /* 0x0020a800011a7983 */ /* 0x000ea20000300a00 */
[----:B------:R-:W-:-:S02]  /*278b0*/  FMUL R3, R2, 1.4426950216293334961 ;  /* 0x3fb8aa3b02037820 */ /* 0x000fc40000400000 */
[----:B------:R-:W5:Y:S04]  /*278c0*/  LDL.LU R28, [R1+0x458] ;  /* 0x00045800011c7983 */ /* 0x000f680000300800 */
[----:B------:R-:W0:Y:S11]  /*278d0*/  MUFU.EX2 R3, R3 ;  /* 0x0000000300037308 */ /* 0x000e360000000800 */
[----:B------:R-:W-:Y:S04]  /*278e0*/  @!UPT UIADD3 URZ, URZ, URZ, URZ ;  /* 0x0000003f3f3ff290 */ /* 0x000fe8000fffe03f */
[----:B------:R1:W-:Y:S01]  /*278f0*/  STL.64 [R1+0x310], R4 ;  /* 0x0003100401007387 */ /* 0x0003e20000100a00 */
[----:B------:R0:W-:Y:S03]  /*27900*/  STL.64 [R1+0x318], R6 ;  /* 0x0003180601007387 */ /* 0x0001e60000100a00 */
[----:B-1----:R-:W4:Y:S01]  /*27910*/  LDL.LU R4, [R1+0x20] ;  /* 0x0000200001047983 */ /* 0x002f220000300800 */
[----:B------:R-:W4:Y:S02]  /*27920*/  LDL.LU R5, [R1+0x24] ;  /* 0x0000240001057983 */ /* 0x000f240000300800 */
[----:B0-----:R-:W4:Y:S02]  /*27930*/  LDL.LU R6, [R1+0x28] ;  /* 0x0000280001067983 */ /* 0x001f240000300800 */
[----:B------:R-:W4:Y:S01]  /*27940*/  LDL.LU R7, [R1+0x2c] ;  /* 0x00002c0001077983 */ /* 0x000f220000300800 */
[----:B--2---:R-:W-:Y:S01]  /*27950*/  HMMA.16816.F32 R24, R20, R26, R12 ;  /* 0x0000001a1418723c */ /* 0x004fe2000000180c */
[----:B------:R-:W2:Y:S01]  /*27960*/  LDL.LU.64 R14, [R1+0x20a0] ;  /* 0x0020a000010e7983 */ /* 0x000ea20000300a00 */
[----:B------:R-:W-:Y:S02]  /*27970*/  STL [R1+0x5dc], R3 ;  /* 0x0005dc0301007387 */ /* 0x000fe40000100800 */
[----:B------:R-:W2:Y:S11]  /*27980*/  LDL.LU.64 R12, [R1+0x2098] ;  /* 0x00209800010c7983 */ /* 0x000eb60000300a00 */
[----:B------:R-:W-:Y:S08]  /*27990*/  @!UPT UIADD3 URZ, URZ, URZ, URZ ;  /* 0x0000003f3f3ff290 */ /* 0x000ff0000fffe03f */
[----:B------:R-:W-:Y:S01]  /*279a0*/  STL.64 [R1+0x300], R24 ;  /* 0x0003001801007387 */ /* 0x000fe20000100a00 */
[----:B------:R0:W-:Y:S03]  /*279b0*/  STL.64 [R1+0x308], R26 ;  /* 0x0003081a01007387 */ /* 0x0001e60000100a00 */
[----:B0-----:R-:W2:Y:S01]  /*279c0*/  LDL.LU.64 R26, [R1+0x2090] ;  /* 0x00209000011a7983 */ /* 0x001ea20000300a00 */
[----:B---3--:R-:W-:-:S04]  /*279d0*/  FFMA R2, R19, c[0x0][0x188], -R17 ;  /* 0x0000620013027a23 */ /* 0x008fc80000000811 */
[----:B------:R-:W-:-:S06]  /*279e0*/  FMUL R3, R2, 1.4426950216293334961 ;  /* 0x3fb8aa3b02037820 */ /* 0x000fcc0000400000 */
[----:B------:R-:W0:Y:S01]  /*279f0*/  MUFU.EX2 R3, R3 ;  /* 0x0000000300037308 */ /* 0x000e220000000800 */
[----:B--2---:R-:W-:Y:S01]  /*27a00*/  HMMA.16816.F32 R24, R20, R26, R12 ;  /* 0x0000001a1418723c */ /* 0x004fe2000000180c */
[----:B------:R-:W2:Y:S01]  /*27a10*/  LDL.LU.64 R14, [R1+0x2088] ;  /* 0x00208800010e7983 */ /* 0x000ea20000300a00 */
[----:B0-----:R-:W-:Y:S02]  /*27a20*/  STL [R1+0x460], R3 ;  /* 0x0004600301007387 */ /* 0x001fe40000100800 */
[----:B------:R-:W3:Y:S11]  /*27a30*/  LDL.LU.64 R12, [R1+0x2080] ;  /* 0x00208000010c7983 */ /* 0x000ef60000300a00 */
[----:B------:R-:W-:Y:S08]  /*27a40*/  @!UPT UIADD3 URZ, URZ, URZ, URZ ;  /* 0x0000003f3f3ff290 */ /* 0x000ff0000fffe03f */
[----:B------:R-:W-:Y:S01]  /*27a50*/  STL.64 [R1+0x2f0], R24 ;  /* 0x0002f01801007387 */ /* 0x000fe20000100a00 */
[----:B------:R0:W-:Y:S03]  /*27a60*/  STL.64 [R1+0x2f8], R26 ;  /* 0x0002f81a01007387 */ /* 0x0001e60000100a00 */
[----:B0-----:R-:W2:Y:S01]  /*27a70*/  LDL.LU.64 R26, [R1+0x2078] ;  /* 0x00207800011a7983 */ /* 0x001ea20000300a00 */
[----:B------:R-:W2:Y:S02]  /*27a80*/  LDL.LU.64 R24, [R1+0x2070] ;  /* 0x0020700001187983 */ /* 0x000ea40000300a00 */
[----:B------:R-:W-:-:S04]  /*27a90*/  FFMA R2, R29, c[0x0][0x188], -R17 ;  /* 0x000062001d027a23 */ /* 0x000fc80000000811 */
[----:B------:R-:W-:Y:S02]  /*27aa0*/  FMUL R3, R2, 1.4426950216293334961 ;  /* 0x3fb8aa3b02037820 */ /* 0x000fe40000400000 */
[----:B---3--:R-:W-:Y:S02]  /*27ab0*/  FFMA R2, R12, c[0x0][0x188], -R17 ;  /* 0x000062000c027a23 */ /* 0x008fe40000000811 */
[----:B------:R-:W3:Y:S01]  /*27ac0*/  LDL.LU R12, [R1+0x45c] ;  /* 0x00045c00010c7983 */ /* 0x000ee20000300800 */
[----:B------:R-:W3:Y:S01]  /*27ad0*/  LDL.LU R17, [R1+0x46c] ;  /* 0x00046c0001117983 */ /* 0x000ee20000300800 */
[C---:B--2---:R-:W-:Y:S11]  /*27ae0*/  HMMA.16816.F32 R24, R20.reuse, R14, R24 ;  /* 0x0000000e1418723c */ /* 0x044ff60000001818 */
[----:B------:R-:W-:Y:S11]  /*27af0*/  @!UPT UIADD3 URZ, URZ, URZ, URZ ;  /* 0x0000003f3f3ff290 */ /* 0x000ff6000fffe03f */
[----:B------:R-:W-:Y:S01]  /*27b00*/  @!UPT UIADD3 URZ, URZ, URZ, URZ ;  /* 0x0000003f3f3ff290 */ /* 0x000fe2000fffe03f */
[----:B------:R0:W-:Y:S01]  /*27b10*/  STL.64 [R1+0x2e0], R24 ;  /* 0x0002e01801007387 */ /* 0x0001e20000100a00 */
[----:B------:R1:W-:Y:S03]  /*27b20*/  STL.64 [R1+0x2e8], R26 ;  /* 0x0002e81a01007387 */ /* 0x0003e60000100a00 */
[----:B0-----:R-:W2:Y:S01]  /*27b30*/  LDL.LU R24, [R1] ;  /* 0x0000000001187983 */ /* 0x001ea20000300800 */
[----:B------:R-:W2:Y:S02]  /*27b40*/  LDL.LU R25, [R1+0x4] ;  /* 0x0000040001197983 */ /* 0x000ea40000300800 */
[----:B-1----:R-:W2:Y:S02]  /*27b50*/  LDL.LU R26, [R1+0x8] ;  /* 0x00000800011a7983 */ /* 0x002ea40000300800 */
[----:B------:R-:W2:Y:S01]  /*27b60*/  LDL.LU R27, [R1+0xc] ;  /* 0x00000c00011b7983 */ /* 0x000ea20000300800 */
[----:B----4-:R-:W-:Y:S01]  /*27b70*/  HMMA.16816.F32 R4, R20, R10, R4 ;  /* 0x0000000a1404723c */ /* 0x010fe20000001804 */
[----:B------:R-:W0:Y:S01]  /*27b80*/  MUFU.EX2 R29, R3 ;  /* 0x00000003001d7308 */ /* 0x000e220000000800 */
[----:B--2---:R1:W-:Y:S01]  /*27b90*/  STL.64 [R1+0x2040], R26 ;  /* 0x0020401a01007387 */ /* 0x0043e20000100a00 */
[----:B------:R2:W-:Y:S01]  /*27ba0*/  STL.64 [R1+0x2038], R24 ;  /* 0x0020381801007387 */ /* 0x0005e20000100a00 */
[----:B-1----:R-:W-:Y:S01]  /*27bb0*/  MOV R26, R0 ;  /* 0x00000000001a7202 */ /* 0x002fe20000000f00 */
[----:B------:R-:W-:Y:S01]  /*27bc0*/  IMAD.MOV.U32 R27, RZ, RZ, R13 ;  /* 0x000000ffff1b7224 */ /* 0x000fe200078e000d */
[----:B------:R-:W4:Y:S01]  /*27bd0*/  LDL.LU R0, [R1+0x206c] ;  /* 0x00206c0001007983 */ /* 0x000f220000300800 */
[----:B------:R-:W3:Y:S03]  /*27be0*/  LDL.LU R13, [R1+0x2068] ;  /* 0x00206800010d7983 */ /* 0x000ee60000300800 */
[----:B------:R1:W-:Y:S01]  /*27bf0*/  STL.64 [R1+0x2050], R26 ;  /* 0x0020501a01007387 */ /* 0x0003e20000100a00 */
[----:B--2---:R-:W2:Y:S02]  /*27c00*/  LDL.LU R24, [R1+0x10] ;  /* 0x0000100001187983 */ /* 0x004ea40000300800 */
[----:B------:R-:W2:Y:S01]  /*27c10*/  LDL.LU R25, [R1+0x14] ;  /* 0x0000140001197983 */ /* 0x000ea20000300800 */
[----:B-1----:R-:W2:Y:S01]  /*27c20*/  LDL.LU R26, [R1+0x18] ;  /* 0x00001800011a7983 */ /* 0x002ea20000300800 */
[----:B------:R-:W2:Y:S02]  /*27c30*/  LDL.LU R27, [R1+0x1c] ;  /* 0x00001c00011b7983 */ /* 0x000ea40000300800 */
[----:B0-----:R-:W-:Y:S02]  /*27c40*/  STL [R1+0x5d8], R29 ;  /* 0x0005d81d01007387 */ /* 0x001fe40000100800 */
[----:B------:R-:W-:Y:S04]  /*27c50*/  STL [R1+0x2000], R29 ;  /* 0x0020001d01007387 */ /* 0x000fe80000100800 */
[----:B------:R-:W-:Y:S01]  /*27c60*/  STL.64 [R1+0x2d0], R4 ;  /* 0x0002d00401007387 */ /* 0x000fe20000100a00 */
[----:B------:R0:W-:Y:S03]  /*27c70*/  STL.64 [R1+0x2d8], R6 ;  /* 0x0002d80601007387 */ /* 0x0001e60000100a00 */
[----:B0-----:R-:W2:Y:S01]  /*27c80*/  LDL.LU.64 R6, [R1+0x2060] ;  /* 0x0020600001067983 */ /* 0x001ea20000300a00 */
[----:B------:R0:W-:Y:S02]  /*27c90*/  STL.64 [R1+0x2048], R8 ;  /* 0x0020480801007387 */ /* 0x0001e40000100a00 */
[----:B------:R-:W-:-:S02]  /*27ca0*/  FMUL R3, R2, 1.4426950216293334961 ;  /* 0x3fb8aa3b02037820 */ /* 0x000fc40000400000 */
[----:B-----5:R-:W-:Y:S02]  /*27cb0*/  FFMA R2, R28, c[0x0][0x188], -R16 ;  /* 0x000062001c027a23 */ /* 0x020fe40000000810 */
[----:B------:R1:W5:Y:S01]  /*27cc0*/  MUFU.EX2 R28, R3 ;  /* 0x00000003001c7308 */ /* 0x0003620000000800 */
[----:B0-----:R-:W4:Y:S01]  /*27cd0*/  LDL.LU R8, [R1+0x30] ;  /* 0x0000300001087983 */ /* 0x001f220000300800 */
[----:B------:R-:W4:Y:S02]  /*27ce0*/  LDL.LU R10, [R1+0x38] ;  /* 0x00003800010a7983 */ /* 0x000f240000300800 */
[----:B-1----:R-:W-:-:S06]  /*27cf0*/  FMUL R3, R2, 1.4426950216293334961 ;  /* 0x3fb8aa3b02037820 */ /* 0x002fcc0000400000 */
[----:B------:R-:W0:Y:S01]  /*27d00*/  MUFU.EX2 R3, R3 ;  /* 0x0000000300037308 */ /* 0x000e220000000800 */
[----:B---3--:R-:W-:Y:S02]  /*27d10*/  MOV R9, R13 ;  /* 0x0000000d00097202 */ /* 0x008fe40000000f00 */
[----:B------:R-:W1:Y:S02]  /*27d20*/  S2R R13, SR_TID.X ;  /* 0x00000000000d7919 */ /* 0x000e640000002100 */
[C---:B-1----:R-:W-:Y:S01]  /*27d30*/  SHF.L.U32 R5, R13.reuse, 0x1, RZ ;  /* 0x000000010d057819 */ /* 0x042fe200000006ff */
[----:B------:R-:W-:-:S05]  /*27d40*/  LOP3.LUT R13, R13, 0x7, RZ, 0xc0, !PT ;  /* 0x000000070d0d7812 */ /* 0x000fca00078ec0ff */
[----:B------:R-:W-:-:S05]  /*27d50*/  IMAD R13, R13, 0x110, RZ ;  /* 0x000001100d0d7824 */ /* 0x000fca00078e02ff */
[----:B------:R-:W-:-:S04]  /*27d60*/  LOP3.LUT R13, R13, 0x30, R5, 0x78, !PT ;  /* 0x000000300d0d7812 */ /* 0x000fc800078e7805 */
[----:B------:R-:W-:Y:S01]  /*27d70*/  LOP3.LUT R13, R13, 0x40, RZ, 0x3c, !PT ;  /* 0x000000400d0d7812 */ /* 0x000fe200078e3cff */
[----:B--2---:R-:W-:Y:S04]  /*27d80*/  HMMA.16816.F32 R4, R20, R6, R24 ;  /* 0x000000061404723c */ /* 0x004fe80000001818 */
[----:B------:R-:W1:Y:S01]  /*27d90*/  LDSM.16.M88.4 R24, [R13+0x8000] ;  /* 0x008000000d18783b */ /* 0x000e620000000200 */
[----:B----4-:R-:W-:Y:S02]  /*27da0*/  MOV R11, R0 ;  /* 0x00000000000b7202 */ /* 0x010fe40000000f00 */
[----:B------:R-:W2:Y:S02]  /*27db0*/  LDL.LU R0, [R1+0x2058] ;  /* 0x0020580001007983 */ /* 0x000ea40000300800 */
[----:B-----5:R-:W-:Y:S01]  /*27dc0*/  STL [R1+0x464], R28 ;  /* 0x0004641c01007387 */ /* 0x020fe20000100800 */
[----:B0-----:R-:W-:Y:S11]  /*27dd0*/  STL [R1+0x45c], R3 ;  /* 0x00045c0301007387 */ /* 0x001ff60000100800 */
[----:B------:R-:W-:Y:S02]  /*27de0*/  @!UPT UIADD3 URZ, URZ, URZ, URZ ;  /* 0x0000003f3f3ff290 */ /* 0x000fe4000fffe03f */
[----:B------:R-:W-:Y:S01]  /*27df0*/  STL.64 [R1+0x2b0], R4 ;  /* 0x0002b00401007387 */ /* 0x000fe20000100a00 */
[----:B------:R0:W-:Y:S03]  /*27e00*/  STL.64 [R1+0x2b8], R6 ;  /* 0x0002b80601007387 */ /* 0x0001e60000100a00 */
[----:B-1----:R-:W-:Y:S01]  /*27e10*/  STL.64 [R1+0xa0], R24 ;  /* 0x0000a01801007387 */ /* 0x002fe20000100a00 */
[----:B0-----:R-:W-:Y:S01]  /*27e20*/  MOV R7, R24 ;  /* 0x0000001800077202 */ /* 0x001fe20000000f00 */
[----:B------:R-:W-:Y:S02]  /*27e30*/  STL.64 [R1+0xa8], R26 ;  /* 0x0000a81a01007387 */ /* 0x000fe40000100a00 */
[----:B------:R-:W-:Y:S02]  /*27e40*/  IMAD.MOV.U32 R6, RZ, RZ, R25 ;  /* 0x000000ffff067224 */ /* 0x000fe400078e0019 */
[----:B------:R-:W0:Y:S04]  /*27e50*/  LDSM.16.M88.4 R24, [R13+0x8800] ;  /* 0x008800000d18783b */ /* 0x000e280000000200 */
[----:B0-----:R-:W-:Y:S01]  /*27e60*/  STL.64 [R1+0x90], R24 ;  /* 0x0000901801007387 */ /* 0x001fe20000100a00 */
[----:B------:R0:W-:Y:S03]  /*27e70*/  STL.64 [R1+0x98], R26 ;  /* 0x0000981a01007387 */ /* 0x0001e60000100a00 */
[----:B0-----:R-:W3:Y:S01]  /*27e80*/  LDL.LU.64 R26, [R1+0x2050] ;  /* 0x00205000011a7983 */ /* 0x001ee20000300a00 */
[----:B------:R-:W-:-:S04]  /*27e90*/  FFMA R2, R12, c[0x0][0x188], -R16 ;  /* 0x000062000c027a23 */ /* 0x000fc80000000810 */
[----:B------:R-:W-:Y:S01]  /*27ea0*/  FMUL R3, R2, 1.4426950216293334961 ;  /* 0x3fb8aa3b02037820 */ /* 0x000fe20000400000 */
[----:B------:R-:W-:Y:S02]  /*27eb0*/  MOV R14, R24 ;  /* 0x00000018000e7202 */ /* 0x000fe40000000f00 */
[----:B------:R-:W-:Y:S01]  /*27ec0*/  MOV R12, R25 ;  /* 0x00000019000c7202 */ /* 0x000fe20000000f00 */
[--C-:B--2---:R-:W-:Y:S02]  /*27ed0*/  FFMA R2, R0, c[0x0][0x188], -R16.reuse ;  /* 0x0000620000027a23 */ /* 0x104fe40000000810 */
[----:B------:R0:W-:Y:S02]  /*27ee0*/  MUFU.EX2 R0, R3 ;  /* 0x0000000300007308 */ /* 0x0001e40000000800 */
[----:B0-----:R-:W-:Y:S02]  /*27ef0*/  FMUL R3, R2, 1.4426950216293334961 ;  /* 0x3fb8aa3b02037820 */ /* 0x001fe40000400000 */
[----:B------:R-:W-:-:S02]  /*27f00*/  FFMA R2, R17, c[0x0][0x188], -R16 ;  /* 0x0000620011027a23 */ /* 0x000fc40000000810 */
[----:B------:R-:W0:Y:S01]  /*27f10*/  LDSM.16.M88.4 R16, [R13+0x9000] ;  /* 0x009000000d10783b */ /* 0x000e220000000200 */
[----:B---3--:R-:W-:Y:S03]  /*27f20*/  HMMA.16816.F32 R24, R20, R26, R8 ;  /* 0x0000001a1418723c */ /* 0x008fe60000001808 */
[----:B------:R-:W2:Y:S11]  /*27f30*/  LDL.LU.64 R8, [R1+0x2048] ;  /* 0x0020480001087983 */ /* 0x000eb60000300a00 */
[----:B------:R-:W-:Y:S09]  /*27f40*/  @!UPT UIADD3 URZ, URZ, URZ, URZ ;  /* 0x0000003f3f3ff290 */ /* 0x000ff2000fffe03f */
[----:B------:R-:W-:Y:S01]  /*27f50*/  STL.64 [R1+0x250], R24 ;  /* 0x0002501801007387 */ /* 0x000fe20000100a00 */
[----:B------:R1:W-:Y:S03]  /*27f60*/  STL.64 [R1+0x258], R26 ;  /* 0x0002581a01007387 */ /* 0x0003e60000100a00 */
[----:B-1----:R-:W3:Y:S01]  /*27f70*/  LDL.LU.64 R26, [R1+0x2040] ;  /* 0x00204000011a7983 */ /* 0x002ee20000300a00 */
[----:B------:R-:W3:Y:S02]  /*27f80*/  LDL.LU.64 R24, [R1+0x2038] ;  /* 0x0020380001187983 */ /* 0x000ee40000300a00 */
[----:B0-----:R-:W-:Y:S02]  /*27f90*/  STL.64 [R1+0x80], R16 ;  /* 0x0000801001007387 */ /* 0x001fe40000100a00 */
[----:B------:R0:W-:Y:S02]  /*27fa0*/  STL.64 [R1+0x88], R18 ;  /* 0x0000881201007387 */ /* 0x0001e40000100a00 */
[----:B0-----:R-:W3:Y:S01]  /*27fb0*/  LDL.LU.64 R18, [R1+0x2030] ;  /* 0x0020300001127983 */ /* 0x001ee20000300a00 */
[----:B------:R-:W-:-:S02]  /*27fc0*/  MOV R4, R16 ;  /* 0x0000001000047202 */ /* 0x000fc40000000f00 */
[----:B------:R-:W-:Y:S01]  /*27fd0*/  MOV R15, R17 ;  /* 0x00000011000f7202 */ /* 0x000fe20000000f00 */
[----:B------:R-:W0:Y:S01]  /*27fe0*/  MUFU.EX2 R3, R3 ;  /* 0x0000000300037308 */ /* 0x000e220000000800 */
[C---:B---3--:R-:W-:Y:S01]  /*27ff0*/  HMMA.16816.F32 R16, R20.reuse, R18, R24 ;  /* 0x000000121410723c */ /* 0x048fe20000001818 */
[----:B------:R-:W3:Y:S01]  /*28000*/  LDL.LU.64 R26, [R1+0x2028] ;  /* 0x00202800011a7983 */ /* 0x000ee20000300a00 */
[----:B0-----:R-:W-:Y:S11]  /*28010*/  STL [R1+0x458], R3 ;  /* 0x0004580301007387 */ /* 0x001ff60000100800 */
[----:B------:R-:W-:Y:S10]  /*28020*/  @!UPT UIADD3 URZ, URZ, URZ, URZ ;  /* 0x0000003f3f3ff290 */ /* 0x000ff4000fffe03f */
[----:B------:R-:W-:Y:S01]  /*28030*/  STL.64 [R1+0x270], R16 ;  /* 0x0002701001007387 */ /* 0x000fe20000100a00 */
[----:B------:R-:W-:Y:S02]  /*28040*/  STL.64 [R1+0x278], R18 ;  /* 0x0002781201007387 */ /* 0x000fe40000100a00 */
[----:B------:R-:W0:Y:S02]  /*28050*/  LDSM.16.M88.4 R16, [R13+0x9800] ;  /* 0x009800000d10783b */ /* 0x000e240000000200 */
[----:B0-----:R-:W-:Y:S02]  /*28060*/  STL.64 [R1+0x70], R16 ;  /* 0x0000701001007387 */ /* 0x001fe40000100a00 */
[----:B------:R0:W-:Y:S02]  /*28070*/  STL.64 [R1+0x78], R18 ;  /* 0x0000781201007387 */ /* 0x0001e40000100a00 */
[----:B------:R-:W-:Y:S01]  /*28080*/  IMAD.MOV.U32 R29, RZ, RZ, R16 ;  /* 0x000000ffff1d7224 */ /* 0x000fe200078e0010 */
[----:B------:R-:W-:Y:S01]  /*28090*/  MOV R5, R17 ;  /* 0x0000001100057202 */ /* 0x000fe20000000f00 */
[----:B0-----:R-:W3:Y:S01]  /*280a0*/  LDL.LU.64 R18, [R1+0x2020] ;  /* 0x0020200001127983 */ /* 0x001ee20000300a00 */
[----:B------:R-:W3:Y:S02]  /*280b0*/  LDL.LU.64 R16, [R1+0x2018] ;  /* 0x0020180001107983 */ /* 0x000ee40000300a00 */
[----:B---3--:R-:W-:Y:S01]  /*280c0*/  HMMA.16816.F32 R16, R20, R26, R16 ;  /* 0x0000001a1410723c */ /* 0x008fe20000001810 */
[----:B------:R-:W3:Y:S01]  /*280d0*/  LDL.LU.64 R26, [R1+0x2010] ;  /* 0x00201000011a7983 */ /* 0x000ee20000300a00 */
[----:B------:R-:W3:Y:S02]  /*280e0*/  LDL.LU.64 R24, [R1+0x2008] ;  /* 0x0020080001187983 */ /* 0x000ee40000300a00 */
[----:B------:R-:W-:-:S06]  /*280f0*/  FMUL R2, R2, 1.4426950216293334961 ;  /* 0x3fb8aa3b02027820 */ /* 0x000fcc0000400000 */
[----:B------:R-:W0:Y:S11]  /*28100*/  MUFU.EX2 R2, R2 ;  /* 0x0000000200027308 */ /* 0x000e360000000800 */
[----:B------:R-:W-:Y:S02]  /*28110*/  @!UPT UIADD3 URZ, URZ, URZ, URZ ;  /* 0x0000003f3f3ff290 */ /* 0x000fe4000fffe03f */
[----:B------:R-:W-:Y:S01]  /*28120*/  STL.64 [R1+0x2a0], R16 ;  /* 0x0002a01001007387 */ /* 0x000fe20000100a00 */
[----:B------:R2:W-:Y:S02]  /*28130*/  STL.64 [R1+0x2a8], R18 ;  /* 0x0002a81201007387 */ /* 0x0005e40000100a00 */
[----:B--2---:R-:W-:Y:S02]  /*28140*/  MOV R18, R9 ;  /* 0x0000000900127202 */ /* 0x004fe40000000f00 */
[----:B------:R-:W-:Y:S01]  /*28150*/  MOV R19, R8 ;  /* 0x0000000800137202 */ /* 0x000fe20000000f00 */
[----:B0-----:R-:W-:Y:S04]  /*28160*/  STL [R1+0x454], R2 ;  /* 0x0004540201007387 */ /* 0x001fe80000100800 */
[----:B------:R-:W0:Y:S02]  /*28170*/  LDSM.16.M88.4 R8, [R13+0xa000] ;  /* 0x00a000000d08783b */ /* 0x000e240000000200 */
[----:B---3--:R-:W-:Y:S07]  /*28180*/  HMMA.16816.F32 R16, R20, R18, R24 ;  /* 0x000000121410723c */ /* 0x008fee0000001818 */
[----:B------:R-:W-:Y:S01]  /*28190*/  MOV R20, R29 ;  /* 0x0000001d00147202 */ /* 0x000fe20000000f00 */
[----:B------:R-:W-:Y:S01]  /*281a0*/  IMAD.MOV.U32 R21, RZ, RZ, R5 ;  /* 0x000000ffff157224 */ /* 0x000fe200078e0005 */
[----:B------:R-:W2:Y:S11]  /*281b0*/  LDL.LU R29, [R1+0x2000] ;  /* 0x00200000011d7983 */ /* 0x000eb60000300800 */
[----:B------:R-:W-:Y:S03]  /*281c0*/  @!UPT UIADD3 URZ, URZ, URZ, URZ ;  /* 0x0000003f3f3ff290 */ /* 0x000fe6000fffe03f */
[----:B------:R-:W-:Y:S01]  /*281d0*/  STL.64 [R1+0x290], R16 ;  /* 0x0002901001007387 */ /* 0x000fe20000100a00 */
[----:B------:R-:W-:Y:S02]  /*281e0*/  STL.64 [R1+0x298], R18 ;  /* 0x0002981201007387 */ /* 0x000fe40000100a00 */
[----:B------:R-:W3:Y:S02]  /*281f0*/  LDL.LU R5, [R1+0x1ffc] ;  /* 0x001ffc0001057983 */ /* 0x000ee40000300800 */
[----:B------:R1:W-:Y:S02]  /*28200*/  STL.64 [R1+0x1f90], R20 ;  /* 0x001f901401007387 */ /* 0x0003e40000100a00 */
[----:B-1----:R-:W-:Y:S02]  /*28210*/  MOV R20, R4 ;  /* 0x0000000400147202 */ /* 0x002fe40000000f00 */
[----:B------:R-:W4:Y:S01]  /*28220*/  LDL.LU R4, [R1+0x1ff8] ;  /* 0x001ff80001047983 */ /* 0x000f220000300800 */
[----:B------:R-:W-:-:S05]  /*28230*/  MOV R21, R15 ;  /* 0x0000000f00157202 */ /* 0x000fca0000000f00 */
[----:B------:R1:W-:Y:S02]  /*28240*/  STL.64 [R1+0x1fa8], R20 ;  /* 0x001fa81401007387 */ /* 0x0003e40000100a00 */
[----:B-1----:R-:W-:Y:S02]  /*28250*/  MOV R20, R14 ;  /* 0x0000000e00147202 */ /* 0x002fe40000000f00 */
[----:B------:R-:W-:-:S05]  /*28260*/  MOV R21, R12 ;  /* 0x0000000c00157202 */ /* 0x000fca0000000f00 */
[----:B------:R-:W-:Y:S01]  /*28270*/  STL.64 [R1+0x1fc0], R20 ;  /* 0x001fc01401007387 */ /* 0x000fe20000100a00 */
[----:B------:R-:W5:Y:S02]  /*28280*/  LDL R25, [R1+0x460] ;  /* 0x0004600001197983 */ /* 0x000f640000100800 */
[----:B------:R-:W5:Y:S02]  /*28290*/  LDL R26, [R1+0x5dc] ;  /* 0x0005dc00011a7983 */ /* 0x000f640000100800 */
[----:B------:R-:W2:Y:S01]  /*282a0*/  LDL R27, [R1+0x45c] ;  /* 0x00045c00011b7983 */ /* 0x000ea20000100800 */
[----:B------:R-:W2:Y:S01]  /*282b0*/  LDL.LU R14, [R1+0x440] ;  /* 0x00044000010e7983 */ /* 0x000ea20000300800 */
[----:B------:R-:W2:Y:S02]  /*282c0*/  LDL.LU R12, [R1+0x444] ;  /* 0x00044400010c7983 */ /* 0x000ea40000300800 */
[----:B------:R-:W2:Y:S01]  /*282d0*/  LDL.LU R15, [R1+0x430] ;  /* 0x00043000010f7983 */ /* 0x000ea20000300800 */
[----:B---3--:R-:W-:-:S02]  /*282e0*/  MOV R17, R5 ;  /* 0x0000000500117202 */ /* 0x008fc40000000f00 */
[----:B----4-:R-:W-:Y:S02]  /*282f0*/  MOV R16, R4 ;  /* 0x0000000400107202 */ /* 0x010fe40000000f00 */
[----:B------:R-:W3:Y:S01]  /*28300*/  LDL.LU R4, [R1+0x1ff4] ;  /* 0x001ff40001047983 */ /* 0x000ee20000300800 */
[----:B------:R-:W4:Y:S02]  /*28310*/  LDL.LU R5, [R1+0x1ff0] ;  /* 0x001ff00001057983 */ /* 0x000f240000300800 */
[----:B------:R-:W2:Y:S02]  /*28320*/  LDL.LU R18, [R1+0x1e8] ;  /* 0x0001e80001127983 */ /* 0x000ea40000300800 */
[----:B------:R-:W2:Y:S02]  /*28330*/  LDL.LU R19, [R1+0x1ec] ;  /* 0x0001ec0001137983 */ /* 0x000ea40000300800 */
[----:B--2---:R4:W-:Y:S01]  /*28340*/  STL.64 [R1+0x1f88], R18 ;  /* 0x001f881201007387 */ /* 0x0049e20000100a00 */
[----:B------:R1:W-:Y:S02]  /*28350*/  STL.64 [R1+0x1f80], R16 ;  /* 0x001f801001007387 */ /* 0x0003e40000100a00 */
[----:B----4-:R-:W-:Y:S01]  /*28360*/  IMAD.MOV.U32 R18, RZ, RZ, R5 ;  /* 0x000000ffff127224 */ /* 0x010fe200078e0005 */
[----:B-1----:R-:W2:Y:S01]  /*28370*/  LDL.LU R16, [R1+0xf0] ;  /* 0x0000f00001107983 */ /* 0x002ea20000300800 */
[----:B---3--:R-:W-:-:S02]  /*28380*/  MOV R17, R4 ;  /* 0x0000000400117202 */ /* 0x008fc40000000f00 */
[----:B------:R-:W3:Y:S02]  /*28390*/  LDL.LU R4, [R1+0x1fec] ;  /* 0x001fec0001047983 */ /* 0x000ee40000300800 */
[----:B------:R-:W4:Y:S01]  /*283a0*/  LDL.LU R5, [R1+0x1fe8] ;  /* 0x001fe80001057983 */ /* 0x000f220000300800 */
[----:B------:R-:W2:Y:S04]  /*283b0*/  LDL.LU R19, [R1+0xfc] ;  /* 0x0000fc0001137983 */ /* 0x000ea80000300800 */
[----:B--2---:R-:W-:Y:S01]  /*283c0*/  STL.64 [R1+0x1fa0], R18 ;  /* 0x001fa01201007387 */ /* 0x004fe20000100a00 */
[----:B------:R1:W-:Y:S03]  /*283d0*/  STL.64 [R1+0x1f98], R16 ;  /* 0x001f981001007387 */ /* 0x0003e60000100a00 */
[----:B-1----:R-:W2:Y:S01]  /*283e0*/  LDL.LU R16, [R1+0xd0] ;  /* 0x0000d00001107983 */ /* 0x002ea20000300800 */
[----:B------:R-:W2:Y:S01]  /*283f0*/  LDL.LU R17, [R1+0xd4] ;  /* 0x0000d40001117983 */ /* 0x000ea20000300800 */
[----:B---3--:R-:W-:-:S02]  /*28400*/  MOV R18, R4 ;  /* 0x0000000400127202 */ /* 0x008fc40000000f00 */
[----:B----4-:R-:W-:Y:S01]  /*28410*/  MOV R19, R5 ;  /* 0x0000000500137202 */ /* 0x010fe20000000f00 */
[----:B------:R-:W3:Y:S01]  /*28420*/  LDL.LU R4, [R1+0x1fe4] ;  /* 0x001fe40001047983 */ /* 0x000ee20000300800 */
[----:B------:R-:W4:Y:S03]  /*28430*/  LDL.LU R5, [R1+0x1fe0] ;  /* 0x001fe00001057983 */ /* 0x000f260000300800 */
[----:B------:R-:W-:Y:S04]  /*28440*/  STL.64 [R1+0x1fb8], R18 ;  /* 0x001fb81201007387 */ /* 0x000fe80000100a00 */
[----:B--2---:R1:W-:Y:S04]  /*28450*/  STL.64 [R1+0x1fb0], R16 ;  /* 0x001fb01001007387 */ /* 0x0043e80000100a00 */
[----:B-1----:R-:W2:Y:S01]  /*28460*/  LDL.LU R16, [R1+0xc0] ;  /* 0x0000c00001107983 */ /* 0x002ea20000300800 */
[----:B------:R-:W2:Y:S02]  /*28470*/  LDL.LU R17, [R1+0xc4] ;  /* 0x0000c40001117983 */ /* 0x000ea40000300800 */
[----:B------:R-:W2:Y:S02]  /*28480*/  LDL.LU R18, [R1+0xc8] ;  /* 0x0000c80001127983 */ /* 0x000ea40000300800 */
[----:B------:R-:W2:Y:S02]  /*28490*/  LDL.LU R19, [R1+0xcc] ;  /* 0x0000cc0001137983 */ /* 0x000ea40000300800 */
[----:B------:R-:W-:Y:S01]  /*284a0*/  IMAD.MOV.U32 R20, RZ, RZ, R7 ;  /* 0x000000ffff147224 */ /* 0x000fe200078e0007 */
[----:B------:R-:W-:-:S02]  /*284b0*/  MOV R21, R6 ;  /* 0x0000000600157202 */ /* 0x000fc40000000f00 */
[----:B-----5:R-:W-:Y:S01]  /*284c0*/  F2FP.PACK_AB R24, R25, R26 ;  /* 0x0000001a1918723e */ /* 0x020fe200000000ff */
[----:B------:R-:W-:Y:S01]  /*284d0*/  F2FP.PACK_AB R25, R0, R27 ;  /* 0x0000001b0019723e */ /* 0x000fe200000000ff */
[----:B--2---:R-:W-:Y:S01]  /*284e0*/  STL.64 [R1+0x1fd0], R18 ;  /* 0x001fd01201007387 */ /* 0x004fe20000100a00 */
[----:B------:R1:W-:Y:S03]  /*284f0*/  STL.64 [R1+0x1fc8], R16 ;  /* 0x001fc81001007387 */ /* 0x0003e60000100a00 */
[----:B-1----:R-:W2:Y:S01]  /*28500*/  LDL.LU R16, [R1+0xb0] ;  /* 0x0000b00001107983 */ /* 0x002ea20000300800 */
[----:B------:R-:W2:Y:S01]  /*28510*/  LDL.LU R17, [R1+0xb4] ;  /* 0x0000b40001117983 */ /* 0x000ea20000300800 */
[----:B----4-:R-:W-:Y:S02]  /*28520*/  MOV R18, R5 ;  /* 0x0000000500127202 */ /* 0x010fe40000000f00 */
[----:B---3--:R-:W-:-:S02]  /*28530*/  MOV R19, R4 ;  /* 0x0000000400137202 */ /* 0x008fc40000000f00 */
[----:B------:R-:W1:Y:S01]  /*28540*/  LDSM.16.M88.4 R4, [R13+0xa800] ;  /* 0x00a800000d04783b */ /* 0x000e620000000200 */
[----:B------:R-:W-:Y:S02]  /*28550*/  F2FP.PACK_AB R26, R28, R29 ;  /* 0x0000001d1c1a723e */ /* 0x000fe400000000ff */
[----:B------:R-:W-:Y:S01]  /*28560*/  F2FP.PACK_AB R27, R2, R3 ;  /* 0x00000003021b723e */ /* 0x000fe200000000ff */
[----:B0-----:R-:W-:Y:S01]  /*28570*/  STL.64 [R1+0x60], R8 ;  /* 0x0000600801007387 */ /* 0x001fe20000100a00 */
[----:B------:R-:W-:Y:S02]  /*28580*/  STL.64 [R1+0x68], R10 ;  /* 0x0000680a01007387 */ /* 0x000fe40000100a00 */
[----:B------:R-:W-:Y:S01]  /*28590*/  STL [R1+0x1368], R0 ;  /* 0x0013680001007387 */ /* 0x000fe20000100800 */
[----:B-1----:R-:W-:Y:S01]  /*285a0*/  STL.64 [R1+0x50], R4 ;  /* 0x0000500401007387 */ /* 0x002fe20000100a00 */
[----:B------:R-:W-:Y:S02]  /*285b0*/  STL.64 [R1+0x58], R6 ;  /* 0x0000580601007387 */ /* 0x000fe40000100a00 */
[----:B------:R-:W3:Y:S02]  /*285c0*/  LDL.LU R28, [R1+0x1fdc] ;  /* 0x001fdc00011c7983 */ /* 0x000ee40000300800 */
[----:B------:R-:W4:Y:S01]  /*285d0*/  LDL.LU R29, [R1+0x1fd8] ;  /* 0x001fd800011d7983 */ /* 0x000f220000300800 */
[----:B--2---:R-:W-:Y:S01]  /*285e0*/  HMMA.16816.F32 R20, R24, R20, R16 ;  /* 0x000000141814723c */ /* 0x004fe20000001810 */
[----:B------:R-:W2:Y:S01]  /*285f0*/  LDL.LU.64 R18, [R1+0x1fd0] ;  /* 0x001fd00001127983 */ /* 0x000ea20000300a00 */
[----:B------:R-:W2:Y:S11]  /*28600*/  LDL.LU.64 R16, [R1+0x1fc8] ;  /* 0x001fc80001107983 */ /* 0x000eb60000300a00 */
[----:B------:R-:W-:Y:S10]  /*28610*/  @!UPT UIADD3 URZ, URZ, URZ, URZ ;  /* 0x0000003f3f3ff290 */ /* 0x000ff4000fffe03f */
[----:B------:R-:W-:Y:S01]  /*28620*/  STL.64 [R1+0x280], R20 ;  /* 0x0002801401007387 */ /* 0x000fe20000100a00 */
[----:B------:R-:W-:Y:S02]  /*28630*/  STL.64 [R1+0x288], R22 ;  /* 0x0002881601007387 */ /* 0x000fe40000100a00 */
[----:B------:R-:W0:Y:S02]  /*28640*/  LDSM.16.M88.4 R20, [R13+0xb000] ;  /* 0x00b000000d14783b */ /* 0x000e240000000200 */
[----:B0-----:R0:W-:Y:S02]  /*28650*/  STL.64 [R1+0x40], R20 ;  /* 0x0000401401007387 */ /* 0x0011e40000100a00 */
[----:B------:R-:W-:Y:S02]  /*28660*/  IMAD.MOV.U32 R7, RZ, RZ, R20 ;  /* 0x000000ffff077224 */ /* 0x000fe400078e0014 */
[----:B------:R2:W-:Y:S01]  /*28670*/  STL.64 [R1+0x48], R22 ;  /* 0x0000481601007387 */ /* 0x0005e20000100a00 */
[----:B------:R-:W-:-:S02]  /*28680*/  MOV R6, R21 ;  /* 0x0000001500067202 */ /* 0x000fc40000000f00 */
[----:B0-----:R-:W2:Y:S02]  /*28690*/  LDL.LU.64 R20, [R1+0x1fc0] ;  /* 0x001fc00001147983 */ /* 0x001ea40000300a00 */
[C---:B--2---:R-:W-:Y:S02]  /*286a0*/  HMMA.16816.F32 R20, R24.reuse, R20, R16 ;  /* 0x000000141814723c */ /* 0x044fe40000001810 */
[----:B------:R-:W2:Y:S01]  /*286b0*/  LDL.LU.64 R18, [R1+0x1fb8] ;  /* 0x001fb80001127983 */ /* 0x000ea20000300a00 */
[----:B------:R-:W2:Y:S11]  /*286c0*/  LDL.LU.64 R16, [R1+0x1fb0] ;  /* 0x001fb00001107983 */ /* 0x000eb60000300a00 */
[----:B------:R-:W-:Y:S09]  /*286d0*/  @!UPT UIADD3 URZ, URZ, URZ, URZ ;  /* 0x0000003f3f3ff290 */ /* 0x000ff2000fffe03f */
[----:B------:R-:W-:Y:S01]  /*286e0*/  STL.64 [R1+0x260], R20 ;  /* 0x0002601401007387 */ /* 0x000fe20000100a00 */
[----:B------:R-:W-:Y:S02]  /*286f0*/  STL.64 [R1+0x268], R22 ;  /* 0x0002681601007387 */ /* 0x000fe40000100a00 */
[----:B------:R-:W0:Y:S02]  /*28700*/  LDSM.16.M88.4 R20, [R13+0xb800] ;  /* 0x00b800000d14783b */ /* 0x000e240000000200 */
[----:B0-----:R0:W-:Y:S02]  /*28710*/  STL.64 [R1+0x30], R20 ;  /* 0x0000301401007387 */ /* 0x0011e40000100a00 */
[----:B------:R2:W-:Y:S02]  /*28720*/  STL.64 [R1+0x38], R22 ;  /* 0x0000381601007387 */ /* 0x0005e40000100a00 */
[----:B0-----:R-:W2:Y:S02]  /*28730*/  LDL.LU.64 R20, [R1+0x1fa8] ;  /* 0x001fa80001147983 */ /* 0x001ea40000300a00 */
[----:B--2---:R-:W-:Y:S02]  /*28740*/  HMMA.16816.F32 R20, R24, R20, R16 ;  /* 0x000000141814723c */ /* 0x004fe40000001810 */
[----:B------:R-:W2:Y:S01]  /*28750*/  LDL.LU.64 R18, [R1+0x1fa0] ;  /* 0x001fa00001127983 */ /* 0x000ea20000300a00 */
[----:B------:R-:W2:Y:S11]  /*28760*/  LDL.LU.64 R16, [R1+0x1f98] ;  /* 0x001f980001107983 */ /* 0x000eb60000300a00 */
[----:B------:R-:W-:Y:S09]  /*28770*/  @!UPT UIADD3 URZ, URZ, URZ, URZ ;  /* 0x0000003f3f3ff290 */ /* 0x000ff2000fffe03f */
[----:B------:R-:W-:Y:S01]  /*28780*/  STL.64 [R1+0x240], R20 ;  /* 0x0002401401007387 */ /* 0x000fe20000100a00 */
[----:B------:R-:W-:Y:S02]  /*28790*/  STL.64 [R1+0x248], R22 ;  /* 0x0002481601007387 */ /* 0x000fe40000100a00 */
[----:B------:R-:W0:Y:S02]  /*287a0*/  LDSM.16.M88.4 R20, [R13+0xc000] ;  /* 0x00c000000d14783b */ /* 0x000e240000000200 */
[----:B0-----:R0:W-:Y:S02]  /*287b0*/  STL.64 [R1+0x20], R20 ;  /* 0x0000201401007387 */ /* 0x0011e40000100a00 */
[----:B------:R-:W-:Y:S01]  /*287c0*/  STL.64 [R1+0x28], R22 ;  /* 0x0000281601007387 */ /* 0x000fe20000100a00 */
[----:B------:R-:W-:Y:S02]  /*287d0*/  MOV R0, R21 ;  /* 0x0000001500007202 */ /* 0x000fe40000000f00 */
[----:B0-----:R-:W2:Y:S01]  /*287e0*/  LDL.LU.64 R20, [R1+0x1f90] ;  /* 0x001f900001147983 */ /* 0x001ea20000300a00 */
[----:B----4-:R-:W-:-:S02]  /*287f0*/  FFMA R2, R14, c[0x0][0x188], -R29 ;  /* 0x000062000e027a23 */ /* 0x010fc4000000081d */
[----:B------:R0:W-:Y:S02]  /*28800*/  STL [R1+0x1f7c], R0 ;  /* 0x001f7c0001007387 */ /* 0x0001e40000100800 */
[----:B------:R-:W-:-:S04]  /*28810*/  FMUL R3, R2, 1.4426950216293334961 ;  /* 0x3fb8aa3b02037820 */ /* 0x000fc80000400000 */
[----:B0-----:R-:W0:Y:S01]  /*28820*/  MUFU.EX2 R0, R3 ;  /* 0x0000000300007308 */ /* 0x001e220000000800 */
[----:B------:R-:W-:Y:S02]  /*28830*/  FFMA R2, R12, c[0x0][0x188], -R29 ;  /* 0x000062000c027a23 */ /* 0x000fe4000000081d */
[----:B------:R-:W4:Y:S04]  /*28840*/  LDL.LU R12, [R1+0x434] ;  /* 0x00043400010c7983 */ /* 0x000f280000300800 */
[----:B0-----:R0:W-:Y:S01]  /*28850*/  STL [R1+0x440], R0 ;  /* 0x0004400001007387 */ /* 0x0011e20000100800 */
[----:B--2---:R-:W-:Y:S03]  /*28860*/  HMMA.16816.F32 R20, R24, R20, R16 ;  /* 0x000000141814723c */ /* 0x004fe60000001810 */
[----:B------:R-:W2:Y:S01]  /*28870*/  LDL.LU.64 R18, [R1+0x1f88] ;  /* 0x001f880001127983 */ /* 0x000ea20000300a00 */
[----:B------:R-:W2:Y:S11]  /*28880*/  LDL.LU.64 R16, [R1+0x1f80] ;  /* 0x001f800001107983 */ /* 0x000eb60000300a00 */
[----:B------:R-:W-:Y:S08]  /*28890*/  @!UPT UIADD3 URZ, URZ, URZ, URZ ;  /* 0x0000003f3f3ff290 */ /* 0x000ff0000fffe03f */
[----:B------:R-:W-:Y:S01]  /*288a0*/  STL.64 [R1+0x230], R20 ;  /* 0x0002301401007387 */ /* 0x000fe20000100a00 */
[----:B------:R-:W-:Y:S02]  /*288b0*/  STL.64 [R1+0x238], R22 ;  /* 0x0002381601007387 */ /* 0x000fe40000100a00 */
[----:B------:R-:W1:Y:S04]  /*288c0*/  LDSM.16.M88.4 R20, [R13+0xc800] ;  /* 0x00c800000d14783b */ /* 0x000e680000000200 */
[----:B------:R-:W-:-:S04]  /*288d0*/  FMUL R3, R2, 1.4426950216293334961 ;  /* 0x3fb8aa3b02037820 */ /* 0x000fc80000400000 */
[----:B0-----:R-:W0:Y:S01]  /*288e0*/  MUFU.EX2 R0, R3 ;  /* 0x0000000300007308 */ /* 0x001e220000000800 */
[----:B-1----:R-:W-:Y:S01]  /*288f0*/  STL.64 [R1+0x10], R20 ;  /* 0x0000101401007387 */ /* 0x002fe20000100a00 */
[----:B------:R-:W-:Y:S02]  /*28900*/  STL.64 [R1+0x18], R22 ;  /* 0x0000181601007387 */ /* 0x000fe40000100a00 */
[----:B0-----:R-:W-:Y:S02]  /*28910*/  STL [R1+0x444], R0 ;  /* 0x0004440001007387 */ /* 0x001fe40000100800 */
[----:B------:R-:W-:Y:S01]  /*28920*/  LDSM.16.M88.4 R20, [R13+0xd800] ;  /* 0x00d800000d14783b */ /* 0x000fe20000000200 */
[----:B--2---:R-:W-:Y:S01]  /*28930*/  HMMA.16816.F32 R16, R24, R8, R16 ;  /* 0x000000081810723c */ /* 0x004fe20000001810 */
[----:B------:R-:W0:Y:S04]  /*28940*/  LDSM.16.M88.4 R8, [R13+0xd000] ;  /* 0x00d000000d08783b */ /* 0x000e280000000200 */
[----:B0-----:R-:W-:Y:S11]  /*28950*/  STL.64 [R1], R8 ;  /* 0x0000000801007387 */ /* 0x001ff60000100a00 */
[----:B------:R-:W-:Y:S07]  /*28960*/  @!UPT UIADD3 URZ, URZ, URZ, URZ ;  /* 0x0000003f3f3ff290 */ /* 0x000fee000fffe03f */
[----:B------:R-:W-:Y:S02]  /*28970*/  STL.64 [R1+0x220], R16 ;  /* 0x0002201001007387 */ /* 0x000fe40000100a00 */
[----:B------:R-:W-:Y:S02]  /*28980*/  STL.64 [R1+0x228], R18 ;  /* 0x0002281201007387 */ /* 0x000fe40000100a00 */
[----:B------:R-:W-:Y:S01]  /*28990*/  STL.64 [R1+0x8], R10 ;  /* 0x0000080a01007387 */ /* 0x000fe20000100a00 */
[----:B------:R-:W-:Y:S01]  /*289a0*/  MOV R0, R8 ;  /* 0x0000000800007202 */ /* 0x000fe20000000f00 */
[----:B------:R-:W-:Y:S04]  /*289b0*/  LDSM.16.M88.4 R16, [R13+0xe800] ;  /* 0x00e800000d10783b */ /* 0x000fe80000000200 */
[----:B------:R-:W0:Y:S04]  /*289c0*/  LDSM.16.M88.4 R8, [R13+0xe000] ;  /* 0x00e000000d08783b */ /* 0x000e280000000200 */
[----:B------:R1:W-:Y:S04]  /*289d0*/  STL.64 [R1+0x1f30], R22 ;  /* 0x001f301601007387 */ /* 0x0003e80000100a00 */
[----:B-1----:R-:W3:Y:S01]  /*289e0*/  LDL.LU R23, [R1+0x448] ;  /* 0x0004480001177983 */ /* 0x002ee20000300800 */
[----:B------:R-:W-:Y:S03]  /*289f0*/  STL.64 [R1+0x1f28], R20 ;  /* 0x001f281401007387 */ /* 0x000fe60000100a00 */
[----:B0-----:R-:W-:Y:S01]  /*28a00*/  STL.64 [R1+0x1f20], R10 ;  /* 0x001f200a01007387 */ /* 0x001fe20000100a00 */
[----:B------:R0:W-:Y:S03]  /*28a10*/  STL.64 [R1+0x1f18], R8 ;  /* 0x001f180801007387 */ /* 0x0001e60000100a00 */
[----:B0-----:R-:W2:Y:S01]  /*28a20*/  LDL.LU R8, [R1+0x420] ;  /* 0x0004200001087983 */ /* 0x001ea20000300800 */
[----:B------:R-:W2:Y:S02]  /*28a30*/  LDL.LU R9, [R1+0x424] ;  /* 0x0004240001097983 */ /* 0x000ea40000300800 */
[----:B------:R-:W2:Y:S02]  /*28a40*/  LDL.LU R10, [R1+0x428] ;  /* 0x00042800010a7983 */ /* 0x000ea40000300800 */
[----:B------:R-:W2:Y:S01]  /*28a50*/  LDL.LU R11, [R1+0x42c] ;  /* 0x00042c00010b7983 */ /* 0x000ea20000300800 */
[----:B------:R-:W-:Y:S01]  /*28a60*/  STL [R1+0x1ca4], R18 ;  /* 0x001ca41201007387 */ /* 0x000fe20000100800 */
[----:B------:R-:W-:Y:S02]  /*28a70*/  STL [R1+0x1ca0], R19 ;  /* 0x001ca01301007387 */ /* 0x000fe40000100800 */
[----:B------:R0:W-:Y:S02]  /*28a80*/  STL.64 [R1+0x1f10], R16 ;  /* 0x001f101001007387 */ /* 0x0001e40000100a00 */
[----:B0-----:R-:W5:Y:S01]  /*28a90*/  LDL.LU R16, [R1+0x370] ;  /* 0x0003700001107983 */ /* 0x001f620000300800 */
[----:B------:R-:W5:Y:S02]  /*28aa0*/  LDL.LU R17, [R1+0x374] ;  /* 0x0003740001117983 */ /* 0x000f640000300800 */
[----:B------:R-:W5:Y:S02]  /*28ab0*/  LDL.LU R18, [R1+0x378] ;  /* 0x0003780001127983 */ /* 0x000f640000300800 */
[----:B------:R-:W5:Y:S02]  /*28ac0*/  LDL.LU R19, [R1+0x37c] ;  /* 0x00037c0001137983 */ /* 0x000f640000300800 */
[----:B------:R-:W-:Y:S01]  /*28ad0*/  FFMA R2, R15, c[0x0][0x188], -R29 ;  /* 0x000062000f027a23 */ /* 0x000fe2000000081d */
[----:B------:R-:W-:Y:S01]  /*28ae0*/  MOV R20, R7 ;  /* 0x0000000700147202 */ /* 0x000fe20000000f00 */
[----:B------:R-:W-:-:S02]  /*28af0*/  IMAD.MOV.U32 R21, RZ, RZ, R6 ;  /* 0x000000ffff157224 */ /* 0x000fc400078e0006 */
[----:B------:R-:W-:-:S06]  /*28b00*/  FMUL R3, R2, 1.4426950216293334961 ;  /* 0x3fb8aa3b02037820 */ /* 0x000fcc0000400000 */
[----:B------:R-:W0:Y:S01]  /*28b10*/  MUFU.EX2 R3, R3 ;  /* 0x0000000300037308 */ /* 0x000e220000000800 */
[----:B------:R1:W-:Y:S01]  /*28b20*/  STL [R1+0x1d98], R29 ;  /* 0x001d981d01007387 */ /* 0x0003e20000100800 */
[----:B----4-:R-:W-:Y:S01]  /*28b30*/  FFMA R2, R12, c[0x0][0x188], -R29 ;  /* 0x000062000c027a23 */ /* 0x010fe2000000081d */
[----:B-----5:R-:W-:Y:S11]  /*28b40*/  HMMA.16816.F32 R4, R24, R4, R16 ;  /* 0x000000041804723c */ /* 0x020ff60000001810 */
[----:B------:R-:W-:Y:S11]  /*28b50*/  @!UPT UIADD3 URZ, URZ, URZ, URZ ;  /* 0x0000003f3f3ff290 */ /* 0x000ff6000fffe03f */
[----:B------:R-:W-:Y:S01]  /*28b60*/  @!UPT UIADD3 URZ, URZ, URZ, URZ ;  /* 0x0000003f3f3ff290 */ /* 0x000fe2000fffe03f */
[----:B------:R-:W-:Y:S01]  /*28b70*/  STL.64 [R1+0x210], R4 ;  /* 0x0002100401007387 */ /* 0x000fe20000100a00 */
[----:B0-----:R0:W-:Y:S02]  /*28b80*/  STL [R1+0x430], R3 ;  /* 0x0004300301007387 */ /* 0x0011e40000100800 */
[----:B------:R-:W-:Y:S01]  /*28b90*/  STL [R1+0x218], R6 ;  /* 0x0002180601007387 */ /* 0x000fe20000100800 */
[----:B-1----:R-:W-:Y:S02]  /*28ba0*/  MOV R29, R7 ;  /* 0x00000007001d7202 */ /* 0x002fe40000000f00 */
[----:B------:R-:W1:Y:S02]  /*28bb0*/  LDSM.16.M88.4 R4, [R13+0xf000] ;  /* 0x00f000000d04783b */ /* 0x000e640000000200 */
[----:B------:R-:W4:Y:S02]  /*28bc0*/  LDSM.16.M88.4 R12, [R13+0xf800] ;  /* 0x00f800000d0c783b */ /* 0x000f240000000200 */
[----:B------:R-:W-:Y:S02]  /*28bd0*/  STL [R1+0x1d9c], R29 ;  /* 0x001d9c1d01007387 */ /* 0x000fe40000100800 */
[----:B0-----:R-:W-:-:S06]  /*28be0*/  FMUL R3, R2, 1.4426950216293334961 ;  /* 0x3fb8aa3b02037820 */ /* 0x001fcc0000400000 */
[----:B------:R-:W0:Y:S01]  /*28bf0*/  MUFU.EX2 R3, R3 ;  /* 0x0000000300037308 */ /* 0x000e220000000800 */
[----:B-1----:R-:W-:Y:S01]  /*28c00*/  STL.64 [R1+0x1f08], R6 ;  /* 0x001f080601007387 */ /* 0x002fe20000100a00 */
[----:B------:R2:W-:Y:S02]  /*28c10*/  STL.64 [R1+0x1f00], R4 ;  /* 0x001f000401007387 */ /* 0x0005e40000100a00 */
[----:B--2---:R-:W-:Y:S01]  /*28c20*/  HMMA.16816.F32 R4, R24, R20, R8 ;  /* 0x000000141804723c */ /* 0x004fe20000001808 */
[----:B----4-:R-:W-:Y:S01]  /*28c30*/  STL [R1+0x1c8c], R14 ;  /* 0x001c8c0e01007387 */ /* 0x010fe20000100800 */
[----:B------:R-:W-:Y:S02]  /*28c40*/  STL [R1+0x1c88], R15 ;  /* 0x001c880f01007387 */ /* 0x000fe40000100800 */
[----:B------:R-:W-:Y:S03]  /*28c50*/  STL.64 [R1+0x1f38], R12 ;  /* 0x001f380c01007387 */ /* 0x000fe60000100a00 */
[----:B------:R-:W-:Y:S11]  /*28c60*/  MOV R20, R0 ;  /* 0x0000000000147202 */ /* 0x000ff60000000f00 */
[----:B------:R-:W-:Y:S05]  /*28c70*/  @!UPT UIADD3 URZ, URZ, URZ, URZ ;  /* 0x0000003f3f3ff290 */ /* 0x000fea000fffe03f */
[----:B------:R-:W-:Y:S01]  /*28c80*/  STL.64 [R1+0x200], R4 ;  /* 0x0002000401007387 */ /* 0x000fe20000100a00 */
[----:B0-----:R-:W-:Y:S02]  /*28c90*/  STL [R1+0x434], R3 ;  /* 0x0004340301007387 */ /* 0x001fe40000100800 */
[----:B------:R-:W-:Y:S02]  /*28ca0*/  STL [R1+0x20c], R7 ;  /* 0x00020c0701007387 */ /* 0x000fe40000100800 */
[----:B------:R-:W2:Y:S01]  /*28cb0*/  LDL.LU R0, [R1+0x1f7c] ;  /* 0x001f7c0001007983 */ /* 0x000ea20000300800 */
[----:B------:R-:W4:Y:S04]  /*28cc0*/  LDL R21, [R1+0x4] ;  /* 0x0000040001157983 */ /* 0x000f280000100800 */
[----:B----4-:R0:W-:Y:S04]  /*28cd0*/  STL.64 [R1+0x1f40], R20 ;  /* 0x001f401401007387 */ /* 0x0101e80000100a00 */
[----:B0-----:R-:W4:Y:S04]  /*28ce0*/  LDL R20, [R1+0x10] ;  /* 0x0000100001147983 */ /* 0x001f280000100800 */
[----:B------:R-:W4:Y:S01]  /*28cf0*/  LDL R21, [R1+0x14] ;  /* 0x0000140001157983 */ /* 0x000f220000100800 */
[----:B---3--:R-:W-:-:S03]  /*28d00*/  FFMA R2, R23, c[0x0][0x188], -R28 ;  /* 0x0000620017027a23 */ /* 0x008fc6000000081c */
[----:B----4-:R0:W-:Y:S04]  /*28d10*/  STL.64 [R1+0x1f58], R20 ;  /* 0x001f581401007387 */ /* 0x0101e80000100a00 */
[----:B0-----:R-:W3:Y:S01]  /*28d20*/  LDL R20, [R1+0x20] ;  /* 0x0000200001147983 */ /* 0x001ee20000100800 */
[----:B------:R-:W4:Y:S01]  /*28d30*/  LDL.LU R18, [R1+0x44c] ;  /* 0x00044c0001127983 */ /* 0x000f220000300800 */
[----:B--2---:R-:W-:Y:S01]  /*28d40*/  MOV R21, R0 ;  /* 0x0000000000157202 */ /* 0x004fe20000000f00 */
[----:B------:R-:W2:Y:S01]  /*28d50*/  LDL.64 R4, [R1+0x30] ;  /* 0x0000300001047983 */ /* 0x000ea20000100a00 */
[----:B------:R-:W5:Y:S01]  /*28d60*/  LDL.LU R0, [R1+0x43c] ;  /* 0x00043c0001007983 */ /* 0x000f620000300800 */
[----:B------:R-:W2:Y:S02]  /*28d70*/  LDL.LU R12, [R1+0x3e0] ;  /* 0x0003e000010c7983 */ /* 0x000ea40000300800 */
[----:B------:R-:W2:Y:S02]  /*28d80*/  LDL.LU R13, [R1+0x3e4] ;  /* 0x0003e400010d7983 */ /* 0x000ea40000300800 */
[----:B------:R-:W2:Y:S01]  /*28d90*/  LDL.LU R14, [R1+0x3e8] ;  /* 0x0003e800010e7983 */ /* 0x000ea20000300800 */
[----:B------:R-:W2:Y:S01]  /*28da0*/  LDL.LU R15, [R1+0x3ec] ;  /* 0x0003ec00010f7983 */ /* 0x000ea20000300800 */
[----:B------:R-:W2:Y:S03]  /*28db0*/  LDL.LU R23, [R1+0x438] ;  /* 0x0004380001177983 */ /* 0x000ea60000300800 */
[----:B--2---:R-:W-:Y:S01]  /*28dc0*/  STL [R1+0x1f78], R23 ;  /* 0x001f781701007387 */ /* 0x004fe20000100800 */
[----:B---3--:R0:W-:Y:S03]  /*28dd0*/  STL.64 [R1+0x1f70], R20 ;  /* 0x001f701401007387 */ /* 0x0081e60000100a00 */
[----:B0-----:R-:W2:Y:S01]  /*28de0*/  LDL.LU R20, [R1+0x410] ;  /* 0x0004100001147983 */ /* 0x001ea20000300800 */
[----:B------:R-:W2:Y:S02]  /*28df0*/  LDL.LU R21, [R1+0x414] ;  /* 0x0004140001157983 */ /* 0x000ea40000300800 */
[----:B------:R-:W2:Y:S02]  /*28e00*/  LDL.LU R22, [R1+0x418] ;  /* 0x0004180001167983 */ /* 0x000ea40000300800 */
[----:B------:R-:W2:Y:S01]  /*28e10*/  LDL.LU R23, [R1+0x41c] ;  /* 0x00041c0001177983 */ /* 0x000ea20000300800 */
[----:B------:R-:W-:Y:S01]  /*28e20*/  STL.64 [R1+0x1f50], R14 ;  /* 0x001f500e01007387 */ /* 0x000fe20000100a00 */
[----:B------:R0:W-:Y:S03]  /*28e30*/  STL.64 [R1+0x1f48], R12 ;  /* 0x001f480c01007387 */ /* 0x0001e60000100a00 */
[----:B0-----:R-:W3:Y:S01]  /*28e40*/  LDL.LU R12, [R1+0x3f0] ;  /* 0x0003f000010c7983 */ /* 0x001ee20000300800 */
[----:B------:R-:W3:Y:S02]  /*28e50*/  LDL.LU R13, [R1+0x3f4] ;  /* 0x0003f400010d7983 */ /* 0x000ee40000300800 */
[----:B------:R-:W3:Y:S02]  /*28e60*/  LDL.LU R14, [R1+0x3f8] ;  /* 0x0003f800010e7983 */ /* 0x000ee40000300800 */
[----:B------:R-:W3:Y:S02]  /*28e70*/  LDL.LU R15, [R1+0x3fc] ;  /* 0x0003fc00010f7983 */ /* 0x000ee40000300800 */
[----:B------:R-:W-:Y:S01]  /*28e80*/  FMUL R3, R2, 1.4426950216293334961 ;  /* 0x3fb8aa3b02037820 */ /* 0x000fe20000400000 */
[----:B------:R-:W-:-:S05]  /*28e90*/  MOV R29, R6 ;  /* 0x00000006001d7202 */ /* 0x000fca0000000f00 */
[----:B------:R-:W0:Y:S01]  /*28ea0*/  MUFU.EX2 R3, R3 ;  /* 0x0000000300037308 */ /* 0x000e220000000800 */
[----:B----4-:R-:W-:Y:S01]  /*28eb0*/  FFMA R2, R18, c[0x0][0x188], -R28 ;  /* 0x0000620012027a23 */ /* 0x010fe2000000081c */
[----:B--2---:R-:W-:Y:S01]  /*28ec0*/  HMMA.16816.F32 R20, R24, R4, R20 ;  /* 0x000000041814723c */ /* 0x004fe20000001814 */
[----:B---3--:R-:W-:Y:S01]  /*28ed0*/  STL.64 [R1+0x1f68], R14 ;  /* 0x001f680e01007387 */ /* 0x008fe20000100a00 */
[----:B------:R1:W-:Y:S03]  /*28ee0*/  STL.64 [R1+0x1f60], R12 ;  /* 0x001f600c01007387 */ /* 0x0003e60000100a00 */
[----:B-1----:R-:W2:Y:S01]  /*28ef0*/  LDL.LU R12, [R1+0x400] ;  /* 0x00040000010c7983 */ /* 0x002ea20000300800 */
[----:B------:R-:W2:Y:S02]  /*28f00*/  LDL.LU R13, [R1+0x404] ;  /* 0x00040400010d7983 */ /* 0x000ea40000300800 */
[----:B------:R-:W2:Y:S02]  /*28f10*/  LDL.LU R14, [R1+0x408] ;  /* 0x00040800010e7983 */ /* 0x000ea40000300800 */
[----:B------:R-:W2:Y:S01]  /*28f20*/  LDL.LU R15, [R1+0x40c] ;  /* 0x00040c00010f7983 */ /* 0x000ea20000300800 */
[----:B------:R-:W3:Y:S01]  /*28f30*/  LDL.LU R8, [R1+0x3d0] ;  /* 0x0003d00001087983 */ /* 0x000ee20000300800 */
[----:B------:R-:W3:Y:S02]  /*28f40*/  LDL.LU R9, [R1+0x3d4] ;  /* 0x0003d40001097983 */ /* 0x000ee40000300800 */
[----:B------:R-:W3:Y:S02]  /*28f50*/  LDL.LU R10, [R1+0x3d8] ;  /* 0x0003d800010a7983 */ /* 0x000ee40000300800 */
[----:B------:R-:W3:Y:S01]  /*28f60*/  LDL.LU R11, [R1+0x3dc] ;  /* 0x0003dc00010b7983 */ /* 0x000ee20000300800 */
[----:B------:R-:W-:Y:S01]  /*28f70*/  STL [R1+0x1da0], R29 ;  /* 0x001da01d01007387 */ /* 0x000fe20000100800 */
[----:B------:R-:W4:Y:S02]  /*28f80*/  LDL.LU R16, [R1+0x3c0] ;  /* 0x0003c00001107983 */ /* 0x000f240000300800 */
[----:B------:R-:W4:Y:S02]  /*28f90*/  LDL.LU R17, [R1+0x3c4] ;  /* 0x0003c40001117983 */ /* 0x000f240000300800 */
[----:B------:R-:W4:Y:S01]  /*28fa0*/  LDL.LU R18, [R1+0x3c8] ;  /* 0x0003c80001127983 */ /* 0x000f220000300800 */
[----:B------:R-:W4:Y:S01]  /*28fb0*/  LDL.LU R19, [R1+0x3cc] ;  /* 0x0003cc0001137983 */ /* 0x000f220000300800 */
[----:B------:R-:W-:Y:S02]  /*28fc0*/  STL.64 [R1+0x1f0], R20 ;  /* 0x0001f01401007387 */ /* 0x000fe40000100a00 */
[----:B0-----:R-:W-:Y:S02]  /*28fd0*/  STL [R1+0x420], R3 ;  /* 0x0004200301007387 */ /* 0x001fe40000100800 */
[----:B------:R0:W-:Y:S02]  /*28fe0*/  STL.64 [R1+0x1f8], R22 ;  /* 0x0001f81601007387 */ /* 0x0001e40000100a00 */
[----:B0-----:R-:W2:Y:S01]  /*28ff0*/  LDL.LU R23, [R1+0x1f78] ;  /* 0x001f780001177983 */ /* 0x001ea20000300800 */
[----:B------:R-:W3:Y:S02]  /*29000*/  LDL.LU.64 R20, [R1+0x1f70] ;  /* 0x001f700001147983 */ /* 0x000ee40000300a00 */
[----:B------:R-:W-:-:S02]  /*29010*/  FMUL R3, R2, 1.4426950216293334961 ;  /* 0x3fb8aa3b02037820 */ /* 0x000fc40000400000 */
[----:B------:R-:W-:Y:S01]  /*29020*/  IMAD.MOV.U32 R29, RZ, RZ, R5 ;  /* 0x000000ffff1d7224 */ /* 0x000fe200078e0005 */
[----:B------:R-:W3:Y:S01]  /*29030*/  LDL.LU R4, [R1+0x3b0] ;  /* 0x0003b00001047983 */ /* 0x000ee20000300800 */
[----:B------:R-:W3:Y:S02]  /*29040*/  LDL.LU R5, [R1+0x3b4] ;  /* 0x0003b40001057983 */ /* 0x000ee40000300800 */
[----:B------:R-:W3:Y:S02]  /*29050*/  LDL.LU R6, [R1+0x3b8] ;  /* 0x0003b80001067983 */ /* 0x000ee40000300800 */
[----:B------:R-:W3:Y:S02]  /*29060*/  LDL.LU R7, [R1+0x3bc] ;  /* 0x0003bc0001077983 */ /* 0x000ee40000300800 */
[--C-:B--2---:R-:W-:Y:S02]  /*29070*/  FFMA R2, R23, c[0x0][0x188], -R28.reuse ;  /* 0x0000620017027a23 */ /* 0x104fe4000000081c */
[----:B------:R-:W0:Y:S02]  /*29080*/  MUFU.EX2 R23, R3 ;  /* 0x0000000300177308 */ /* 0x000e240000000800 */
[----:B0-----:R3:W-:Y:S02]  /*29090*/  STL [R1+0x410], R23 ;  /* 0x0004101701007387 */ /* 0x0017e40000100800 */
[C---:B---3--:R-:W-:Y:S02]  /*290a0*/  HMMA.16816.F32 R20, R24.reuse, R20, R12 ;  /* 0x000000141814723c */ /* 0x048fe4000000180c */
[----:B------:R-:W2:Y:S01]  /*290b0*/  LDL.LU.64 R14, [R1+0x1f68] ;  /* 0x001f6800010e7983 */ /* 0x000ea20000300a00 */
[----:B------:R-:W2:Y:S11]  /*290c0*/  LDL.LU.64 R12, [R1+0x1f60] ;  /* 0x001f6000010c7983 */ /* 0x000eb60000300a00 */
[----:B------:R-:W-:Y:S09]  /*290d0*/  @!UPT UIADD3 URZ, URZ, URZ, URZ ;  /* 0x0000003f3f3ff290 */ /* 0x000ff2000fffe03f */
[----:B------:R0:W-:Y:S01]  /*290e0*/  STL.64 [R1+0x1e0], R20 ;  /* 0x0001e01401007387 */ /* 0x0001e20000100a00 */
[----:B------:R2:W-:Y:S03]  /*290f0*/  STL.64 [R1+0x1e8], R22 ;  /* 0x0001e81601007387 */ /* 0x0005e60000100a00 */
[----:B0-----:R-:W2:Y:S01]  /*29100*/  LDL.LU.64 R20, [R1+0x1f58] ;  /* 0x001f580001147983 */ /* 0x001ea20000300a00 */
[----:B------:R-:W-:Y:S02]  /*29110*/  FMUL R3, R2, 1.4426950216293334961 ;  /* 0x3fb8aa3b02037820 */ /* 0x000fe40000400000 */
[----:B-----5:R-:W-:Y:S02]  /*29120*/  FFMA R2, R0, c[0x0][0x188], -R28 ;  /* 0x0000620000027a23 */ /* 0x020fe4000000081c */
[----:B------:R-:W0:Y:S01]  /*29130*/  MUFU.EX2 R0, R3 ;  /* 0x0000000300007308 */ /* 0x000e220000000800 */
[----:B------:R-:W-:Y:S04]  /*29140*/  STL [R1+0x1da4], R28 ;  /* 0x001da41c01007387 */ /* 0x000fe80000100800 */
[----:B0-----:R-:W-:Y:S01]  /*29150*/  STL [R1+0x400], R0 ;  /* 0x0004000001007387 */ /* 0x001fe20000100800 */
[----:B--2---:R-:W-:Y:S03]  /*29160*/  HMMA.16816.F32 R20, R24, R20, R12 ;  /* 0x000000141814723c */ /* 0x004fe6000000180c */
[----:B------:R-:W2:Y:S01]  /*29170*/  LDL.LU.64 R14, [R1+0x1f50] ;  /* 0x001f5000010e7983 */ /* 0x000ea20000300a00 */
[----:B------:R-:W2:Y:S11]  /*29180*/  LDL.LU.64 R12, [R1+0x1f48] ;  /* 0x001f4800010c7983 */ /* 0x000eb60000300a00 */
[----:B------:R-:W-:Y:S08]  /*29190*/  @!UPT UIADD3 URZ, URZ, URZ, URZ ;  /* 0x0000003f3f3ff290 */ /* 0x000ff0000fffe03f */
[----:B------:R0:W-:Y:S01]  /*291a0*/  STL.64 [R1+0x1d0], R20 ;  /* 0x0001d01401007387 */ /* 0x0001e20000100a00 */
[----:B------:R-:W-:Y:S03]  /*291b0*/  STL [R1+0x1d8], R22 ;  /* 0x0001d81601007387 */ /* 0x000fe60000100800 */
[----:B0-----:R-:W2:Y:S01]  /*291c0*/  LDL.LU.64 R20, [R1+0x1f40] ;  /* 0x001f400001147983 */ /* 0x001ea20000300a00 */
[----:B------:R-:W-:Y:S01]  /*291d0*/  MOV R0, R23 ;  /* 0x0000001700007202 */ /* 0x000fe20000000f00 */
[----:B------:R-:W-:-:S04]  /*291e0*/  FMUL R2, R2, 1.4426950216293334961 ;  /* 0x3fb8aa3b02027820 */ /* 0x000fc80000400000 */
[----:B------:R0:W-:Y:S02]  /*291f0*/  STL [R1+0x1d18], R0 ;  /* 0x001d180001007387 */ /* 0x0001e40000100800 */
[----:B0-----:R-:W0:Y:S01]  /*29200*/  MUFU.EX2 R0, R2 ;  /* 0x0000000200007308 */ /* 0x001e220000000800 */
[C---:B--2---:R-:W-:Y:S01]  /*29210*/  HMMA.16816.F32 R20, R24.reuse, R20, R12 ;  /* 0x000000141814723c */ /* 0x044fe2000000180c */
[----:B------:R-:W2:Y:S01]  /*29220*/  LDL.LU.64 R12, [R1+0x1f38] ;  /* 0x001f3800010c7983 */ /* 0x000ea20000300a00 */
[----:B0-----:R0:W-:Y:S11]  /*29230*/  STL [R1+0x3f0], R0 ;  /* 0x0003f00001007387 */ /* 0x0011f60000100800 */
[----:B------:R-:W-:Y:S10]  /*29240*/  @!UPT UIADD3 URZ, URZ, URZ, URZ ;  /* 0x0000003f3f3ff290 */ /* 0x000ff4000fffe03f */
[----:B------:R-:W-:Y:S01]  /*29250*/  STL.64 [R1+0x1c0], R20 ;  /* 0x0001c01401007387 */ /* 0x000fe20000100a00 */
[----:B------:R1:W-:Y:S01]  /*29260*/  STL [R1+0x1cc], R23 ;  /* 0x0001cc1701007387 */ /* 0x0003e20000100800 */
[----:B0-----:R-:W-:Y:S02]  /*29270*/  MOV R0, R22 ;  /* 0x0000001600007202 */ /* 0x001fe40000000f00 */
[----:B-1----:R-:W3:Y:S01]  /*29280*/  LDL.LU.64 R22, [R1+0x1f30] ;  /* 0x001f300001167983 */ /* 0x002ee20000300a00 */
[----:B------:R-:W5:Y:S02]  /*29290*/  LDL.LU.64 R20, [R1+0x1f28] ;  /* 0x001f280001147983 */ /* 0x000f640000300a00 */
[----:B------:R-:W-:Y:S01]  /*292a0*/  STL [R1+0x1da8], R0 ;  /* 0x001da80001007387 */ /* 0x000fe20000100800 */
[C---:B-----5:R-:W-:Y:S11]  /*292b0*/  HMMA.16816.F32 R8, R24.reuse, R20, R8 ;  /* 0x000000141808723c */ /* 0x060ff60000001808 */
[----:B------:R-:W-:Y:S11]  /*292c0*/  @!UPT UIADD3 URZ, URZ, URZ, URZ ;  /* 0x0000003f3f3ff290 */ /* 0x000ff6000fffe03f */
[----:B------:R-:W-:Y:S01]  /*292d0*/  @!UPT UIADD3 URZ, URZ, URZ, URZ ;  /* 0x0000003f3f3ff290 */ /* 0x000fe2000fffe03f */
[----:B------:R-:W-:Y:S01]  /*292e0*/  STL.64 [R1+0x1b0], R8 ;  /* 0x0001b00801007387 */ /* 0x000fe20000100a00 */
[----:B------:R0:W-:Y:S03]  /*292f0*/  STL.64 [R1+0x1b8], R10 ;  /* 0x0001b80a01007387 */ /* 0x0001e60000100a00 */
[----:B0-----:R-:W5:Y:S01]  /*29300*/  LDL.LU.64 R10, [R1+0x1f20] ;  /* 0x001f2000010a7983 */ /* 0x001f620000300a00 */
[----:B------:R-:W4:Y:S02]  /*29310*/  LDL.LU.64 R8, [R1+0x1f18] ;  /* 0x001f180001087983 */ /* 0x000f240000300a00 */
[----:B---3--:R-:W-:Y:S02]  /*29320*/  STL.64 [R1+0x1e08], R22 ;  /* 0x001e081601007387 */ /* 0x008fe40000100a00 */
[----:B------:R0:W-:Y:S02]  /*29330*/  STL.64 [R1+0x1e00], R20 ;  /* 0x001e001401007387 */ /* 0x0001e40000100a00 */
[----:B0-----:R-:W3:Y:S01]  /*29340*/  LDL.LU R20, [R1+0x3a0] ;  /* 0x0003a00001147983 */ /* 0x001ee20000300800 */
[----:B------:R-:W3:Y:S02]  /*29350*/  LDL.LU R21, [R1+0x3a4] ;  /* 0x0003a40001157983 */ /* 0x000ee40000300800 */
[----:B------:R-:W3:Y:S02]  /*29360*/  LDL.LU R22, [R1+0x3a8] ;  /* 0x0003a80001167983 */ /* 0x000ee40000300800 */
[----:B------:R-:W3:Y:S01]  /*29370*/  LDL.LU R23, [R1+0x3ac] ;  /* 0x0003ac0001177983 */ /* 0x000ee20000300800 */
[C---:B----4-:R-:W-:Y:S11]  /*29380*/  HMMA.16816.F32 R16, R24.reuse, R8, R16 ;  /* 0x000000081810723c */ /* 0x050ff60000001810 */
[----:B------:R-:W-:Y:S11]  /*29390*/  @!UPT UIADD3 URZ, URZ, URZ, URZ ;  /* 0x0000003f3f3ff290 */ /* 0x000ff6000fffe03f */
[----:B------:R-:W-:Y:S01]  /*293a0*/  @!UPT UIADD3 URZ, URZ, URZ, URZ ;  /* 0x0000003f3f3ff290 */ /* 0x000fe2000fffe03f */
[----:B------:R0:W-:Y:S01]  /*293b0*/  STL.64 [R1+0x1a0], R16 ;  /* 0x0001a01001007387 */ /* 0x0001e20000100a00 */
[----:B------:R-:W-:Y:S03]  /*293c0*/  STL.64 [R1+0x1a8], R18 ;  /* 0x0001a81201007387 */ /* 0x000fe60000100a00 */
[----:B0-----:R-:W4:Y:S01]  /*293d0*/  LDL.LU.64 R16, [R1+0x1f10] ;  /* 0x001f100001107983 */ /* 0x001f220000300a00 */
[----:B-----5:R-:W-:Y:S02]  /*293e0*/  STL.64 [R1+0x1df8], R10 ;  /* 0x001df80a01007387 */ /* 0x020fe40000100a00 */
[----:B------:R0:W-:Y:S02]  /*293f0*/  STL.64 [R1+0x1df0], R8 ;  /* 0x001df00801007387 */ /* 0x0001e40000100a00 */
[----:B0-----:R-:W2:Y:S01]  /*29400*/  LDL.LU R8, [R1+0x390] ;  /* 0x0003900001087983 */ /* 0x001ea20000300800 */
[----:B------:R-:W2:Y:S02]  /*29410*/  LDL.LU R9, [R1+0x394] ;  /* 0x0003940001097983 */ /* 0x000ea40000300800 */
[----:B------:R-:W2:Y:S02]  /*29420*/  LDL.LU R10, [R1+0x398] ;  /* 0x00039800010a7983 */ /* 0x000ea40000300800 */
[----:B------:R-:W2:Y:S01]  /*29430*/  LDL.LU R11, [R1+0x39c] ;  /* 0x00039c00010b7983 */ /* 0x000ea20000300800 */
[C---:B----4-:R-:W-:Y:S11]  /*29440*/  HMMA.16816.F32 R4, R24.reuse, R16, R4 ;  /* 0x000000101804723c */ /* 0x050ff60000001804 */
[----:B------:R-:W-:Y:S11]  /*29450*/  @!UPT UIADD3 URZ, URZ, URZ, URZ ;  /* 0x0000003f3f3ff290 */ /* 0x000ff6000fffe03f */
[----:B------:R-:W-:Y:S01]  /*29460*/  @!UPT UIADD3 URZ, URZ, URZ, URZ ;  /* 0x0000003f3f3ff290 */ /* 0x000fe2000fffe03f */
[----:B------:R-:W-:Y:S01]  /*29470*/  STL.64 [R1+0x190], R4 ;  /* 0x0001900401007387 */ /* 0x000fe20000100a00 */
[----:B------:R0:W-:Y:S03]  /*29480*/  STL.64 [R1+0x198], R6 ;  /* 0x0001980601007387 */ /* 0x0001e60000100a00 */
[----:B0-----:R-:W4:Y:S01]  /*29490*/  LDL.LU.64 R6, [R1+0x1f08] ;  /* 0x001f080001067983 */ /* 0x001f220000300a00 */
[----:B------:R-:W3:Y:S02]  /*294a0*/  LDL.LU.64 R4, [R1+0x1f00] ;  /* 0x001f000001047983 */ /* 0x000ee40000300a00 */
[C---:B---3--:R-:W-:Y:S11]  /*294b0*/  HMMA.16816.F32 R20, R24.reuse, R4, R20 ;  /* 0x000000041814723c */ /* 0x048ff60000001814 */
[----:B------:R-:W-:Y:S11]  /*294c0*/  @!UPT UIADD3 URZ, URZ, URZ, URZ ;  /* 0x0000003f3f3ff290 */ /* 0x000ff6000fffe03f */
[----:B------:R-:W-:Y:S01]  /*294d0*/  @!UPT UIADD3 URZ, URZ, URZ, URZ ;  /* 0x0000003f3f3ff290 */ /* 0x000fe2000fffe03f */
[----:B------:R-:W-:Y:S01]  /*294e0*/  STL.64 [R1+0x180], R20 ;  /* 0x0001801401007387 */ /* 0x000fe20000100a00 */
[----:B------:R-:W-:Y:S02]  /*294f0*/  MOV R14, R22 ;  /* 0x00000016000e7202 */ /* 0x000fe40000000f00 */
[----:B------:R-:W3:Y:S01]  /*29500*/  LDL R22, [R1+0x2cc] ;  /* 0x0002cc0001167983 */ /* 0x000ee20000100800 */
[----:B--2---:R-:W-:Y:S01]  /*29510*/  HMMA.16816.F32 R8, R24, R12, R8 ;  /* 0x0000000c1808723c */ /* 0x004fe20000001808 */
[----:B------:R-:W2:Y:S04]  /*29520*/  LDL R0, [R1+0x2c8] ;  /* 0x0002c80001007983 */ /* 0x000ea80000100800 */
[----:B---3--:R-:W-:Y:S01]  /*29530*/  STL [R1+0x1e58], R22 ;  /* 0x001e581601007387 */ /* 0x008fe20000100800 */
[----:B----4-:R-:W-:Y:S02]  /*29540*/  STL.64 [R1+0x1dd8], R6 ;  /* 0x001dd80601007387 */ /* 0x010fe40000100a00 */
[----:B------:R-:W-:Y:S11]  /*29550*/  STL.64 [R1+0x1dd0], R4 ;  /* 0x001dd00401007387 */ /* 0x000ff60000100a00 */
[----:B------:R-:W-:Y:S04]  /*29560*/  @!UPT UIADD3 URZ, URZ, URZ, URZ ;  /* 0x0000003f3f3ff290 */ /* 0x000fe8000fffe03f */
[----:B------:R0:W-:Y:S02]  /*29570*/  STL.64 [R1+0xb0], R8 ;  /* 0x0000b00801007387 */ /* 0x0001e40000100a00 */
[----:B0-----:R-:W3:Y:S01]  /*29580*/  LDL.LU R8, [R1+0x30] ;  /* 0x0000300001087983 */ /* 0x001ee20000300800 */
[----:B------:R-:W-:Y:S02]  /*29590*/  MOV R9, R29 ;  /* 0x0000001d00097202 */ /* 0x000fe40000000f00 */
[----:B------:R-:W-:Y:S02]  /*295a0*/  MOV R15, R23 ;  /* 0x00000017000f7202 */ /* 0x000fe40000000f00 */
[----:B------:R-:W-:Y:S01]  /*295b0*/  MOV R19, R11 ;  /* 0x0000000b00137202 */ /* 0x000fe20000000f00 */
[----:B---3--:R0:W-:Y:S04]  /*295c0*/  STL.64 [R1+0x1e60], R8 ;  /* 0x001e600801007387 */ /* 0x0081e80000100a00 */
[----:B0-----:R-:W3:Y:S01]  /*295d0*/  LDL.LU R8, [R1+0x50] ;  /* 0x0000500001087983 */ /* 0x001ee20000300800 */
[----:B------:R-:W3:Y:S02]  /*295e0*/  LDL.LU R9, [R1+0x54] ;  /* 0x0000540001097983 */ /* 0x000ee40000300800 */
[----:B------:R-:W4:Y:S02]  /*295f0*/  LDL.LU R20, [R1+0x310] ;  /* 0x0003100001147983 */ /* 0x000f240000300800 */
[----:B------:R-:W4:Y:S01]  /*29600*/  LDL.LU R21, [R1+0x314] ;  /* 0x0003140001157983 */ /* 0x000f220000300800 */
[----:B------:R-:W5:Y:S01]  /*29610*/  LDL.LU R22, [R1+0x318] ;  /* 0x0003180001167983 */ /* 0x000f620000300800 */
[----:B------:R-:W5:Y:S02]  /*29620*/  LDL.LU R23, [R1+0x31c] ;  /* 0x00031c0001177983 */ /* 0x000f640000300800 */
[----:B------:R-:W2:Y:S02]  /*29630*/  LDL.LU R11, [R1+0x4b0] ;  /* 0x0004b000010b7983 */ /* 0x000ea40000300800 */
[----:B------:R-:W-:Y:S01]  /*29640*/  IMAD.MOV.U32 R18, RZ, RZ, R10 ;  /* 0x000000ffff127224 */ /* 0x000fe200078e000a */
[----:B--2---:R-:W-:Y:S01]  /*29650*/  STL [R1+0x1e80], R11 ;  /* 0x001e800b01007387 */ /* 0x004fe20000100800 */
[----:B---3--:R0:W-:Y:S03]  /*29660*/  STL.64 [R1+0x1e78], R8 ;  /* 0x001e780801007387 */ /* 0x0081e60000100a00 */
[----:B0-----:R-:W2:Y:S01]  /*29670*/  LDL.LU R8, [R1+0x60] ;  /* 0x0000600001087983 */ /* 0x001ea20000300800 */
[----:B------:R-:W2:Y:S02]  /*29680*/  LDL.LU R9, [R1+0x64] ;  /* 0x0000640001097983 */ /* 0x000ea40000300800 */
[----:B------:R-:W3:Y:S02]  /*29690*/  LDL.LU R10, [R1+0x4a4] ;  /* 0x0004a400010a7983 */ /* 0x000ee40000300800 */
[----:B---3--:R-:W-:Y:S01]  /*296a0*/  STL [R1+0x1ea0], R10 ;  /* 0x001ea00a01007387 */ /* 0x008fe20000100800 */
[----:B--2---:R0:W-:Y:S03]  /*296b0*/  STL.64 [R1+0x1e98], R8 ;  /* 0x001e980801007387 */ /* 0x0041e60000100a00 */
[----:B0-----:R-:W2:Y:S01]  /*296c0*/  LDL.LU R8, [R1+0x70] ;  /* 0x0000700001087983 */ /* 0x001ea20000300800 */
[----:B------:R-:W2:Y:S03]  /*296d0*/  LDL.LU R9, [R1+0x74] ;  /* 0x0000740001097983 */ /* 0x000ea60000300800 */
[----:B--2---:R-:W-:Y:S01]  /*296e0*/  STL.64 [R1+0x1eb8], R8 ;  /* 0x001eb80801007387 */ /* 0x004fe20000100a00 */
[----:B-----5:R-:W-:Y:S02]  /*296f0*/  STL.64 [R1+0x1e70], R22 ;  /* 0x001e701601007387 */ /* 0x020fe40000100a00 */
[----:B----4-:R0:W-:Y:S02]  /*29700*/  STL.64 [R1+0x1e68], R20 ;  /* 0x001e681401007387 */ /* 0x0101e40000100a00 */
[----:B0-----:R-:W2:Y:S01]  /*29710*/  LDL.LU R20, [R1+0x320] ;  /* 0x0003200001147983 */ /* 0x001ea20000300800 */
[----:B------:R-:W2:Y:S02]  /*29720*/  LDL.LU R21, [R1+0x324] ;  /* 0x0003240001157983 */ /* 0x000ea40000300800 */
[----:B------:R-:W3:Y:S02]  /*29730*/  LDL.LU R22, [R1+0x328] ;  /* 0x0003280001167983 */ /* 0x000ee40000300800 */
[----:B------:R-:W3:Y:S01]  /*29740*/  LDL.LU R23, [R1+0x32c] ;  /* 0x00032c0001177983 */ /* 0x000ee20000300800 */
[----:B------:R-:W4:Y:S01]  /*29750*/  LDL.LU R8, [R1+0x80] ;  /* 0x0000800001087983 */ /* 0x000f220000300800 */
[----:B------:R-:W4:Y:S03]  /*29760*/  LDL.LU R9, [R1+0x84] ;  /* 0x0000840001097983 */ /* 0x000f260000300800 */
[----:B----4-:R0:W-:Y:S04]  /*29770*/  STL.64 [R1+0x1ed0], R8 ;  /* 0x001ed00801007387 */ /* 0x0101e80000100a00 */
[----:B0-----:R-:W4:Y:S01]  /*29780*/  LDL.LU R8, [R1+0x90] ;  /* 0x0000900001087983 */ /* 0x001f220000300800 */
[----:B------:R-:W4:Y:S03]  /*29790*/  LDL.LU R9, [R1+0x94] ;  /* 0x0000940001097983 */ /* 0x000f260000300800 */
[----:B----4-:R-:W-:Y:S01]  /*297a0*/  STL.64 [R1+0x1ee8], R8 ;  /* 0x001ee80801007387 */ /* 0x010fe20000100a00 */
[----:B------:R-:W4:Y:S02]  /*297b0*/  LDL.LU R3, [R1+0x4a0] ;  /* 0x0004a00001037983 */ /* 0x000f240000300800 */
[----:B---3--:R-:W-:Y:S02]  /*297c0*/  STL.64 [R1+0x1e90], R22 ;  /* 0x001e901601007387 */ /* 0x008fe40000100a00 */
[----:B--2---:R0:W-:Y:S02]  /*297d0*/  STL.64 [R1+0x1e88], R20 ;  /* 0x001e881401007387 */ /* 0x0041e40000100a00 */
[----:B0-----:R-:W2:Y:S01]  /*297e0*/  LDL.LU R20, [R1+0x330] ;  /* 0x0003300001147983 */ /* 0x001ea20000300800 */
[----:B------:R-:W2:Y:S02]  /*297f0*/  LDL.LU R21, [R1+0x334] ;  /* 0x0003340001157983 */ /* 0x000ea40000300800 */
[----:B------:R-:W3:Y:S02]  /*29800*/  LDL.LU R22, [R1+0x338] ;  /* 0x0003380001167983 */ /* 0x000ee40000300800 */
[----:B------:R-:W3:Y:S01]  /*29810*/  LDL.LU R23, [R1+0x33c] ;  /* 0x00033c0001177983 */ /* 0x000ee20000300800 */
[----:B------:R-:W5:Y:S01]  /*29820*/  LDL.LU R8, [R1+0xa0] ;  /* 0x0000a00001087983 */ /* 0x000f620000300800 */
[----:B------:R-:W5:Y:S03]  /*29830*/  LDL.LU R9, [R1+0xa4] ;  /* 0x0000a40001097983 */ /* 0x000f660000300800 */
[----:B---3--:R-:W-:Y:S01]  /*29840*/  STL.64 [R1+0x1eb0], R22 ;  /* 0x001eb01601007387 */ /* 0x008fe20000100a00 */
[----:B--2---:R0:W-:Y:S03]  /*29850*/  STL.64 [R1+0x1ea8], R20 ;  /* 0x001ea81401007387 */ /* 0x0041e60000100a00 */
[----:B0-----:R-:W2:Y:S01]  /*29860*/  LDL.LU R20, [R1+0x340] ;  /* 0x0003400001147983 */ /* 0x001ea20000300800 */
[----:B------:R-:W2:Y:S02]  /*29870*/  LDL.LU R21, [R1+0x344] ;  /* 0x0003440001157983 */ /* 0x000ea40000300800 */
[----:B------:R-:W3:Y:S02]  /*29880*/  LDL.LU R22, [R1+0x348] ;  /* 0x0003480001167983 */ /* 0x000ee40000300800 */
[----:B------:R-:W3:Y:S01]  /*29890*/  LDL.LU R23, [R1+0x34c] ;  /* 0x00034c0001177983 */ /* 0x000ee20000300800 */
[----:B------:R-:W2:Y:S04]  /*298a0*/  LDL R24, [R1+0x440] ;  /* 0x0004400001187983 */ /* 0x000ea80000100800 */
[----:B------:R-:W4:Y:S04]  /*298b0*/  LDL R10, [R1+0x410] ;  /* 0x00041000010a7983 */ /* 0x000f280000100800 */
[----:B------:R-:W4:Y:S04]  /*298c0*/  LDL R25, [R1+0x420] ;  /* 0x0004200001197983 */ /* 0x000f280000100800 */
[----:B------:R-:W4:Y:S04]  /*298d0*/  LDL R11, [R1+0x434] ;  /* 0x00043400010b7983 */ /* 0x000f280000100800 */
[----:B------:R-:W4:Y:S04]  /*298e0*/  LDL R26, [R1+0x430] ;  /* 0x00043000011a7983 */ /* 0x000f280000100800 */
[----:B------:R-:W4:Y:S04]  /*298f0*/  LDL R27, [R1+0x3f0] ;  /* 0x0003f000011b7983 */ /* 0x000f280000100800 */
[----:B------:R-:W4:Y:S04]  /*29900*/  LDL R2, [R1+0x400] ;  /* 0x0004000001027983 */ /* 0x000f280000100800 */
        /* <DEDUP_REMOVED lines=14> */
[----:B0-----:R-:W5:Y:S01]  /*299f0*/  LDL.LU R20, [R1+0x380] ;  /* 0x0003800001147983 */ /* 0x001f620000300800 */
[----:B------:R-:W5:Y:S02]  /*29a00*/  LDL.LU R21, [R1+0x384] ;  /* 0x0003840001157983 */ /* 0x000f640000300800 */
[----:B------:R-:W5:Y:S02]  /*29a10*/  LDL.LU R22, [R1+0x388] ;  /* 0x0003880001167983 */ /* 0x000f640000300800 */
[----:B------:R-:W5:Y:S01]  /*29a20*/  LDL.LU R23, [R1+0x38c] ;  /* 0x00038c0001177983 */ /* 0x000f620000300800 */
[----:B------:R-:W2:Y:S01]  /*29a30*/  LDL.LU R29, [R1+0x4b4] ;  /* 0x0004b400011d7983 */ /* 0x000ea20000300800 */
[----:B------:R-:W3:Y:S02]  /*29a40*/  LDL.LU R28, [R1+0x4a8] ;  /* 0x0004a800011c7983 */ /* 0x000ee40000300800 */
[----:B------:R-:W2:Y:S02]  /*29a50*/  LDL.LU R4, [R1+0x300] ;  /* 0x0003000001047983 */ /* 0x000ea40000300800 */
[----:B------:R-:W2:Y:S01]  /*29a60*/  LDL.LU R5, [R1+0x304] ;  /* 0x0003040001057983 */ /* 0x000ea20000300800 */
[----:B------:R-:W2:Y:S01]  /*29a70*/  LDL.LU R6, [R1+0x308] ;  /* 0x0003080001067983 */ /* 0x000ea20000300800 */
[----:B------:R-:W2:Y:S02]  /*29a80*/  LDL.LU R7, [R1+0x30c] ;  /* 0x00030c0001077983 */ /* 0x000ea40000300800 */
[----:B------:R0:W-:Y:S02]  /*29a90*/  STL.64 [R1+0x1dc8], R14 ;  /* 0x001dc80e01007387 */ /* 0x0001e40000100a00 */
[----:B0-----:R-:W2:Y:S01]  /*29aa0*/  LDL R15, [R1+0x444] ;  /* 0x00044400010f7983 */ /* 0x001ea20000100800 */
[----:B----4-:R-:W-:-:S02]  /*29ab0*/  F2FP.PACK_AB R25, R10, R25 ;  /* 0x000000190a19723e */ /* 0x010fc400000000ff */
[----:B------:R-:W-:Y:S02]  /*29ac0*/  F2FP.PACK_AB R26, R11, R26 ;  /* 0x0000001a0b1a723e */ /* 0x000fe400000000ff */
[----:B------:R-:W-:Y:S01]  /*29ad0*/  F2FP.PACK_AB R27, R27, R2 ;  /* 0x000000021b1b723e */ /* 0x000fe200000000ff */
[----:B------:R0:W-:Y:S04]  /*29ae0*/  STL.64 [R1+0x1dc0], R12 ;  /* 0x001dc00c01007387 */ /* 0x0001e80000100a00 */
[----:B0-----:R-:W4:Y:S01]  /*29af0*/  LDL.LU R12, [R1+0x40] ;  /* 0x00004000010c7983 */ /* 0x001f220000300800 */
[----:B------:R-:W4:Y:S02]  /*29b00*/  LDL.LU R13, [R1+0x44] ;  /* 0x00004400010d7983 */ /* 0x000f240000300800 */
[----:B------:R-:W-:Y:S02]  /*29b10*/  STL [R1+0x1db0], R19 ;  /* 0x001db01301007387 */ /* 0x000fe40000100800 */
[----:B------:R-:W-:Y:S01]  /*29b20*/  STL [R1+0x1dac], R18 ;  /* 0x001dac1201007387 */ /* 0x000fe20000100800 */
[----:B--2---:R-:W-:-:S07]  /*29b30*/  F2FP.PACK_AB R24, R15, R24 ;  /* 0x000000180f18723e */ /* 0x004fce00000000ff */
[C---:B-----5:R-:W-:Y:S01]  /*29b40*/  HMMA.16816.F32 R8, R24.reuse, R8, R20 ;  /* 0x000000081808723c */ /* 0x060fe20000001814 */
[----:B------:R-:W2:Y:S01]  /*29b50*/  LDL.LU.64 R22, [R1+0x1ef8] ;  /* 0x001ef80001167983 */ /* 0x000ea20000300a00 */
[----:B------:R-:W2:Y:S11]  /*29b60*/  LDL.LU.64 R20, [R1+0x1ef0] ;  /* 0x001ef00001147983 */ /* 0x000eb60000300a00 */
[----:B------:R-:W-:Y:S10]  /*29b70*/  @!UPT UIADD3 URZ, URZ, URZ, URZ ;  /* 0x0000003f3f3ff290 */ /* 0x000ff4000fffe03f */
        /* <DEDUP_REMOVED lines=17> */
[----:B--2---:R-:W-:Y:S02]  /*29c90*/  HMMA.16816.F32 R8, R24, R8, R20 ;  /* 0x000000081808723c */ /* 0x004fe40000001814 */
[----:B------:R-:W2:Y:S01]  /*29ca0*/  LDL.LU.64 R22, [R1+0x1eb0] ;  /* 0x001eb00001167983 */ /* 0x000ea20000300a00 */
[----:B------:R-:W2:Y:S11]  /*29cb0*/  LDL.LU.64 R20, [R1+0x1ea8] ;  /* 0x001ea80001147983 */ /* 0x000eb60000300a00 */
[----:B------:R-:W-:Y:S09]  /*29cc0*/  @!UPT UIADD3 URZ, URZ, URZ, URZ ;  /* 0x0000003f3f3ff290 */ /* 0x000ff2000fffe03f */
[----:B------:R-:W-:Y:S01]  /*29cd0*/  STL.64 [R1+0x140], R8 ;  /* 0x0001400801007387 */ /* 0x000fe20000100a00 */
[----:B------:R0:W-:Y:S03]  /*29ce0*/  STL.64 [R1+0x148], R10 ;  /* 0x0001480a01007387 */ /* 0x0001e60000100a00 */
[----:B0-----:R-:W5:Y:S01]  /*29cf0*/  LDL.LU R10, [R1+0x1ea0] ;  /* 0x001ea000010a7983 */ /* 0x001f620000300800 */
[----:B------:R-:W2:Y:S02]  /*29d00*/  LDL.LU.64 R8, [R1+0x1e98] ;  /* 0x001e980001087983 */ /* 0x000ea40000300a00 */
[----:B------:R-:W-:-:S04]  /*29d10*/  FFMA R2, R3, c[0x0][0x188], -R0 ;  /* 0x0000620003027a23 */ /* 0x000fc80000000800 */
[----:B------:R-:W-:Y:S02]  /*29d20*/  FMUL R3, R2, 1.4426950216293334961 ;  /* 0x3fb8aa3b02037820 */ /* 0x000fe40000400000 */
[----:B-----5:R-:W-:Y:S02]  /*29d30*/  FFMA R2, R10, c[0x0][0x188], -R0 ;  /* 0x000062000a027a23 */ /* 0x020fe40000000800 */
[----:B--2---:R-:W-:Y:S01]  /*29d40*/  HMMA.16816.F32 R8, R24, R8, R20 ;  /* 0x000000081808723c */ /* 0x004fe20000001814 */
[----:B------:R-:W2:Y:S01]  /*29d50*/  LDL.LU.64 R22, [R1+0x1e90] ;  /* 0x001e900001167983 */ /* 0x000ea20000300a00 */
[----:B------:R-:W2:Y:S11]  /*29d60*/  LDL.LU.64 R20, [R1+0x1e88] ;  /* 0x001e880001147983 */ /* 0x000eb60000300a00 */
[----:B------:R-:W-:Y:S10]  /*29d70*/  @!UPT UIADD3 URZ, URZ, URZ, URZ ;  /* 0x0000003f3f3ff290 */ /* 0x000ff4000fffe03f */
[----:B------:R-:W-:Y:S01]  /*29d80*/  STL.64 [R1+0x130], R8 ;  /* 0x0001300801007387 */ /* 0x000fe20000100a00 */
[----:B------:R0:W-:Y:S03]  /*29d90*/  STL.64 [R1+0x138], R10 ;  /* 0x0001380a01007387 */ /* 0x0001e60000100a00 */
[----:B0-----:R-:W5:Y:S01]  /*29da0*/  LDL.LU R11, [R1+0x1e80] ;  /* 0x001e8000010b7983 */ /* 0x001f620000300800 */
[----:B------:R-:W2:Y:S01]  /*29db0*/  LDL.LU.64 R8, [R1+0x1e78] ;  /* 0x001e780001087983 */ /* 0x000ea20000300a00 */
[----:B------:R0:W1:Y:S02]  /*29dc0*/  MUFU.EX2 R19, R3 ;  /* 0x0000000300137308 */ /* 0x0000640000000800 */
[----:B0-----:R-:W-:-:S06]  /*29dd0*/  FMUL R3, R2, 1.4426950216293334961 ;  /* 0x3fb8aa3b02037820 */ /* 0x001fcc0000400000 */
[----:B------:R-:W0:Y:S01]  /*29de0*/  MUFU.EX2 R3, R3 ;  /* 0x0000000300037308 */ /* 0x000e220000000800 */
[----:B-1----:R-:W-:Y:S01]  /*29df0*/  STL [R1+0x3ec], R19 ;  /* 0x0003ec1301007387 */ /* 0x002fe20000100800 */
[--C-:B-----5:R-:W-:Y:S02]  /*29e00*/  FFMA R2, R11, c[0x0][0x188], -R0.reuse ;  /* 0x000062000b027a23 */ /* 0x120fe40000000800 */
[C---:B--2---:R-:W-:Y:S01]  /*29e10*/  HMMA.16816.F32 R8, R24.reuse, R8, R20 ;  /* 0x000000081808723c */ /* 0x044fe20000001814 */
[----:B------:R-:W4:Y:S01]  /*29e20*/  LDL.LU.64 R22, [R1+0x1e70] ;  /* 0x001e700001167983 */ /* 0x000f220000300a00 */
[----:B0-----:R-:W-:Y:S02]  /*29e30*/  STL [R1+0x3e8], R3 ;  /* 0x0003e80301007387 */ /* 0x001fe40000100800 */
[----:B------:R-:W4:Y:S11]  /*29e40*/  LDL.LU.64 R20, [R1+0x1e68] ;  /* 0x001e680001147983 */ /* 0x000f360000300a00 */
[----:B------:R-:W-:Y:S08]  /*29e50*/  @!UPT UIADD3 URZ, URZ, URZ, URZ ;  /* 0x0000003f3f3ff290 */ /* 0x000ff0000fffe03f */
[----:B------:R0:W-:Y:S01]  /*29e60*/  STL.64 [R1+0x120], R8 ;  /* 0x0001200801007387 */ /* 0x0001e20000100a00 */
[----:B------:R1:W-:Y:S03]  /*29e70*/  STL.64 [R1+0x128], R10 ;  /* 0x0001280a01007387 */ /* 0x0003e60000100a00 */
[----:B0-----:R-:W2:Y:S01]  /*29e80*/  LDL.LU.64 R8, [R1+0x1e60] ;  /* 0x001e600001087983 */ /* 0x001ea20000300a00 */
[----:B------:R-:W-:Y:S02]  /*29e90*/  FMUL R3, R2, 1.4426950216293334961 ;  /* 0x3fb8aa3b02037820 */ /* 0x000fe40000400000 */
[----:B------:R-:W-:Y:S02]  /*29ea0*/  FFMA R2, R29, c[0x0][0x188], -R0 ;  /* 0x000062001d027a23 */ /* 0x000fe40000000800 */
[----:B------:R-:W0:Y:S01]  /*29eb0*/  MUFU.EX2 R29, R3 ;  /* 0x00000003001d7308 */ /* 0x000e220000000800 */
[C---:B----4-:R-:W-:Y:S01]  /*29ec0*/  HMMA.16816.F32 R12, R24.reuse, R12, R20 ;  /* 0x0000000c180c723c */ /* 0x050fe20000001814 */
[----:B------:R-:W3:Y:S07]  /*29ed0*/  LDL.LU R22, [R1+0x1e58] ;  /* 0x001e580001167983 */ /* 0x000eee0000300800 */
[----:B--2---:R-:W-:Y:S11]  /*29ee0*/  HMMA.16816.F32 R4, R24, R8, R4 ;  /* 0x000000081804723c */ /* 0x004ff60000001804 */
[----:B------:R-:W-:Y:S04]  /*29ef0*/  @!UPT UIADD3 URZ, URZ, URZ, URZ ;  /* 0x0000003f3f3ff290 */ /* 0x000fe8000fffe03f */
[----:B------:R-:W-:Y:S01]  /*29f00*/  STL.64 [R1+0x110], R12 ;  /* 0x0001100c01007387 */ /* 0x000fe20000100a00 */
[----:B------:R-:W-:Y:S02]  /*29f10*/  STL.64 [R1+0x118], R14 ;  /* 0x0001180e01007387 */ /* 0x000fe40000100a00 */
[----:B0-----:R-:W-:Y:S02]  /*29f20*/  STL [R1+0x3e4], R29 ;  /* 0x0003e41d01007387 */ /* 0x001fe40000100800 */
[----:B------:R-:W2:Y:S03]  /*29f30*/  LDL.LU R20, [R1] ;  /* 0x0000000001147983 */ /* 0x000ea60000300800 */
[----:B------:R-:W-:Y:S01]  /*29f40*/  STL.64 [R1+0x100], R4 ;  /* 0x0001000401007387 */ /* 0x000fe20000100a00 */
[----:B------:R-:W-:Y:S02]  /*29f50*/  STL.64 [R1+0x108], R6 ;  /* 0x0001080601007387 */ /* 0x000fe40000100a00 */
[----:B------:R-:W2:Y:S02]  /*29f60*/  LDL.LU R21, [R1+0x4] ;  /* 0x0000040001157983 */ /* 0x000ea40000300800 */
[----:B------:R-:W4:Y:S01]  /*29f70*/  LDL.LU R8, [R1+0x2b0] ;  /* 0x0002b00001087983 */ /* 0x000f220000300800 */
[----:B------:R-:W4:Y:S01]  /*29f80*/  LDL.LU R9, [R1+0x2b4] ;  /* 0x0002b40001097983 */ /* 0x000f220000300800 */
[----:B-1----:R-:W5:Y:S02]  /*29f90*/  LDL.LU R10, [R1+0x2b8] ;  /* 0x0002b800010a7983 */ /* 0x002f640000300800 */
[----:B------:R-:W5:Y:S02]  /*29fa0*/  LDL.LU R11, [R1+0x2bc] ;  /* 0x0002bc00010b7983 */ /* 0x000f640000300800 */
[----:B------:R-:W2:Y:S01]  /*29fb0*/  LDL.LU R23, [R1+0x4bc] ;  /* 0x0004bc0001177983 */ /* 0x000ea20000300800 */
[----:B-----5:R-:W-:Y:S01]  /*29fc0*/  STL.64 [R1+0x1e18], R10 ;  /* 0x001e180a01007387 */ /* 0x020fe20000100a00 */
[----:B----4-:R0:W-:Y:S03]  /*29fd0*/  STL.64 [R1+0x1e10], R8 ;  /* 0x001e100801007387 */ /* 0x0101e60000100a00 */
[----:B0-----:R-:W4:Y:S01]  /*29fe0*/  LDL.LU R8, [R1+0x2d0] ;  /* 0x0002d00001087983 */ /* 0x001f220000300800 */
[----:B------:R-:W4:Y:S02]  /*29ff0*/  LDL.LU R9, [R1+0x2d4] ;  /* 0x0002d40001097983 */ /* 0x000f240000300800 */
[----:B------:R-:W5:Y:S02]  /*2a000*/  LDL.LU R10, [R1+0x2d8] ;  /* 0x0002d800010a7983 */ /* 0x000f640000300800 */
[----:B------:R-:W5:Y:S01]  /*2a010*/  LDL.LU R11, [R1+0x2dc] ;  /* 0x0002dc00010b7983 */ /* 0x000f620000300800 */
[----:B------:R-:W2:Y:S04]  /*2a020*/  LDL.LU R18, [R1+0x4b8] ;  /* 0x0004b80001127983 */ /* 0x000ea80000300800 */
[----:B--2---:R-:W-:Y:S01]  /*2a030*/  STL.64 [R1+0x1e48], R18 ;  /* 0x001e481201007387 */ /* 0x004fe20000100a00 */
[----:B------:R0:W-:Y:S03]  /*2a040*/  STL.64 [R1+0x1e40], R16 ;  /* 0x001e401001007387 */ /* 0x0001e60000100a00 */
[----:B0-----:R-:W2:Y:S01]  /*2a050*/  LDL.LU R16, [R1+0x20] ;  /* 0x0000200001107983 */ /* 0x001ea20000300800 */
[----:B------:R-:W2:Y:S02]  /*2a060*/  LDL.LU R17, [R1+0x24] ;  /* 0x0000240001117983 */ /* 0x000ea40000300800 */
[----:B------:R-:W2:Y:S02]  /*2a070*/  LDL.LU R0, [R1+0x4ac] ;  /* 0x0004ac0001007983 */ /* 0x000ea40000300800 */
[----:B-----5:R-:W-:Y:S01]  /*2a080*/  STL.64 [R1+0x1e28], R10 ;  /* 0x001e280a01007387 */ /* 0x020fe20000100a00 */
[----:B----4-:R0:W-:Y:S04]  /*2a090*/  STL.64 [R1+0x1e20], R8 ;  /* 0x001e200801007387 */ /* 0x0101e80000100a00 */
[----:B0-----:R-:W4:Y:S01]  /*2a0a0*/  LDL.LU R8, [R1+0x10] ;  /* 0x0000100001087983 */ /* 0x001f220000300800 */
[----:B------:R-:W4:Y:S03]  /*2a0b0*/  LDL.LU R9, [R1+0x14] ;  /* 0x0000140001097983 */ /* 0x000f260000300800 */
[----:B----4-:R0:W-:Y:S04]  /*2a0c0*/  STL.64 [R1+0x1e50], R8 ;  /* 0x001e500801007387 */ /* 0x0101e80000100a00 */
[----:B0-----:R-:W2:Y:S01]  /*2a0d0*/  LDL.LU R8, [R1+0x2f0] ;  /* 0x0002f00001087983 */ /* 0x001ea20000300800 */
[----:B------:R-:W2:Y:S02]  /*2a0e0*/  LDL.LU R9, [R1+0x2f4] ;  /* 0x0002f40001097983 */ /* 0x000ea40000300800 */
[----:B------:R-:W2:Y:S02]  /*2a0f0*/  LDL.LU R10, [R1+0x2f8] ;  /* 0x0002f800010a7983 */ /* 0x000ea40000300800 */
[----:B------:R-:W2:Y:S01]  /*2a100*/  LDL.LU R11, [R1+0x2fc] ;  /* 0x0002fc00010b7983 */ /* 0x000ea20000300800 */
[----:B------:R-:W4:Y:S01]  /*2a110*/  LDL.LU R4, [R1+0x270] ;  /* 0x0002700001047983 */ /* 0x000f220000300800 */
[----:B------:R-:W4:Y:S02]  /*2a120*/  LDL.LU R5, [R1+0x274] ;  /* 0x0002740001057983 */ /* 0x000f240000300800 */
[----:B------:R-:W5:Y:S02]  /*2a130*/  LDL.LU R6, [R1+0x278] ;  /* 0x0002780001067983 */ /* 0x000f640000300800 */
[----:B------:R-:W5:Y:S02]  /*2a140*/  LDL.LU R7, [R1+0x27c] ;  /* 0x00027c0001077983 */ /* 0x000f640000300800 */
[----:B------:R-:W-:-:S02]  /*2a150*/  FMUL R3, R2, 1.4426950216293334961 ;  /* 0x3fb8aa3b02037820 */ /* 0x000fc40000400000 */
[----:B---3--:R-:W-:Y:S01]  /*2a160*/  FFMA R2, R28, c[0x0][0x188], -R22 ;  /* 0x000062001c027a23 */ /* 0x008fe20000000816 */
[----:B-----5:R-:W-:Y:S01]  /*2a170*/  STL.64 [R1+0x1de8], R6 ;  /* 0x001de80601007387 */ /* 0x020fe20000100a00 */
[----:B----4-:R0:W-:Y:S03]  /*2a180*/  STL.64 [R1+0x1de0], R4 ;  /* 0x001de00401007387 */ /* 0x0101e60000100a00 */
[----:B0-----:R-:W3:Y:S01]  /*2a190*/  LDL.LU R4, [R1+0x250] ;  /* 0x0002500001047983 */ /* 0x001ee20000300800 */
[----:B------:R-:W3:Y:S02]  /*2a1a0*/  LDL.LU R5, [R1+0x254] ;  /* 0x0002540001057983 */ /* 0x000ee40000300800 */
[----:B------:R-:W4:Y:S02]  /*2a1b0*/  LDL.LU R6, [R1+0x258] ;  /* 0x0002580001067983 */ /* 0x000f240000300800 */
[----:B------:R-:W4:Y:S01]  /*2a1c0*/  LDL.LU R7, [R1+0x25c] ;  /* 0x00025c0001077983 */ /* 0x000f220000300800 */
[----:B------:R-:W0:Y:S01]  /*2a1d0*/  MUFU.EX2 R28, R3 ;  /* 0x00000003001c7308 */ /* 0x000e220000000800 */
[----:B--2---:R-:W-:Y:S01]  /*2a1e0*/  HMMA.16816.F32 R16, R24, R16, R8 ;  /* 0x000000101810723c */ /* 0x004fe20000001808 */
[----:B----4-:R-:W-:Y:S01]  /*2a1f0*/  STL.64 [R1+0x1e38], R6 ;  /* 0x001e380601007387 */ /* 0x010fe20000100a00 */
[----:B---3--:R1:W-:Y:S03]  /*2a200*/  STL.64 [R1+0x1e30], R4 ;  /* 0x001e300401007387 */ /* 0x0083e60000100a00 */
        /* <DEDUP_REMOVED lines=8> */
[----:B0-----:R-:W-:Y:S01]  /*2a290*/  STL [R1+0x3e0], R28 ;  /* 0x0003e01c01007387 */ /* 0x001fe20000100800 */
[----:B------:R-:W2:Y:S02]  /*2a2a0*/  LDL.LU.64 R8, [R1+0x1e50] ;  /* 0x001e500001087983 */ /* 0x000ea40000300a00 */
[----:B------:R-:W-:-:S02]  /*2a2b0*/  FMUL R3, R2, 1.4426950216293334961 ;  /* 0x3fb8aa3b02037820 */ /* 0x000fc40000400000 */
[--C-:B------:R-:W-:Y:S02]  /*2a2c0*/  FFMA R2, R0, c[0x0][0x188], -R22.reuse ;  /* 0x0000620000027a23 */ /* 0x100fe40000000816 */
[----:B------:R-:W0:Y:S01]  /*2a2d0*/  MUFU.EX2 R0, R3 ;  /* 0x0000000300007308 */ /* 0x000e220000000800 */
[----:B------:R-:W-:Y:S01]  /*2a2e0*/  STL.64 [R1+0xf0], R16 ;  /* 0x0000f01001007387 */ /* 0x000fe20000100a00 */
[----:B------:R1:W-:Y:S03]  /*2a2f0*/  STL.64 [R1+0xf8], R18 ;  /* 0x0000f81201007387 */ /* 0x0003e60000100a00 */
[----:B-1----:R-:W4:Y:S01]  /*2a300*/  LDL.LU.64 R18, [R1+0x1e48] ;  /* 0x001e480001127983 */ /* 0x002f220000300a00 */
[----:B------:R-:W5:Y:S02]  /*2a310*/  LDL.LU.64 R16, [R1+0x1e40] ;  /* 0x001e400001107983 */ /* 0x000f640000300a00 */
[----:B0-----:R-:W-:Y:S01]  /*2a320*/  STL [R1+0x3dc], R0 ;  /* 0x0003dc0001007387 */ /* 0x001fe20000100800 */
[----:B--2---:R-:W-:Y:S01]  /*2a330*/  HMMA.16816.F32 R8, R24, R8, R4 ;  /* 0x000000081808723c */ /* 0x004fe20000001804 */
[----:B------:R-:W2:Y:S01]  /*2a340*/  LDL.LU.64 R6, [R1+0x1e38] ;  /* 0x001e380001067983 */ /* 0x000ea20000300a00 */
[----:B------:R-:W2:Y:S11]  /*2a350*/  LDL.LU.64 R4, [R1+0x1e30] ;  /* 0x001e300001047983 */ /* 0x000eb60000300a00 */
[----:B------:R-:W-:Y:S10]  /*2a360*/  @!UPT UIADD3 URZ, URZ, URZ, URZ ;  /* 0x0000003f3f3ff290 */ /* 0x000ff4000fffe03f */
[----:B------:R-:W-:Y:S01]  /*2a370*/  STL.64 [R1+0xe0], R8 ;  /* 0x0000e00801007387 */ /* 0x000fe20000100a00 */
[----:B------:R0:W-:Y:S03]  /*2a380*/  STL.64 [R1+0xe8], R10 ;  /* 0x0000e80a01007387 */ /* 0x0001e60000100a00 */
[----:B0-----:R-:W2:Y:S01]  /*2a390*/  LDL.LU.64 R10, [R1+0x1e28] ;  /* 0x001e2800010a7983 */ /* 0x001ea20000300a00 */
[----:B------:R-:W2:Y:S02]  /*2a3a0*/  LDL.LU.64 R8, [R1+0x1e20] ;  /* 0x001e200001087983 */ /* 0x000ea40000300a00 */
[----:B------:R-:W-:Y:S02]  /*2a3b0*/  FMUL R3, R2, 1.4426950216293334961 ;  /* 0x3fb8aa3b02037820 */ /* 0x000fe40000400000 */
[----:B----4-:R-:W-:Y:S02]  /*2a3c0*/  FFMA R2, R18, c[0x0][0x188], -R22 ;  /* 0x0000620012027a23 */ /* 0x010fe40000000816 */
[----:B------:R0:W1:Y:S02]  /*2a3d0*/  MUFU.EX2 R18, R3 ;  /* 0x0000000300127308 */ /* 0x0000640000000800 */
[----:B0-----:R-:W-:-:S02]  /*2a3e0*/  FMUL R3, R2, 1.4426950216293334961 ;  /* 0x3fb8aa3b02037820 */ /* 0x001fc40000400000 */
[----:B------:R-:W-:Y:S01]  /*2a3f0*/  FFMA R2, R23, c[0x0][0x188], -R22 ;  /* 0x0000620017027a23 */ /* 0x000fe20000000816 */
[----:B-1----:R-:W-:Y:S01]  /*2a400*/  STL [R1+0x3d8], R18 ;  /* 0x0003d81201007387 */ /* 0x002fe20000100800 */
[C---:B--2---:R-:W-:Y:S03]  /*2a410*/  HMMA.16816.F32 R20, R24.reuse, R20, R8 ;  /* 0x000000141814723c */ /* 0x044fe60000001808 */
[----:B------:R-:W2:Y:S01]  /*2a420*/  LDL.LU.64 R10, [R1+0x1e18] ;  /* 0x001e1800010a7983 */ /* 0x000ea20000300a00 */
[----:B------:R-:W2:Y:S11]  /*2a430*/  LDL.LU.64 R8, [R1+0x1e10] ;  /* 0x001e100001087983 */ /* 0x000eb60000300a00 */
[----:B------:R-:W-:Y:S08]  /*2a440*/  @!UPT UIADD3 URZ, URZ, URZ, URZ ;  /* 0x0000003f3f3ff290 */ /* 0x000ff0000fffe03f */
[----:B------:R-:W-:Y:S01]  /*2a450*/  STL.64 [R1+0xd0], R20 ;  /* 0x0000d01401007387 */ /* 0x000fe20000100a00 */
[----:B------:R0:W-:Y:S03]  /*2a460*/  STL.64 [R1+0xd8], R22 ;  /* 0x0000d81601007387 */ /* 0x0001e60000100a00 */
[----:B0-----:R-:W4:Y:S01]  /*2a470*/  LDL.LU.64 R22, [R1+0x1e08] ;  /* 0x001e080001167983 */ /* 0x001f220000300a00 */
[----:B------:R-:W2:Y:S01]  /*2a480*/  LDL.LU.64 R20, [R1+0x1e00] ;  /* 0x001e000001147983 */ /* 0x000ea20000300a00 */
[----:B------:R-:W0:Y:S02]  /*2a490*/  MUFU.EX2 R3, R3 ;  /* 0x0000000300037308 */ /* 0x000e240000000800 */
[----:B0-----:R-:W-:Y:S01]  /*2a4a0*/  STL [R1+0x3d4], R3 ;  /* 0x0003d40301007387 */ /* 0x001fe20000100800 */
[C---:B--2---:R-:W-:Y:S11]  /*2a4b0*/  HMMA.16816.F32 R8, R24.reuse, R20, R8 ;  /* 0x000000141808723c */ /* 0x044ff60000001808 */
[----:B------:R-:W-:Y:S11]  /*2a4c0*/  @!UPT UIADD3 URZ, URZ, URZ, URZ ;  /* 0x0000003f3f3ff290 */ /* 0x000ff6000fffe03f */
[----:B------:R-:W-:Y:S01]  /*2a4d0*/  @!UPT UIADD3 URZ, URZ, URZ, URZ ;  /* 0x0000003f3f3ff290 */ /* 0x000fe2000fffe03f */
[----:B------:R-:W-:Y:S01]  /*2a4e0*/  STL.64 [R1+0xc0], R8 ;  /* 0x0000c00801007387 */ /* 0x000fe20000100a00 */
[----:B------:R0:W-:Y:S03]  /*2a4f0*/  STL.64 [R1+0xc8], R10 ;  /* 0x0000c80a01007387 */ /* 0x0001e60000100a00 */
[----:B0-----:R-:W2:Y:S01]  /*2a500*/  LDL.LU.64 R10, [R1+0x1df8] ;  /* 0x001df800010a7983 */ /* 0x001ea20000300a00 */
[----:B------:R-:W2:Y:S02]  /*2a510*/  LDL.LU.64 R8, [R1+0x1df0] ;  /* 0x001df00001087983 */ /* 0x000ea40000300a00 */
[----:B--2---:R-:W-:Y:S11]  /*2a520*/  HMMA.16816.F32 R4, R24, R8, R4 ;  /* 0x000000081804723c */ /* 0x004ff60000001804 */
[----:B------:R-:W-:Y:S11]  /*2a530*/  @!UPT UIADD3 URZ, URZ, URZ, URZ ;  /* 0x0000003f3f3ff290 */ /* 0x000ff6000fffe03f */
[----:B------:R-:W-:Y:S01]  /*2a540*/  @!UPT UIADD3 URZ, URZ, URZ, URZ ;  /* 0x0000003f3f3ff290 */ /* 0x000fe2000fffe03f */
[----:B------:R-:W-:Y:S01]  /*2a550*/  STL.64 [R1+0x250], R4 ;  /* 0x0002500401007387 */ /* 0x000fe20000100a00 */
[----:B------:R0:W-:Y:S01]  /*2a560*/  STL [R1+0x25c], R7 ;  /* 0x00025c0701007387 */ /* 0x0001e20000100800 */
[----:B------:R-:W-:Y:S02]  /*2a570*/  MOV R9, R6 ;  /* 0x0000000600097202 */ /* 0x000fe40000000f00 */
[----:B0-----:R-:W5:Y:S01]  /*2a580*/  LDL.LU.64 R6, [R1+0x1de8] ;  /* 0x001de80001067983 */ /* 0x001f620000300a00 */
[----:B------:R-:W5:Y:S02]  /*2a590*/  LDL.LU.64 R4, [R1+0x1de0] ;  /* 0x001de00001047983 */ /* 0x000f640000300a00 */
[----:B------:R-:W-:-:S06]  /*2a5a0*/  FMUL R2, R2, 1.4426950216293334961 ;  /* 0x3fb8aa3b02027820 */ /* 0x000fcc0000400000 */
[----:B------:R-:W0:Y:S01]  /*2a5b0*/  MUFU.EX2 R2, R2 ;  /* 0x0000000200027308 */ /* 0x000e220000000800 */
[----:B------:R-:W-:Y:S01]  /*2a5c0*/  STL.64 [R1+0x1db8], R10 ;  /* 0x001db80a01007387 */ /* 0x000fe20000100a00 */
[----:B------:R1:W-:Y:S02]  /*2a5d0*/  STL [R1+0x1db4], R9 ;  /* 0x001db40901007387 */ /* 0x0003e40000100800 */
[----:B------:R-:W2:Y:S01]  /*2a5e0*/  LDL.LU R8, [R1+0x290] ;  /* 0x0002900001087983 */ /* 0x000ea20000300800 */
[----:B-1----:R-:W2:Y:S01]  /*2a5f0*/  LDL.LU R9, [R1+0x294] ;  /* 0x0002940001097983 */ /* 0x002ea20000300800 */
[----:B------:R-:W2:Y:S02]  /*2a600*/  LDL.LU R10, [R1+0x298] ;  /* 0x00029800010a7983 */ /* 0x000ea40000300800 */
[----:B------:R-:W2:Y:S01]  /*2a610*/  LDL.LU R11, [R1+0x29c] ;  /* 0x00029c00010b7983 */ /* 0x000ea20000300800 */
[----:B0-----:R-:W-:Y:S01]  /*2a620*/  STL [R1+0x3d0], R2 ;  /* 0x0003d00201007387 */ /* 0x001fe20000100800 */
[C---:B-----5:R-:W-:Y:S11]  /*2a630*/  HMMA.16816.F32 R4, R24.reuse, R16, R4 ;  /* 0x000000101804723c */ /* 0x060ff60000001804 */
[----:B------:R-:W-:Y:S11]  /*2a640*/  @!UPT UIADD3 URZ, URZ, URZ, URZ ;  /* 0x0000003f3f3ff290 */ /* 0x000ff6000fffe03f */
[----:B------:R-:W-:Y:S01]  /*2a650*/  @!UPT UIADD3 URZ, URZ, URZ, URZ ;  /* 0x0000003f3f3ff290 */ /* 0x000fe2000fffe03f */
[----:B------:R-:W-:Y:S01]  /*2a660*/  STL.64 [R1+0x270], R4 ;  /* 0x0002700401007387 */ /* 0x000fe20000100a00 */
[----:B------:R0:W-:Y:S03]  /*2a670*/  STL.64 [R1+0x278], R6 ;  /* 0x0002780601007387 */ /* 0x0001e60000100a00 */
[----:B0-----:R-:W5:Y:S01]  /*2a680*/  LDL.LU.64 R6, [R1+0x1dd8] ;  /* 0x001dd80001067983 */ /* 0x001f620000300a00 */
[----:B------:R-:W3:Y:S02]  /*2a690*/  LDL.LU.64 R4, [R1+0x1dd0] ;  /* 0x001dd00001047983 */ /* 0x000ee40000300a00 */
[----:B------:R-:W2:Y:S01]  /*2a6a0*/  LDL R17, [R1+0x3e8] ;  /* 0x0003e80001117983 */ /* 0x000ea20000100800 */
[C---:B---3--:R-:W-:Y:S11]  /*2a6b0*/  HMMA.16816.F32 R12, R24.reuse, R4, R12 ;  /* 0x00000004180c723c */ /* 0x048ff6000000180c */
[----:B------:R-:W-:Y:S11]  /*2a6c0*/  @!UPT UIADD3 URZ, URZ, URZ, URZ ;  /* 0x0000003f3f3ff290 */ /* 0x000ff6000fffe03f */
[----:B------:R-:W-:Y:S02]  /*2a6d0*/  @!UPT UIADD3 URZ, URZ, URZ, URZ ;  /* 0x0000003f3f3ff290 */ /* 0x000fe4000fffe03f */
[----:B------:R-:W-:Y:S02]  /*2a6e0*/  MOV R5, R14 ;  /* 0x0000000e00057202 */ /* 0x000fe40000000f00 */
[----:B------:R-:W-:Y:S02]  /*2a6f0*/  MOV R4, R15 ;  /* 0x0000000f00047202 */ /* 0x000fe40000000f00 */
[----:B------:R-:W-:Y:S01]  /*2a700*/  MOV R20, R12 ;  /* 0x0000000c00147202 */ /* 0x000fe20000000f00 */
[----:B------:R-:W-:Y:S01]  /*2a710*/  IMAD.MOV.U32 R21, RZ, RZ, R13 ;  /* 0x000000ffff157224 */ /* 0x000fe200078e000d */
[----:B------:R-:W3:Y:S01]  /*2a720*/  LDL.LU.64 R14, [R1+0x1dc8] ;  /* 0x001dc800010e7983 */ /* 0x000ee20000300a00 */
[----:B------:R-:W2:Y:S02]  /*2a730*/  LDL.LU.64 R12, [R1+0x1dc0] ;  /* 0x001dc000010c7983 */ /* 0x000ea40000300a00 */
[----:B----4-:R0:W-:Y:S01]  /*2a740*/  STL.64 [R1+0x1cc0], R22 ;  /* 0x001cc01601007387 */ /* 0x0101e20000100a00 */
[----:B------:R-:W-:Y:S04]  /*2a750*/  STL.64 [R1+0x1cb8], R20 ;  /* 0x001cb81401007387 */ /* 0x000fe80000100a00 */
[----:B0-----:R-:W4:Y:S04]  /*2a760*/  LDL R22, [R1+0xa8] ;  /* 0x0000a80001167983 */ /* 0x001f280000100800 */
[----:B------:R-:W4:Y:S01]  /*2a770*/  LDL R23, [R1+0xac] ;  /* 0x0000ac0001177983 */ /* 0x000f220000100800 */
[----:B-----5:R-:W-:Y:S02]  /*2a780*/  STL.64 [R1+0x1c80], R6 ;  /* 0x001c800601007387 */ /* 0x020fe40000100a00 */
[----:B------:R0:W-:Y:S02]  /*2a790*/  STL.64 [R1+0x1c78], R4 ;  /* 0x001c780401007387 */ /* 0x0001e40000100a00 */
[----:B0-----:R-:W4:Y:S01]  /*2a7a0*/  LDL.LU R4, [R1+0x280] ;  /* 0x0002800001047983 */ /* 0x001f220000300800 */
[----:B------:R-:W4:Y:S02]  /*2a7b0*/  LDL.LU R5, [R1+0x284] ;  /* 0x0002840001057983 */ /* 0x000f240000300800 */
[----:B------:R-:W4:Y:S02]  /*2a7c0*/  LDL.LU R6, [R1+0x288] ;  /* 0x0002880001067983 */ /* 0x000f240000300800 */
[----:B------:R-:W4:Y:S01]  /*2a7d0*/  LDL.LU R7, [R1+0x28c] ;  /* 0x00028c0001077983 */ /* 0x000f220000300800 */
[----:B--2---:R-:W-:Y:S01]  /*2a7e0*/  HMMA.16816.F32 R24, R24, R12, R8 ;  /* 0x0000000c1818723c */ /* 0x004fe20000001808 */
[----:B------:R-:W2:Y:S01]  /*2a7f0*/  LDL.LU.64 R10, [R1+0x1db8] ;  /* 0x001db800010a7983 */ /* 0x000ea20000300a00 */
[----:B------:R-:W5:Y:S11]  /*2a800*/  LDL.LU R9, [R1+0x1db4] ;  /* 0x001db40001097983 */ /* 0x000f760000300800 */
[----:B------:R-:W-:Y:S10]  /*2a810*/  @!UPT UIADD3 URZ, URZ, URZ, URZ ;  /* 0x0000003f3f3ff290 */ /* 0x000ff4000fffe03f */
[----:B------:R-:W-:Y:S01]  /*2a820*/  STL.64 [R1+0x2b0], R24 ;  /* 0x0002b01801007387 */ /* 0x000fe20000100a00 */
[----:B------:R0:W-:Y:S01]  /*2a830*/  STL [R1+0x2b8], R26 ;  /* 0x0002b81a01007387 */ /* 0x0001e20000100800 */
[----:B------:R-:W-:Y:S01]  /*2a840*/  MOV R8, R27 ;  /* 0x0000001b00087202 */ /* 0x000fe20000000f00 */
[----:B------:R-:W-:Y:S01]  /*2a850*/  F2FP.PACK_AB R27, R2, R3 ;  /* 0x00000003021b723e */ /* 0x000fe200000000ff */
[----:B0-----:R-:W-:Y:S02]  /*2a860*/  F2FP.PACK_AB R26, R28, R29 ;  /* 0x0000001d1c1a723e */ /* 0x001fe400000000ff */
[----:B------:R-:W-:Y:S02]  /*2a870*/  F2FP.PACK_AB R24, R17, R19 ;  /* 0x000000131118723e */ /* 0x000fe400000000ff */
[----:B------:R-:W-:-:S07]  /*2a880*/  F2FP.PACK_AB R25, R18, R0 ;  /* 0x000000001219723e */ /* 0x000fce00000000ff */
[----:B----4-:R-:W-:Y:S01]  /*2a890*/  HMMA.16816.F32 R4, R24, R22, R4 ;  /* 0x000000161804723c */ /* 0x010fe20000001804 */
[----:B---3--:R0:W-:Y:S04]  /*2a8a0*/  STL.64 [R1+0x1d20], R14 ;  /* 0x001d200e01007387 */ /* 0x0081e80000100a00 */
[----:B--2---:R-:W-:Y:S01]  /*2a8b0*/  STL.64 [R1+0x1cb0], R10 ;  /* 0x001cb00a01007387 */ /* 0x004fe20000100a00 */
[----:B-----5:R-:W-:Y:S02]  /*2a8c0*/  STL.64 [R1+0x1ca8], R8 ;  /* 0x001ca80801007387 */ /* 0x020fe40000100a00 */
[----:B------:R-:W2:Y:S02]  /*2a8d0*/  LDL.LU R19, [R1+0x1db0] ;  /* 0x001db00001137983 */ /* 0x000ea40000300800 */
[----:B------:R-:W2:Y:S01]  /*2a8e0*/  LDL.LU R18, [R1+0x1dac] ;  /* 0x001dac0001127983 */ /* 0x000ea20000300800 */
[----:B------:R-:W3:Y:S01]  /*2a8f0*/  LDL.LU R0, [R1+0x1da8] ;  /* 0x001da80001007983 */ /* 0x000ee20000300800 */
[----:B------:R-:W4:Y:S02]  /*2a900*/  LDL.LU R28, [R1+0x1da4] ;  /* 0x001da400011c7983 */ /* 0x000f240000300800 */
[----:B------:R-:W5:Y:S09]  /*2a910*/  LDL.LU R29, [R1+0x1da0] ;  /* 0x001da000011d7983 */ /* 0x000f720000300800 */
[----:B------:R-:W-:Y:S01]  /*2a920*/  STL.64 [R1+0x2e0], R4 ;  /* 0x0002e00401007387 */ /* 0x000fe20000100a00 */
[----:B------:R-:W2:Y:S01]  /*2a930*/  LDL.LU R21, [R1+0x474] ;  /* 0x0004740001157983 */ /* 0x000ea20000300800 */
[----:B0-----:R-:W2:Y:S03]  /*2a940*/  LDL.LU.64 R14, [R1+0x58] ;  /* 0x00005800010e7983 */ /* 0x001ea60000300a00 */
[----:B--2---:R0:W-:Y:S04]  /*2a950*/  STL.64 [R1+0x1d38], R14 ;  /* 0x001d380e01007387 */ /* 0x0041e80000100a00 */
[----:B0-----:R-:W2:Y:S04]  /*2a960*/  LDL R14, [R1+0x68] ;  /* 0x00006800010e7983 */ /* 0x001ea80000100800 */
[----:B------:R-:W2:Y:S01]  /*2a970*/  LDL R15, [R1+0x6c] ;  /* 0x00006c00010f7983 */ /* 0x000ea20000100800 */
[----:B------:R-:W3:Y:S03]  /*2a980*/  LDL.LU R23, [R1+0x484] ;  /* 0x0004840001177983 */ /* 0x000ee60000300800 */
[----:B--2---:R0:W-:Y:S04]  /*2a990*/  STL.64 [R1+0x1d50], R14 ;  /* 0x001d500e01007387 */ /* 0x0041e80000100a00 */
[----:B0-----:R-:W2:Y:S04]  /*2a9a0*/  LDL.64 R14, [R1+0x78] ;  /* 0x00007800010e7983 */ /* 0x001ea80000100a00 */
[----:B--2---:R0:W-:Y:S04]  /*2a9b0*/  STL.64 [R1+0x1d68], R14 ;  /* 0x001d680e01007387 */ /* 0x0041e80000100a00 */
[----:B0-----:R-:W2:Y:S04]  /*2a9c0*/  LDL R14, [R1+0x88] ;  /* 0x00008800010e7983 */ /* 0x001ea80000100800 */
[----:B------:R-:W2:Y:S01]  /*2a9d0*/  LDL R15, [R1+0x8c] ;  /* 0x00008c00010f7983 */ /* 0x000ea20000100800 */
[----:B------:R-:W-:Y:S01]  /*2a9e0*/  MOV R17, R6 ;  /* 0x0000000600117202 */ /* 0x000fe20000000f00 */
[----:B-----5:R-:W-:-:S02]  /*2a9f0*/  MOV R6, R29 ;  /* 0x0000001d00067202 */ /* 0x020fc40000000f00 */
[----:B------:R-:W-:Y:S01]  /*2aa00*/  IMAD.MOV.U32 R16, RZ, RZ, R7 ;  /* 0x000000ffff107224 */ /* 0x000fe200078e0007 */
[----:B--2---:R0:W-:Y:S04]  /*2aa10*/  STL.64 [R1+0x1d80], R14 ;  /* 0x001d800e01007387 */ /* 0x0041e80000100a00 */
[----:B0-----:R-:W2:Y:S01]  /*2aa20*/  LDL.64 R14, [R1+0x98] ;  /* 0x00009800010e7983 */ /* 0x001ea20000100a00 */
[----:B------:R-:W5:Y:S02]  /*2aa30*/  LDL.LU R20, [R1+0x470] ;  /* 0x0004700001147983 */ /* 0x000f640000300800 */
[----:B------:R-:W2:Y:S02]  /*2aa40*/  LDL.LU R4, [R1+0x200] ;  /* 0x0002000001047983 */ /* 0x000ea40000300800 */
[----:B------:R-:W2:Y:S01]  /*2aa50*/  LDL.LU R5, [R1+0x204] ;  /* 0x0002040001057983 */ /* 0x000ea20000300800 */
[----:B------:R-:W2:Y:S01]  /*2aa60*/  LDL.LU R29, [R1+0x1d9c] ;  /* 0x001d9c00011d7983 */ /* 0x000ea20000300800 */
[----:B------:R-:W2:Y:S02]  /*2aa70*/  LDL.LU R7, [R1+0x20c] ;  /* 0x00020c0001077983 */ /* 0x000ea40000300800 */
[----:B------:R-:W3:Y:S01]  /*2aa80*/  LDL.LU R3, [R1+0x480] ;  /* 0x0004800001037983 */ /* 0x000ee20000300800 */
[----:B--2---:R-:W-:Y:S01]  /*2aa90*/  STL.64 [R1+0x1d30], R6 ;  /* 0x001d300601007387 */ /* 0x004fe20000100a00 */
[----:B------:R0:W-:Y:S03]  /*2aaa0*/  STL.64 [R1+0x1d28], R4 ;  /* 0x001d280401007387 */ /* 0x0001e60000100a00 */
[----:B0-----:R-:W2:Y:S01]  /*2aab0*/  LDL.LU R4, [R1+0x210] ;  /* 0x0002100001047983 */ /* 0x001ea20000300800 */
[----:B------:R-:W2:Y:S02]  /*2aac0*/  LDL.LU R5, [R1+0x214] ;  /* 0x0002140001057983 */ /* 0x000ea40000300800 */
[----:B------:R-:W2:Y:S01]  /*2aad0*/  LDL.LU R6, [R1+0x218] ;  /* 0x0002180001067983 */ /* 0x000ea20000300800 */
[----:B------:R-:W-:-:S02]  /*2aae0*/  MOV R7, R29 ;  /* 0x0000001d00077202 */ /* 0x000fc40000000f00 */
[----:B------:R-:W3:Y:S04]  /*2aaf0*/  LDL.LU R29, [R1+0x1d98] ;  /* 0x001d9800011d7983 */ /* 0x000ee80000300800 */
[----:B--2---:R-:W-:Y:S01]  /*2ab00*/  STL.64 [R1+0x1d48], R6 ;  /* 0x001d480601007387 */ /* 0x004fe20000100a00 */
[----:B------:R0:W-:Y:S03]  /*2ab10*/  STL.64 [R1+0x1d40], R4 ;  /* 0x001d400401007387 */ /* 0x0001e60000100a00 */
[----:B0-----:R-:W2:Y:S01]  /*2ab20*/  LDL.LU R4, [R1+0x220] ;  /* 0x0002200001047983 */ /* 0x001ea20000300800 */
[----:B------:R-:W2:Y:S02]  /*2ab30*/  LDL.LU R5, [R1+0x224] ;  /* 0x0002240001057983 */ /* 0x000ea40000300800 */
[----:B------:R-:W2:Y:S02]  /*2ab40*/  LDL.LU R6, [R1+0x228] ;  /* 0x0002280001067983 */ /* 0x000ea40000300800 */
[----:B------:R-:W2:Y:S02]  /*2ab50*/  LDL.LU R7, [R1+0x22c] ;  /* 0x00022c0001077983 */ /* 0x000ea40000300800 */
        /* <DEDUP_REMOVED lines=17> */
[----:B------:R-:W2:Y:S01]  /*2ac70*/  LDL.LU R7, [R1+0x26c] ;  /* 0x00026c0001077983 */ /* 0x000ea20000300800 */
[----:B------:R-:W4:Y:S01]  /*2ac80*/  LDL.LU R22, [R1+0x488] ;  /* 0x0004880001167983 */ /* 0x000f220000300800 */
[----:B------:R-:W3:Y:S02]  /*2ac90*/  LDL.LU.64 R10, [R1+0x48] ;  /* 0x00004800010a7983 */ /* 0x000ee40000300a00 */
[----:B------:R-:W-:Y:S02]  /*2aca0*/  STL [R1+0x1af4], R16 ;  /* 0x001af41001007387 */ /* 0x000fe40000100800 */
[----:B------:R0:W-:Y:S02]  /*2acb0*/  STL [R1+0x1af0], R17 ;  /* 0x001af01101007387 */ /* 0x0001e40000100800 */
[----:B0-----:R-:W-:Y:S01]  /*2acc0*/  MOV R17, R15 ;  /* 0x0000000f00117202 */ /* 0x001fe20000000f00 */
[C---:B--2---:R-:W-:Y:S11]  /*2acd0*/  HMMA.16816.F32 R4, R24.reuse, R14, R4 ;  /* 0x0000000e1804723c */ /* 0x044ff60000001804 */
[----:B------:R-:W-:Y:S11]  /*2ace0*/  @!UPT UIADD3 URZ, URZ, URZ, URZ ;  /* 0x0000003f3f3ff290 */ /* 0x000ff6000fffe03f */
[----:B------:R-:W-:Y:S01]  /*2acf0*/  @!UPT UIADD3 URZ, URZ, URZ, URZ ;  /* 0x0000003f3f3ff290 */ /* 0x000fe2000fffe03f */
[----:B------:R-:W-:Y:S01]  /*2ad00*/  STL.64 [R1+0x260], R4 ;  /* 0x0002600401007387 */ /* 0x000fe20000100a00 */
[----:B------:R0:W-:Y:S03]  /*2ad10*/  STL.64 [R1+0x268], R6 ;  /* 0x0002680601007387 */ /* 0x0001e60000100a00 */
[----:B0-----:R-:W2:Y:S01]  /*2ad20*/  LDL.LU.64 R6, [R1+0x1d90] ;  /* 0x001d900001067983 */ /* 0x001ea20000300a00 */
[----:B------:R-:W2:Y:S02]  /*2ad30*/  LDL.LU.64 R4, [R1+0x1d88] ;  /* 0x001d880001047983 */ /* 0x000ea40000300a00 */
[----:B------:R-:W2:Y:S02]  /*2ad40*/  LDL.LU.64 R14, [R1+0x1d80] ;  /* 0x001d8000010e7983 */ /* 0x000ea40000300a00 */
[----:B------:R-:W-:Y:S01]  /*2ad50*/  STL [R1+0x1c54], R17 ;  /* 0x001c541101007387 */ /* 0x000fe20000100800 */
[----:B--2---:R-:W-:Y:S01]  /*2ad60*/  HMMA.16816.F32 R12, R24, R14, R4 ;  /* 0x0000000e180c723c */ /* 0x004fe20000001804 */
[----:B------:R-:W2:Y:S01]  /*2ad70*/  LDL.LU.64 R6, [R1+0x1d78] ;  /* 0x001d780001067983 */ /* 0x000ea20000300a00 */
[----:B------:R-:W2:Y:S11]  /*2ad80*/  LDL.LU.64 R4, [R1+0x1d70] ;  /* 0x001d700001047983 */ /* 0x000eb60000300a00 */
[----:B------:R-:W-:Y:S10]  /*2ad90*/  @!UPT UIADD3 URZ, URZ, URZ, URZ ;  /* 0x0000003f3f3ff290 */ /* 0x000ff4000fffe03f */
[----:B------:R-:W-:Y:S01]  /*2ada0*/  STL.64 [R1+0x240], R12 ;  /* 0x0002400c01007387 */ /* 0x000fe20000100a00 */
[----:B------:R0:W-:Y:S03]  /*2adb0*/  STL.64 [R1+0x248], R14 ;  /* 0x0002480e01007387 */ /* 0x0001e60000100a00 */
[----:B0-----:R-:W2:Y:S01]  /*2adc0*/  LDL.LU.64 R14, [R1+0x1d68] ;  /* 0x001d6800010e7983 */ /* 0x001ea20000300a00 */
[----:B---3--:R-:W-:-:S04]  /*2add0*/  FFMA R2, R3, c[0x0][0x188], -R29 ;  /* 0x0000620003027a23 */ /* 0x008fc8000000081d */
[----:B------:R-:W-:-:S06]  /*2ade0*/  FMUL R3, R2, 1.4426950216293334961 ;  /* 0x3fb8aa3b02037820 */ /* 0x000fcc0000400000 */
[----:B------:R-:W0:Y:S01]  /*2adf0*/  MUFU.EX2 R3, R3 ;  /* 0x0000000300037308 */ /* 0x000e220000000800 */
[----:B--2---:R-:W-:Y:S01]  /*2ae00*/  HMMA.16816.F32 R4, R24, R14, R4 ;  /* 0x0000000e1804723c */ /* 0x004fe20000001804 */
[----:B------:R-:W-:Y:S11]  /*2ae10*/  MOV R17, R15 ;  /* 0x0000000f00117202 */ /* 0x000ff60000000f00 */
[----:B------:R-:W-:Y:S11]  /*2ae20*/  @!UPT UIADD3 URZ, URZ, URZ, URZ ;  /* 0x0000003f3f3ff290 */ /* 0x000ff6000fffe03f */
[----:B------:R-:W-:Y:S01]  /*2ae30*/  STL.64 [R1+0x230], R4 ;  /* 0x0002300401007387 */ /* 0x000fe20000100a00 */
[----:B0-----:R-:W-:Y:S02]  /*2ae40*/  STL [R1+0x3c4], R3 ;  /* 0x0003c40301007387 */ /* 0x001fe40000100800 */
[----:B------:R0:W-:Y:S02]  /*2ae50*/  STL.64 [R1+0x238], R6 ;  /* 0x0002380601007387 */ /* 0x0001e40000100a00 */
[----:B0-----:R-:W2:Y:S01]  /*2ae60*/  LDL.LU.64 R6, [R1+0x1d60] ;  /* 0x001d600001067983 */ /* 0x001ea20000300a00 */
[----:B------:R-:W2:Y:S02]  /*2ae70*/  LDL.LU.64 R4, [R1+0x1d58] ;  /* 0x001d580001047983 */ /* 0x000ea40000300a00 */
[----:B------:R-:W2:Y:S02]  /*2ae80*/  LDL.LU.64 R14, [R1+0x1d50] ;  /* 0x001d5000010e7983 */ /* 0x000ea40000300a00 */
[----:B------:R-:W-:-:S02]  /*2ae90*/  FFMA R2, R23, c[0x0][0x188], -R29 ;  /* 0x0000620017027a23 */ /* 0x000fc4000000081d */
[----:B------:R-:W3:Y:S02]  /*2aea0*/  LDL.LU R23, [R1+0x48c] ;  /* 0x00048c0001177983 */ /* 0x000ee40000300800 */
[----:B------:R-:W-:-:S06]  /*2aeb0*/  FMUL R3, R2, 1.4426950216293334961 ;  /* 0x3fb8aa3b02037820 */ /* 0x000fcc0000400000 */
[----:B------:R-:W0:Y:S01]  /*2aec0*/  MUFU.EX2 R3, R3 ;  /* 0x0000000300037308 */ /* 0x000e220000000800 */
[----:B------:R-:W-:Y:S01]  /*2aed0*/  STL [R1+0x1c58], R17 ;  /* 0x001c581101007387 */ /* 0x000fe20000100800 */
[----:B--2---:R-:W-:Y:S03]  /*2aee0*/  HMMA.16816.F32 R12, R24, R14, R4 ;  /* 0x0000000e180c723c */ /* 0x004fe60000001804 */
[----:B------:R-:W2:Y:S01]  /*2aef0*/  LDL.LU.64 R6, [R1+0x1d48] ;  /* 0x001d480001067983 */ /* 0x000ea20000300a00 */
[----:B0-----:R-:W-:Y:S02]  /*2af00*/  STL [R1+0x3c8], R3 ;  /* 0x0003c80301007387 */ /* 0x001fe40000100800 */
[----:B------:R-:W2:Y:S11]  /*2af10*/  LDL.LU.64 R4, [R1+0x1d40] ;  /* 0x001d400001047983 */ /* 0x000eb60000300a00 */
[----:B------:R-:W-:Y:S06]  /*2af20*/  @!UPT UIADD3 URZ, URZ, URZ, URZ ;  /* 0x0000003f3f3ff290 */ /* 0x000fec000fffe03f */
[----:B------:R-:W-:Y:S01]  /*2af30*/  STL.64 [R1+0x220], R12 ;  /* 0x0002200c01007387 */ /* 0x000fe20000100a00 */
[----:B------:R0:W-:Y:S02]  /*2af40*/  STL [R1+0x228], R14 ;  /* 0x0002280e01007387 */ /* 0x0001e40000100800 */
[----:B------:R-:W-:Y:S02]  /*2af50*/  IMAD.MOV.U32 R16, RZ, RZ, R15 ;  /* 0x000000ffff107224 */ /* 0x000fe400078e000f */
[----:B0-----:R-:W2:Y:S01]  /*2af60*/  LDL.LU.64 R14, [R1+0x1d38] ;  /* 0x001d3800010e7983 */ /* 0x001ea20000300a00 */
[----:B-----5:R-:W-:-:S04]  /*2af70*/  FFMA R2, R20, c[0x0][0x188], -R29 ;  /* 0x0000620014027a23 */ /* 0x020fc8000000081d */
[----:B------:R-:W-:-:S06]  /*2af80*/  FMUL R3, R2, 1.4426950216293334961 ;  /* 0x3fb8aa3b02037820 */ /* 0x000fcc0000400000 */
[----:B------:R-:W0:Y:S01]  /*2af90*/  MUFU.EX2 R3, R3 ;  /* 0x0000000300037308 */ /* 0x000e220000000800 */
[----:B------:R-:W-:Y:S01]  /*2afa0*/  STL [R1+0x1c50], R16 ;  /* 0x001c501001007387 */ /* 0x000fe20000100800 */
[----:B------:R-:W-:Y:S01]  /*2afb0*/  STL [R1+0x1ae0], R29 ;  /* 0x001ae01d01007387 */ /* 0x000fe20000100800 */
[----:B--2---:R-:W-:Y:S11]  /*2afc0*/  HMMA.16816.F32 R4, R24, R14, R4 ;  /* 0x0000000e1804723c */ /* 0x004ff60000001804 */
[----:B------:R-:W-:Y:S11]  /*2afd0*/  @!UPT UIADD3 URZ, URZ, URZ, URZ ;  /* 0x0000003f3f3ff290 */ /* 0x000ff6000fffe03f */
[----:B------:R-:W-:Y:S01]  /*2afe0*/  @!UPT UIADD3 URZ, URZ, URZ, URZ ;  /* 0x0000003f3f3ff290 */ /* 0x000fe2000fffe03f */
[----:B------:R-:W-:Y:S01]  /*2aff0*/  STL.64 [R1+0x210], R4 ;  /* 0x0002100401007387 */ /* 0x000fe20000100a00 */
[----:B0-----:R-:W-:Y:S02]  /*2b000*/  STL [R1+0x3cc], R3 ;  /* 0x0003cc0301007387 */ /* 0x001fe40000100800 */
[----:B------:R0:W-:Y:S02]  /*2b010*/  STL.64 [R1+0x218], R6 ;  /* 0x0002180601007387 */ /* 0x0001e40000100a00 */
[----:B0-----:R-:W2:Y:S01]  /*2b020*/  LDL.LU.64 R6, [R1+0x1d30] ;  /* 0x001d300001067983 */ /* 0x001ea20000300a00 */
[----:B------:R-:W2:Y:S02]  /*2b030*/  LDL.LU.64 R4, [R1+0x1d28] ;  /* 0x001d280001047983 */ /* 0x000ea40000300a00 */
[----:B------:R-:W-:-:S04]  /*2b040*/  FFMA R2, R21, c[0x0][0x188], -R29 ;  /* 0x0000620015027a23 */ /* 0x000fc8000000081d */
[----:B------:R-:W-:-:S06]  /*2b050*/  FMUL R3, R2, 1.4426950216293334961 ;  /* 0x3fb8aa3b02037820 */ /* 0x000fcc0000400000 */
[----:B------:R-:W0:Y:S01]  /*2b060*/  MUFU.EX2 R3, R3 ;  /* 0x0000000300037308 */ /* 0x000e220000000800 */
[----:B------:R-:W-:Y:S02]  /*2b070*/  MOV R29, R15 ;  /* 0x0000000f001d7202 */ /* 0x000fe40000000f00 */
[----:B------:R-:W-:Y:S01]  /*2b080*/  MOV R17, R14 ;  /* 0x0000000e00117202 */ /* 0x000fe20000000f00 */
[----:B----4-:R-:W-:Y:S01]  /*2b090*/  FFMA R2, R22, c[0x0][0x188], -R28 ;  /* 0x0000620016027a23 */ /* 0x010fe2000000081c */
[----:B------:R-:W4:Y:S01]  /*2b0a0*/  LDL.LU.64 R14, [R1+0x1d20] ;  /* 0x001d2000010e7983 */ /* 0x000f220000300a00 */
[----:B------:R-:W-:Y:S02]  /*2b0b0*/  STL [R1+0x1c60], R29 ;  /* 0x001c601d01007387 */ /* 0x000fe40000100800 */
[----:B------:R-:W-:Y:S01]  /*2b0c0*/  STL [R1+0x1c5c], R17 ;  /* 0x001c5c1101007387 */ /* 0x000fe20000100800 */
[----:B0-----:R0:W-:Y:S02]  /*2b0d0*/  STL [R1+0x3c0], R3 ;  /* 0x0003c00301007387 */ /* 0x0011e40000100800 */
[----:B0-----:R-:W-:Y:S01]  /*2b0e0*/  FMUL R3, R2, 1.4426950216293334961 ;  /* 0x3fb8aa3b02037820 */ /* 0x001fe20000400000 */
[----:B------:R-:W-:-:S05]  /*2b0f0*/  MOV R17, R11 ;  /* 0x0000000b00117202 */ /* 0x000fca0000000f00 */
[----:B------:R-:W0:Y:S01]  /*2b100*/  MUFU.EX2 R3, R3 ;  /* 0x0000000300037308 */ /* 0x000e220000000800 */
[----:B------:R-:W-:Y:S01]  /*2b110*/  MOV R29, R10 ;  /* 0x0000000a001d7202 */ /* 0x000fe20000000f00 */
[----:B--2---:R-:W-:Y:S11]  /*2b120*/  HMMA.16816.F32 R4, R24, R10, R4 ;  /* 0x0000000a1804723c */ /* 0x004ff60000001804 */
[----:B------:R-:W-:Y:S11]  /*2b130*/  @!UPT UIADD3 URZ, URZ, URZ, URZ ;  /* 0x0000003f3f3ff290 */ /* 0x000ff6000fffe03f */
[----:B------:R-:W-:Y:S01]  /*2b140*/  @!UPT UIADD3 URZ, URZ, URZ, URZ ;  /* 0x0000003f3f3ff290 */ /* 0x000fe2000fffe03f */
[----:B------:R1:W-:Y:S01]  /*2b150*/  STL.64 [R1+0x2f0], R4 ;  /* 0x0002f00401007387 */ /* 0x0003e20000100a00 */
[----:B------:R-:W-:Y:S01]  /*2b160*/  MOV R12, R7 ;  /* 0x00000007000c7202 */ /* 0x000fe20000000f00 */
[----:B------:R-:W-:Y:S02]  /*2b170*/  IMAD.MOV.U32 R13, RZ, RZ, R6 ;  /* 0x000000ffff0d7224 */ /* 0x000fe400078e0006 */
[----:B------:R2:W-:Y:S01]  /*2b180*/  STL [R1+0x1c70], R17 ;  /* 0x001c701101007387 */ /* 0x0005e20000100800 */
[----:B------:R5:W-:Y:S01]  /*2b190*/  STL.64 [R1+0x1d00], R18 ;  /* 0x001d001201007387 */ /* 0x000be20000100a00 */
[----:B------:R-:W-:Y:S02]  /*2b1a0*/  STL [R1+0x1c6c], R29 ;  /* 0x001c6c1d01007387 */ /* 0x000fe40000100800 */
[----:B------:R-:W-:Y:S02]  /*2b1b0*/  STL [R1+0x1c68], R12 ;  /* 0x001c680c01007387 */ /* 0x000fe40000100800 */
[----:B------:R-:W-:Y:S01]  /*2b1c0*/  STL [R1+0x1c64], R13 ;  /* 0x001c640d01007387 */ /* 0x000fe20000100800 */
[----:B-1----:R-:W2:Y:S01]  /*2b1d0*/  LDL.LU R4, [R1+0x1f0] ;  /* 0x0001f00001047983 */ /* 0x002ea20000300800 */
[----:B0-----:R-:W-:Y:S02]  /*2b1e0*/  STL [R1+0x3bc], R3 ;  /* 0x0003bc0301007387 */ /* 0x001fe40000100800 */
[----:B------:R-:W2:Y:S02]  /*2b1f0*/  LDL.LU R5, [R1+0x1f4] ;  /* 0x0001f40001057983 */ /* 0x000ea40000300800 */
[----:B------:R-:W2:Y:S01]  /*2b200*/  LDL.LU R6, [R1+0x1f8] ;  /* 0x0001f80001067983 */ /* 0x000ea20000300800 */
[----:B------:R-:W2:Y:S01]  /*2b210*/  LDL.LU R7, [R1+0x1fc] ;  /* 0x0001fc0001077983 */ /* 0x000ea20000300800 */
[----:B------:R-:W2:Y:S02]  /*2b220*/  LDL.LU R8, [R1+0x1b0] ;  /* 0x0001b00001087983 */ /* 0x000ea40000300800 */
[----:B------:R-:W2:Y:S02]  /*2b230*/  LDL.LU R9, [R1+0x1b4] ;  /* 0x0001b40001097983 */ /* 0x000ea40000300800 */
[----:B------:R-:W2:Y:S01]  /*2b240*/  LDL.LU R10, [R1+0x1b8] ;  /* 0x0001b800010a7983 */ /* 0x000ea20000300800 */
[----:B------:R-:W2:Y:S01]  /*2b250*/  LDL.LU R11, [R1+0x1bc] ;  /* 0x0001bc00010b7983 */ /* 0x000ea20000300800 */
[----:B------:R-:W4:Y:S02]  /*2b260*/  LDL.LU R20, [R1+0x478] ;  /* 0x0004780001147983 */ /* 0x000f240000300800 */
[----:B---3--:R-:W-:Y:S01]  /*2b270*/  FFMA R2, R23, c[0x0][0x188], -R28 ;  /* 0x0000620017027a23 */ /* 0x008fe2000000081c */
[----:B--2---:R-:W-:Y:S01]  /*2b280*/  STL.64 [R1+0x1cd0], R10 ;  /* 0x001cd00a01007387 */ /* 0x004fe20000100a00 */
[----:B------:R-:W-:Y:S02]  /*2b290*/  STL.64 [R1+0x1cc8], R8 ;  /* 0x001cc80801007387 */ /* 0x000fe40000100a00 */
[----:B------:R-:W2:Y:S02]  /*2b2a0*/  LDL R22, [R1+0x8] ;  /* 0x0000080001167983 */ /* 0x000ea40000100800 */
[----:B------:R-:W2:Y:S01]  /*2b2b0*/  LDL R23, [R1+0xc] ;  /* 0x00000c0001177983 */ /* 0x000ea20000100800 */
[----:B------:R-:W3:Y:S01]  /*2b2c0*/  LDL.LU R16, [R1+0x1e0] ;  /* 0x0001e00001107983 */ /* 0x000ee20000300800 */
[----:B------:R-:W3:Y:S02]  /*2b2d0*/  LDL.LU R17, [R1+0x1e4] ;  /* 0x0001e40001117983 */ /* 0x000ee40000300800 */
[----:B-----5:R-:W5:Y:S02]  /*2b2e0*/  LDL.LU R18, [R1+0x1e8] ;  /* 0x0001e80001127983 */ /* 0x020f640000300800 */
[----:B------:R-:W5:Y:S02]  /*2b2f0*/  LDL.LU R19, [R1+0x1ec] ;  /* 0x0001ec0001137983 */ /* 0x000f640000300800 */
[----:B-----5:R0:W-:Y:S01]  /*2b300*/  STL.64 [R1+0x1d10], R18 ;  /* 0x001d101201007387 */ /* 0x0201e20000100a00 */
[----:B---3--:R-:W-:Y:S03]  /*2b310*/  STL.64 [R1+0x1d08], R16 ;  /* 0x001d081001007387 */ /* 0x008fe60000100a00 */
[----:B0-----:R-:W3:Y:S01]  /*2b320*/  LDL.LU.64 R18, [R1+0x38] ;  /* 0x0000380001127983 */ /* 0x001ee20000300a00 */
[----:B------:R-:W5:Y:S02]  /*2b330*/  LDL.LU R21, [R1+0x47c] ;  /* 0x00047c0001157983 */ /* 0x000f640000300800 */
[----:B--2---:R0:W-:Y:S02]  /*2b340*/  STL.64 [R1+0x1cd8], R22 ;  /* 0x001cd81601007387 */ /* 0x0041e40000100a00 */
[----:B0-----:R-:W2:Y:S01]  /*2b350*/  LDL.LU.64 R22, [R1+0x18] ;  /* 0x0000180001167983 */ /* 0x001ea20000300a00 */
[----:B------:R-:W-:-:S03]  /*2b360*/  MOV R10, R0 ;  /* 0x00000000000a7202 */ /* 0x000fc60000000f00 */
[----:B--2---:R0:W-:Y:S01]  /*2b370*/  STL.64 [R1+0x1cf8], R22 ;  /* 0x001cf81601007387 */ /* 0x0041e20000100a00 */
[----:B-----5:R-:W-:Y:S03]  /*2b380*/  STL [R1+0x1cf0], R21 ;  /* 0x001cf01501007387 */ /* 0x020fe60000100800 */
[----:B0-----:R-:W2:Y:S01]  /*2b390*/  LDL.LU.64 R22, [R1+0x28] ;  /* 0x0000280001167983 */ /* 0x001ea20000300a00 */
[----:B------:R-:W5:Y:S02]  /*2b3a0*/  LDL.LU R8, [R1+0x1c0] ;  /* 0x0001c00001087983 */ /* 0x000f640000300800 */
[----:B------:R-:W5:Y:S02]  /*2b3b0*/  LDL.LU R9, [R1+0x1c4] ;  /* 0x0001c40001097983 */ /* 0x000f640000300800 */
[----:B------:R-:W2:Y:S01]  /*2b3c0*/  LDL.LU R0, [R1+0x1d18] ;  /* 0x001d180001007983 */ /* 0x000ea20000300800 */
[----:B------:R-:W2:Y:S01]  /*2b3d0*/  LDL.LU R11, [R1+0x1cc] ;  /* 0x0001cc00010b7983 */ /* 0x000ea20000300800 */
[----:B---3--:R-:W-:Y:S01]  /*2b3e0*/  HMMA.16816.F32 R4, R24, R18, R4 ;  /* 0x000000121804723c */ /* 0x008fe20000001804 */
[----:B------:R-:W-:Y:S01]  /*2b3f0*/  MOV R12, R18 ;  /* 0x00000012000c7202 */ /* 0x000fe20000000f00 */
[----:B------:R-:W-:-:S02]  /*2b400*/  IMAD.MOV.U32 R13, RZ, RZ, R19 ;  /* 0x000000ffff0d7224 */ /* 0x000fc400078e0013 */
[----:B------:R-:W-:Y:S01]  /*2b410*/  FMUL R3, R2, 1.4426950216293334961 ;  /* 0x3fb8aa3b02037820 */ /* 0x000fe20000400000 */
[----:B--2---:R-:W-:Y:S01]  /*2b420*/  STL.64 [R1+0x1ce8], R10 ;  /* 0x001ce80a01007387 */ /* 0x004fe20000100a00 */
[----:B-----5:R0:W-:Y:S03]  /*2b430*/  STL.64 [R1+0x1ce0], R8 ;  /* 0x001ce00801007387 */ /* 0x0201e60000100a00 */
[----:B0-----:R-:W2:Y:S01]  /*2b440*/  LDL.LU R8, [R1+0x1d0] ;  /* 0x0001d00001087983 */ /* 0x001ea20000300800 */
[----:B------:R-:W2:Y:S02]  /*2b450*/  LDL.LU R9, [R1+0x1d4] ;  /* 0x0001d40001097983 */ /* 0x000ea40000300800 */
[----:B------:R-:W2:Y:S01]  /*2b460*/  LDL.LU R10, [R1+0x1d8] ;  /* 0x0001d800010a7983 */ /* 0x000ea20000300800 */
[----:B------:R-:W-:Y:S01]  /*2b470*/  MOV R11, R0 ;  /* 0x00000000000b7202 */ /* 0x000fe20000000f00 */
[----:B------:R-:W3:Y:S10]  /*2b480*/  LDL.LU.64 R18, [R1+0x1d10] ;  /* 0x001d100001127983 */ /* 0x000ef40000300a00 */
[----:B------:R-:W-:Y:S01]  /*2b490*/  MOV R0, R7 ;  /* 0x0000000700007202 */ /* 0x000fe20000000f00 */
[----:B------:R-:W3:Y:S02]  /*2b4a0*/  LDL.LU.64 R16, [R1+0x1d08] ;  /* 0x001d080001107983 */ /* 0x000ee40000300a00 */
[----:B------:R0:W-:Y:S01]  /*2b4b0*/  STL.64 [R1+0x200], R4 ;  /* 0x0002000401007387 */ /* 0x0001e20000100a00 */
[----:B------:R-:W-:Y:S01]  /*2b4c0*/  STL [R1+0x208], R6 ;  /* 0x0002080601007387 */ /* 0x000fe20000100800 */
[----:B------:R-:W-:Y:S02]  /*2b4d0*/  STL [R1+0x1c74], R12 ;  /* 0x001c740c01007387 */ /* 0x000fe40000100800 */
[----:B------:R1:W-:Y:S01]  /*2b4e0*/  STL [R1+0x1a7c], R0 ;  /* 0x001a7c0001007387 */ /* 0x0003e20000100800 */
[----:B0-----:R-:W5:Y:S01]  /*2b4f0*/  LDL.LU R4, [R1+0x190] ;  /* 0x0001900001047983 */ /* 0x001f620000300800 */
[----:B-1----:R-:W0:Y:S03]  /*2b500*/  MUFU.EX2 R0, R3 ;  /* 0x0000000300007308 */ /* 0x002e260000000800 */
[----:B0-----:R-:W-:Y:S01]  /*2b510*/  STL [R1+0x3b4], R0 ;  /* 0x0003b40001007387 */ /* 0x001fe20000100800 */
[----:B------:R-:W5:Y:S02]  /*2b520*/  LDL.LU R5, [R1+0x194] ;  /* 0x0001940001057983 */ /* 0x000f640000300800 */
[----:B------:R-:W2:Y:S02]  /*2b530*/  LDL.LU R6, [R1+0x198] ;  /* 0x0001980001067983 */ /* 0x000ea40000300800 */
[----:B------:R-:W2:Y:S01]  /*2b540*/  LDL.LU R7, [R1+0x19c] ;  /* 0x00019c0001077983 */ /* 0x000ea20000300800 */
[----:B------:R-:W-:Y:S01]  /*2b550*/  MOV R29, R23 ;  /* 0x00000017001d7202 */ /* 0x000fe20000000f00 */
[----:B---3--:R-:W-:Y:S01]  /*2b560*/  HMMA.16816.F32 R16, R24, R22, R16 ;  /* 0x000000161810723c */ /* 0x008fe20000001810 */
[----:B--2---:R-:W-:Y:S01]  /*2b570*/  STL.64 [R1+0x1c98], R6 ;  /* 0x001c980601007387 */ /* 0x004fe20000100a00 */
[----:B-----5:R0:W-:Y:S03]  /*2b580*/  STL.64 [R1+0x1c90], R4 ;  /* 0x001c900401007387 */ /* 0x0201e60000100a00 */
[----:B0-----:R-:W2:Y:S01]  /*2b590*/  LDL.LU R4, [R1+0x1a0] ;  /* 0x0001a00001047983 */ /* 0x001ea20000300800 */
[----:B------:R-:W2:Y:S02]  /*2b5a0*/  LDL.LU R5, [R1+0x1a4] ;  /* 0x0001a40001057983 */ /* 0x000ea40000300800 */
[----:B------:R-:W2:Y:S02]  /*2b5b0*/  LDL.LU R6, [R1+0x1a8] ;  /* 0x0001a80001067983 */ /* 0x000ea40000300800 */
[----:B------:R-:W2:Y:S11]  /*2b5c0*/  LDL.LU R7, [R1+0x1ac] ;  /* 0x0001ac0001077983 */ /* 0x000eb60000300800 */
[----:B------:R-:W-:Y:S02]  /*2b5d0*/  @!UPT UIADD3 URZ, URZ, URZ, URZ ;  /* 0x0000003f3f3ff290 */ /* 0x000fe4000fffe03f */
[----:B------:R0:W-:Y:S01]  /*2b5e0*/  STL.64 [R1+0x1f0], R16 ;  /* 0x0001f01001007387 */ /* 0x0001e20000100a00 */
[----:B------:R1:W-:Y:S01]  /*2b5f0*/  STL.64 [R1+0x1f8], R18 ;  /* 0x0001f81201007387 */ /* 0x0003e20000100a00 */
[----:B0-----:R-:W-:Y:S02]  /*2b600*/  MOV R17, R22 ;  /* 0x0000001600117202 */ /* 0x001fe40000000f00 */
[----:B-1----:R-:W3:Y:S01]  /*2b610*/  LDL.LU.64 R18, [R1+0x1d00] ;  /* 0x001d000001127983 */ /* 0x002ee20000300a00 */
[----:B------:R-:W5:Y:S02]  /*2b620*/  LDL.LU.64 R22, [R1+0x1cf8] ;  /* 0x001cf80001167983 */ /* 0x000f640000300a00 */
[----:B----4-:R-:W-:Y:S02]  /*2b630*/  FFMA R2, R20, c[0x0][0x188], -R28 ;  /* 0x0000620014027a23 */ /* 0x010fe4000000081c */
[----:B------:R-:W4:Y:S01]  /*2b640*/  LDL.LU R21, [R1+0x1cf0] ;  /* 0x001cf00001157983 */ /* 0x000f220000300800 */
[----:B------:R-:W-:Y:S01]  /*2b650*/  STL [R1+0x1ae4], R28 ;  /* 0x001ae41c01007387 */ /* 0x000fe20000100800 */
[----:B------:R-:W-:-:S04]  /*2b660*/  FMUL R3, R2, 1.4426950216293334961 ;  /* 0x3fb8aa3b02037820 */ /* 0x000fc80000400000 */
[----:B------:R0:W1:Y:S01]  /*2b670*/  MUFU.EX2 R16, R3 ;  /* 0x0000000300107308 */ /* 0x0000620000000800 */
[C---:B-----5:R-:W-:Y:S01]  /*2b680*/  HMMA.16816.F32 R8, R24.reuse, R22, R8 ;  /* 0x000000161808723c */ /* 0x060fe20000001808 */
[----:B------:R-:W-:Y:S01]  /*2b690*/  MOV R12, R22 ;  /* 0x00000016000c7202 */ /* 0x000fe20000000f00 */
[----:B0-----:R-:W-:Y:S11]  /*2b6a0*/  IMAD.MOV.U32 R3, RZ, RZ, R23 ;  /* 0x000000ffff037224 */ /* 0x001ff600078e0017 */
[----:B------:R-:W-:Y:S10]  /*2b6b0*/  @!UPT UIADD3 URZ, URZ, URZ, URZ ;  /* 0x0000003f3f3ff290 */ /* 0x000ff4000fffe03f */
[----:B------:R-:W-:Y:S01]  /*2b6c0*/  STL.64 [R1+0x1e0], R8 ;  /* 0x0001e00801007387 */ /* 0x000fe20000100a00 */
[----:B------:R0:W-:Y:S03]  /*2b6d0*/  STL.64 [R1+0x1e8], R10 ;  /* 0x0001e80a01007387 */ /* 0x0001e60000100a00 */
[----:B0-----:R-:W5:Y:S01]  /*2b6e0*/  LDL.LU.64 R10, [R1+0x1ce8] ;  /* 0x001ce800010a7983 */ /* 0x001f620000300a00 */
[----:B------:R-:W5:Y:S02]  /*2b6f0*/  LDL.LU.64 R8, [R1+0x1ce0] ;  /* 0x001ce00001087983 */ /* 0x000f640000300a00 */
[----:B------:R-:W5:Y:S02]  /*2b700*/  LDL.LU.64 R22, [R1+0x1cd8] ;  /* 0x001cd80001167983 */ /* 0x000f640000300a00 */
[----:B----4-:R-:W-:Y:S01]  /*2b710*/  FFMA R2, R21, c[0x0][0x188], -R28 ;  /* 0x0000620015027a23 */ /* 0x010fe2000000081c */
[----:B-1----:R-:W-:Y:S01]  /*2b720*/  STL [R1+0x3b8], R16 ;  /* 0x0003b81001007387 */ /* 0x002fe20000100800 */
[C---:B-----5:R-:W-:Y:S03]  /*2b730*/  HMMA.16816.F32 R20, R24.reuse, R22, R8 ;  /* 0x000000161814723c */ /* 0x060fe60000001808 */
[----:B------:R-:W4:Y:S01]  /*2b740*/  LDL.LU.64 R10, [R1+0x1cd0] ;  /* 0x001cd000010a7983 */ /* 0x000f220000300a00 */
[----:B------:R-:W4:Y:S11]  /*2b750*/  LDL.LU.64 R8, [R1+0x1cc8] ;  /* 0x001cc80001087983 */ /* 0x000f360000300a00 */
[----:B------:R-:W-:Y:S08]  /*2b760*/  @!UPT UIADD3 URZ, URZ, URZ, URZ ;  /* 0x0000003f3f3ff290 */ /* 0x000ff0000fffe03f */
[----:B------:R-:W-:Y:S01]  /*2b770*/  STL.64 [R1+0x1d0], R20 ;  /* 0x0001d01401007387 */ /* 0x000fe20000100a00 */
[----:B------:R0:W-:Y:S03]  /*2b780*/  STL.64 [R1+0x1d8], R22 ;  /* 0x0001d81601007387 */ /* 0x0001e60000100a00 */
[----:B0-----:R-:W4:Y:S01]  /*2b790*/  LDL.LU.64 R22, [R1+0x1cc0] ;  /* 0x001cc00001167983 */ /* 0x001f220000300a00 */
[----:B------:R-:W5:Y:S01]  /*2b7a0*/  LDL.LU.64 R20, [R1+0x1cb8] ;  /* 0x001cb80001147983 */ /* 0x000f620000300a00 */
[----:B----4-:R-:W-:Y:S11]  /*2b7b0*/  HMMA.16816.F32 R8, R24, R22, R8 ;  /* 0x000000161808723c */ /* 0x010ff60000001808 */
[----:B------:R-:W-:Y:S11]  /*2b7c0*/  @!UPT UIADD3 URZ, URZ, URZ, URZ ;  /* 0x0000003f3f3ff290 */ /* 0x000ff6000fffe03f */
[----:B------:R-:W-:Y:S01]  /*2b7d0*/  @!UPT UIADD3 URZ, URZ, URZ, URZ ;  /* 0x0000003f3f3ff290 */ /* 0x000fe2000fffe03f */
[----:B------:R-:W-:Y:S01]  /*2b7e0*/  STL.64 [R1+0x1c0], R8 ;  /* 0x0001c00801007387 */ /* 0x000fe20000100a00 */
[----:B------:R0:W-:Y:S01]  /*2b7f0*/  STL [R1+0x1c8], R10 ;  /* 0x0001c80a01007387 */ /* 0x0001e20000100800 */
[----:B------:R-:W-:Y:S02]  /*2b800*/  MOV R0, R11 ;  /* 0x0000000b00007202 */ /* 0x000fe40000000f00 */
[----:B0-----:R-:W2:Y:S01]  /*2b810*/  LDL.LU.64 R10, [R1+0x1cb0] ;  /* 0x001cb000010a7983 */ /* 0x001ea20000300a00 */
[----:B------:R-:W-:Y:S02]  /*2b820*/  FMUL R2, R2, 1.4426950216293334961 ;  /* 0x3fb8aa3b02027820 */ /* 0x000fe40000400000 */
[----:B------:R-:W4:Y:S04]  /*2b830*/  LDL.LU.64 R8, [R1+0x1ca8] ;  /* 0x001ca80001087983 */ /* 0x000f280000300a00 */
[----:B------:R-:W0:Y:S02]  /*2b840*/  MUFU.EX2 R2, R2 ;  /* 0x0000000200027308 */ /* 0x000e240000000800 */
[----:B0-----:R-:W-:Y:S01]  /*2b850*/  STL [R1+0x3b0], R2 ;  /* 0x0003b00201007387 */ /* 0x001fe20000100800 */
[----:B------:R3:W-:Y:S02]  /*2b860*/  STL.64 [R1+0x1b40], R22 ;  /* 0x001b401601007387 */ /* 0x0007e40000100a00 */
[----:B-----5:R0:W-:Y:S01]  /*2b870*/  STL.64 [R1+0x1b38], R20 ;  /* 0x001b381401007387 */ /* 0x0201e20000100a00 */
[----:B---3--:R-:W-:Y:S01]  /*2b880*/  MOV R22, R18 ;  /* 0x0000001200167202 */ /* 0x008fe20000000f00 */
[----:B0-----:R-:W3:Y:S01]  /*2b890*/  LDL.LU R20, [R1+0xb0] ;  /* 0x0000b00001147983 */ /* 0x001ee20000300800 */
[----:B------:R-:W3:Y:S02]  /*2b8a0*/  LDL.LU R21, [R1+0xb4] ;  /* 0x0000b40001157983 */ /* 0x000ee40000300800 */
[----:B------:R-:W5:Y:S01]  /*2b8b0*/  LDL.LU R18, [R1+0x1ca4] ;  /* 0x001ca40001127983 */ /* 0x000f620000300800 */
[----:B------:R-:W-:-:S02]  /*2b8c0*/  MOV R23, R19 ;  /* 0x0000001300177202 */ /* 0x000fc40000000f00 */
[----:B------:R-:W5:Y:S01]  /*2b8d0*/  LDL.LU R19, [R1+0x1ca0] ;  /* 0x001ca00001137983 */ /* 0x000f620000300800 */
[----:B------:R-:W-:Y:S01]  /*2b8e0*/  STL [R1+0x1a80], R0 ;  /* 0x001a800001007387 */ /* 0x000fe20000100800 */
[----:B--2---:R-:W-:Y:S11]  /*2b8f0*/  HMMA.16816.F32 R4, R24, R10, R4 ;  /* 0x0000000a1804723c */ /* 0x004ff60000001804 */
[----:B------:R-:W-:Y:S11]  /*2b900*/  @!UPT UIADD3 URZ, URZ, URZ, URZ ;  /* 0x0000003f3f3ff290 */ /* 0x000ff6000fffe03f */
[----:B------:R-:W-:Y:S01]  /*2b910*/  @!UPT UIADD3 URZ, URZ, URZ, URZ ;  /* 0x0000003f3f3ff290 */ /* 0x000fe2000fffe03f */
[----:B------:R-:W-:Y:S01]  /*2b920*/  STL.64 [R1+0x1b0], R4 ;  /* 0x0001b00401007387 */ /* 0x000fe20000100a00 */
[----:B------:R0:W-:Y:S03]  /*2b930*/  STL.64 [R1+0x1b8], R6 ;  /* 0x0001b80601007387 */ /* 0x0001e60000100a00 */
[----:B0-----:R-:W5:Y:S01]  /*2b940*/  LDL.LU.64 R6, [R1+0x1c98] ;  /* 0x001c980001067983 */ /* 0x001f620000300a00 */
[----:B------:R-:W5:Y:S02]  /*2b950*/  LDL.LU.64 R4, [R1+0x1c90] ;  /* 0x001c900001047983 */ /* 0x000f640000300a00 */
[----:B------:R0:W-:Y:S02]  /*2b960*/  STL.64 [R1+0x1b50], R10 ;  /* 0x001b500a01007387 */ /* 0x0001e40000100a00 */
[----:B----4-:R1:W-:Y:S01]  /*2b970*/  STL.64 [R1+0x1b48], R8 ;  /* 0x001b480801007387 */ /* 0x0103e20000100a00 */
[----:B0-----:R-:W-:Y:S01]  /*2b980*/  MOV R10, R14 ;  /* 0x0000000e000a7202 */ /* 0x001fe20000000f00 */
[----:B-1----:R-:W2:Y:S01]  /*2b990*/  LDL.LU R8, [R1+0x180] ;  /* 0x0001800001087983 */ /* 0x002ea20000300800 */
[----:B------:R-:W2:Y:S02]  /*2b9a0*/  LDL.LU R9, [R1+0x184] ;  /* 0x0001840001097983 */ /* 0x000ea40000300800 */
[----:B------:R-:W3:Y:S02]  /*2b9b0*/  LDL.LU R14, [R1+0x1c8c] ;  /* 0x001c8c00010e7983 */ /* 0x000ee40000300800 */
[----:B------:R-:W-:-:S02]  /*2b9c0*/  IMAD.MOV.U32 R11, RZ, RZ, R15 ;  /* 0x000000ffff0b7224 */ /* 0x000fc400078e000f */
[----:B------:R-:W3:Y:S01]  /*2b9d0*/  LDL.LU R15, [R1+0x1c88] ;  /* 0x001c8800010f7983 */ /* 0x000ee20000300800 */
[----:B------:R-:W4:Y:S01]  /*2b9e0*/  LDL R0, [R1+0x2cc] ;  /* 0x0002cc0001007983 */ /* 0x000f220000100800 */
[C---:B-----5:R-:W-:Y:S11]  /*2b9f0*/  HMMA.16816.F32 R4, R24.reuse, R18, R4 ;  /* 0x000000121804723c */ /* 0x060ff60000001804 */
[----:B------:R-:W-:Y:S11]  /*2ba00*/  @!UPT UIADD3 URZ, URZ, URZ, URZ ;  /* 0x0000003f3f3ff290 */ /* 0x000ff6000fffe03f */
[----:B------:R-:W-:Y:S01]  /*2ba10*/  @!UPT UIADD3 URZ, URZ, URZ, URZ ;  /* 0x0000003f3f3ff290 */ /* 0x000fe2000fffe03f */
[----:B------:R-:W-:Y:S01]  /*2ba20*/  STL.64 [R1+0x1a0], R4 ;  /* 0x0001a00401007387 */ /* 0x000fe20000100a00 */
[----:B------:R0:W-:Y:S03]  /*2ba30*/  STL.64 [R1+0x1a8], R6 ;  /* 0x0001a80601007387 */ /* 0x0001e60000100a00 */
[----:B0-----:R-:W2:Y:S01]  /*2ba40*/  LDL.LU.64 R6, [R1+0x1c80] ;  /* 0x001c800001067983 */ /* 0x001ea20000300a00 */
[----:B------:R-:W5:Y:S02]  /*2ba50*/  LDL.LU.64 R4, [R1+0x1c78] ;  /* 0x001c780001047983 */ /* 0x000f640000300a00 */
[----:B------:R-:W3:Y:S01]  /*2ba60*/  LDL R28, [R1+0x2c8] ;  /* 0x0002c800011c7983 */ /* 0x000ee20000100800 */
[C---:B--2---:R-:W-:Y:S01]  /*2ba70*/  HMMA.16816.F32 R8, R24.reuse, R6, R8 ;  /* 0x000000061808723c */ /* 0x044fe20000001808 */
[----:B------:R-:W-:Y:S01]  /*2ba80*/  STL.64 [R1+0x1b60], R6 ;  /* 0x001b600601007387 */ /* 0x000fe20000100a00 */
[----:B-----5:R3:W-:Y:S06]  /*2ba90*/  STL.64 [R1+0x1b58], R4 ;  /* 0x001b580401007387 */ /* 0x0207ec0000100a00 */
[----:B---3--:R-:W-:Y:S11]  /*2baa0*/  HMMA.16816.F32 R4, R24, R14, R20 ;  /* 0x0000000e1804723c */ /* 0x008ff60000001814 */
[----:B------:R-:W-:Y:S04]  /*2bab0*/  @!UPT UIADD3 URZ, URZ, URZ, URZ ;  /* 0x0000003f3f3ff290 */ /* 0x000fe8000fffe03f */
[----:B------:R-:W-:Y:S01]  /*2bac0*/  STL.64 [R1+0x190], R8 ;  /* 0x0001900801007387 */ /* 0x000fe20000100a00 */
[----:B------:R0:W-:Y:S02]  /*2bad0*/  STL.64 [R1+0x198], R10 ;  /* 0x0001980a01007387 */ /* 0x0001e40000100a00 */
[----:B0-----:R-:W-:Y:S02]  /*2bae0*/  MOV R10, R12 ;  /* 0x0000000c000a7202 */ /* 0x001fe40000000f00 */
[----:B------:R-:W-:Y:S01]  /*2baf0*/  MOV R11, R3 ;  /* 0x00000003000b7202 */ /* 0x000fe20000000f00 */
[----:B------:R-:W2:Y:S02]  /*2bb00*/  LDL.LU R12, [R1+0x1c74] ;  /* 0x001c7400010c7983 */ /* 0x000ea40000300800 */
[----:B------:R-:W-:Y:S02]  /*2bb10*/  STL.64 [R1+0xb0], R4 ;  /* 0x0000b00401007387 */ /* 0x000fe40000100a00 */
[----:B------:R-:W-:Y:S01]  /*2bb20*/  STL.64 [R1+0xb8], R6 ;  /* 0x0000b80601007387 */ /* 0x000fe20000100a00 */
[----:B------:R0:W-:Y:S02]  /*2bb30*/  STL.64 [R1+0x1b68], R10 ;  /* 0x001b680a01007387 */ /* 0x0001e40000100a00 */
[----:B0-----:R-:W-:-:S02]  /*2bb40*/  MOV R10, R17 ;  /* 0x00000011000a7202 */ /* 0x001fc40000000f00 */
[----:B------:R-:W-:Y:S01]  /*2bb50*/  MOV R11, R29 ;  /* 0x0000001d000b7202 */ /* 0x000fe20000000f00 */
[----:B------:R-:W3:Y:S01]  /*2bb60*/  LDL.LU R17, [R1+0x1c70] ;  /* 0x001c700001117983 */ /* 0x000ee20000300800 */
[----:B------:R-:W5:Y:S02]  /*2bb70*/  LDL.LU R29, [R1+0x1c6c] ;  /* 0x001c6c00011d7983 */ /* 0x000f640000300800 */
[----:B------:R-:W3:Y:S02]  /*2bb80*/  LDL.LU R4, [R1+0xe0] ;  /* 0x0000e00001047983 */ /* 0x000ee40000300800 */
[----:B------:R-:W3:Y:S01]  /*2bb90*/  LDL.LU R5, [R1+0xe4] ;  /* 0x0000e40001057983 */ /* 0x000ee20000300800 */
[----:B------:R-:W3:Y:S01]  /*2bba0*/  LDL.LU R6, [R1+0xe8] ;  /* 0x0000e80001067983 */ /* 0x000ee20000300800 */
[----:B------:R-:W3:Y:S02]  /*2bbb0*/  LDL.LU R7, [R1+0xec] ;  /* 0x0000ec0001077983 */ /* 0x000ee40000300800 */
[----:B------:R-:W3:Y:S02]  /*2bbc0*/  LDL.LU R9, [R1+0x500] ;  /* 0x0005000001097983 */ /* 0x000ee40000300800 */
[----:B------:R0:W-:Y:S02]  /*2bbd0*/  STL.64 [R1+0x1b88], R10 ;  /* 0x001b880a01007387 */ /* 0x0001e40000100a00 */
[----:B0-----:R-:W-:Y:S01]  /*2bbe0*/  MOV R11, R13 ;  /* 0x0000000d000b7202 */ /* 0x001fe20000000f00 */
[----:B--2---:R-:W-:Y:S01]  /*2bbf0*/  IMAD.MOV.U32 R10, RZ, RZ, R12 ;  /* 0x000000ffff0a7224 */ /* 0x004fe200078e000c */
[----:B---3--:R-:W-:Y:S01]  /*2bc00*/  STL [R1+0x1b80], R9 ;  /* 0x001b800901007387 */ /* 0x008fe20000100800 */
[----:B------:R-:W2:Y:S02]  /*2bc10*/  LDL.LU R12, [R1+0x1c68] ;  /* 0x001c6800010c7983 */ /* 0x000ea40000300800 */
[----:B------:R-:W2:Y:S02]  /*2bc20*/  LDL.LU R13, [R1+0x1c64] ;  /* 0x001c6400010d7983 */ /* 0x000ea40000300800 */
[----:B------:R-:W3:Y:S01]  /*2bc30*/  LDL.LU R8, [R1+0x4e4] ;  /* 0x0004e40001087983 */ /* 0x000ee20000300800 */
[----:B------:R5:W-:Y:S02]  /*2bc40*/  STL.64 [R1+0x1ba8], R10 ;  /* 0x001ba80a01007387 */ /* 0x000be40000100a00 */
[----:B-----5:R-:W-:-:S02]  /*2bc50*/  MOV R10, R29 ;  /* 0x0000001d000a7202 */ /* 0x020fc40000000f00 */
[----:B------:R-:W-:Y:S01]  /*2bc60*/  MOV R11, R17 ;  /* 0x00000011000b7202 */ /* 0x000fe20000000f00 */
[----:B---3--:R-:W-:Y:S01]  /*2bc70*/  STL [R1+0x1ba0], R8 ;  /* 0x001ba00801007387 */ /* 0x008fe20000100800 */
[----:B------:R-:W3:Y:S02]  /*2bc80*/  LDL.LU R29, [R1+0x1c60] ;  /* 0x001c6000011d7983 */ /* 0x000ee40000300800 */
[----:B------:R-:W5:Y:S02]  /*2bc90*/  LDL.LU R17, [R1+0x1c5c] ;  /* 0x001c5c0001117983 */ /* 0x000f640000300800 */
[----:B------:R-:W-:Y:S01]  /*2bca0*/  STL.64 [R1+0x1bc0], R10 ;  /* 0x001bc00a01007387 */ /* 0x000fe20000100a00 */
[----:B------:R-:W-:Y:S01]  /*2bcb0*/  STL.64 [R1+0x1b78], R6 ;  /* 0x001b780601007387 */ /* 0x000fe20000100a00 */
[----:B------:R0:W-:Y:S03]  /*2bcc0*/  STL.64 [R1+0x1b70], R4 ;  /* 0x001b700401007387 */ /* 0x0001e60000100a00 */
[----:B0-----:R-:W2:Y:S01]  /*2bcd0*/  LDL.LU R4, [R1+0xf0] ;  /* 0x0000f00001047983 */ /* 0x001ea20000300800 */
[----:B------:R-:W2:Y:S02]  /*2bce0*/  LDL.LU R5, [R1+0xf4] ;  /* 0x0000f40001057983 */ /* 0x000ea40000300800 */
[----:B------:R-:W2:Y:S02]  /*2bcf0*/  LDL.LU R6, [R1+0xf8] ;  /* 0x0000f80001067983 */ /* 0x000ea40000300800 */
[----:B------:R-:W2:Y:S02]  /*2bd00*/  LDL.LU R7, [R1+0xfc] ;  /* 0x0000fc0001077983 */ /* 0x000ea40000300800 */
[----:B---3--:R-:W-:Y:S01]  /*2bd10*/  IMAD.MOV.U32 R11, RZ, RZ, R29 ;  /* 0x000000ffff0b7224 */ /* 0x008fe200078e001d */
[----:B-----5:R-:W-:-:S02]  /*2bd20*/  MOV R10, R17 ;  /* 0x00000011000a7202 */ /* 0x020fc40000000f00 */
[----:B------:R-:W3:Y:S03]  /*2bd30*/  LDL.LU R17, [R1+0x1c58] ;  /* 0x001c580001117983 */ /* 0x000ee60000300800 */
[----:B------:R-:W-:Y:S02]  /*2bd40*/  STL.64 [R1+0x1bd8], R10 ;  /* 0x001bd80a01007387 */ /* 0x000fe40000100a00 */
[----:B------:R-:W5:Y:S01]  /*2bd50*/  LDL.LU R3, [R1+0x4e0] ;  /* 0x0004e00001037983 */ /* 0x000f620000300800 */
[----:B--2---:R-:W-:Y:S01]  /*2bd60*/  STL.64 [R1+0x1b98], R6 ;  /* 0x001b980601007387 */ /* 0x004fe20000100a00 */
[----:B------:R0:W-:Y:S03]  /*2bd70*/  STL.64 [R1+0x1b90], R4 ;  /* 0x001b900401007387 */ /* 0x0001e60000100a00 */
[----:B0-----:R-:W2:Y:S01]  /*2bd80*/  LDL.LU R4, [R1+0x100] ;  /* 0x0001000001047983 */ /* 0x001ea20000300800 */
[----:B------:R-:W2:Y:S02]  /*2bd90*/  LDL.LU R5, [R1+0x104] ;  /* 0x0001040001057983 */ /* 0x000ea40000300800 */
[----:B------:R-:W2:Y:S02]  /*2bda0*/  LDL.LU R6, [R1+0x108] ;  /* 0x0001080001067983 */ /* 0x000ea40000300800 */
[----:B------:R-:W2:Y:S01]  /*2bdb0*/  LDL.LU R7, [R1+0x10c] ;  /* 0x00010c0001077983 */ /* 0x000ea20000300800 */
[----:B------:R-:W2:Y:S01]  /*2bdc0*/  LDL.LU R10, [R1+0x68] ;  /* 0x00006800010a7983 */ /* 0x000ea20000300800 */
[----:B------:R-:W2:Y:S03]  /*2bdd0*/  LDL.LU R11, [R1+0x6c] ;  /* 0x00006c00010b7983 */ /* 0x000ea60000300800 */
[----:B--2---:R0:W-:Y:S04]  /*2bde0*/  STL.64 [R1+0x1bf0], R10 ;  /* 0x001bf00a01007387 */ /* 0x0041e80000100a00 */
[----:B0-----:R-:W2:Y:S01]  /*2bdf0*/  LDL.LU R10, [R1+0x78] ;  /* 0x00007800010a7983 */ /* 0x001ea20000300800 */
[----:B---3--:R-:W-:-:S02]  /*2be00*/  MOV R11, R17 ;  /* 0x00000011000b7202 */ /* 0x008fc40000000f00 */
[----:B------:R-:W3:Y:S03]  /*2be10*/  LDL.LU R17, [R1+0x1c54] ;  /* 0x001c540001117983 */ /* 0x000ee60000300800 */
[----:B--2---:R-:W-:Y:S01]  /*2be20*/  STL.64 [R1+0x1c08], R10 ;  /* 0x001c080a01007387 */ /* 0x004fe20000100a00 */
[----:B------:R-:W-:Y:S02]  /*2be30*/  STL.64 [R1+0x1bb8], R6 ;  /* 0x001bb80601007387 */ /* 0x000fe40000100a00 */
[----:B------:R0:W-:Y:S02]  /*2be40*/  STL.64 [R1+0x1bb0], R4 ;  /* 0x001bb00401007387 */ /* 0x0001e40000100a00 */
[----:B0-----:R-:W2:Y:S01]  /*2be50*/  LDL.LU R4, [R1+0x110] ;  /* 0x0001100001047983 */ /* 0x001ea20000300800 */
[----:B------:R-:W2:Y:S02]  /*2be60*/  LDL.LU R5, [R1+0x114] ;  /* 0x0001140001057983 */ /* 0x000ea40000300800 */
[----:B------:R-:W2:Y:S02]  /*2be70*/  LDL.LU R6, [R1+0x118] ;  /* 0x0001180001067983 */ /* 0x000ea40000300800 */
[----:B------:R-:W2:Y:S01]  /*2be80*/  LDL.LU R7, [R1+0x11c] ;  /* 0x00011c0001077983 */ /* 0x000ea20000300800 */
[----:B------:R-:W2:Y:S01]  /*2be90*/  LDL.LU R10, [R1+0x88] ;  /* 0x00008800010a7983 */ /* 0x000ea20000300800 */
[----:B------:R-:W2:Y:S03]  /*2bea0*/  LDL.LU R11, [R1+0x8c] ;  /* 0x00008c00010b7983 */ /* 0x000ea60000300800 */
        /* <DEDUP_REMOVED lines=8> */
[----:B---3--:R-:W-:-:S05]  /*2bf30*/  MOV R11, R17 ;  /* 0x00000011000b7202 */ /* 0x008fca0000000f00 */
[----:B--2---:R-:W-:Y:S01]  /*2bf40*/  STL.64 [R1+0x1c38], R10 ;  /* 0x001c380a01007387 */ /* 0x004fe20000100a00 */
[----:B------:R-:W-:Y:S02]  /*2bf50*/  STL.64 [R1+0x1be8], R6 ;  /* 0x001be80601007387 */ /* 0x000fe40000100a00 */
[----:B------:R0:W-:Y:S02]  /*2bf60*/  STL.64 [R1+0x1be0], R4 ;  /* 0x001be00401007387 */ /* 0x0001e40000100a00 */
[----:B0-----:R-:W2:Y:S01]  /*2bf70*/  LDL.LU R4, [R1+0x130] ;  /* 0x0001300001047983 */ /* 0x001ea20000300800 */
[----:B------:R-:W2:Y:S02]  /*2bf80*/  LDL.LU R5, [R1+0x134] ;  /* 0x0001340001057983 */ /* 0x000ea40000300800 */
[----:B------:R-:W3:Y:S02]  /*2bf90*/  LDL.LU R6, [R1+0x138] ;  /* 0x0001380001067983 */ /* 0x000ee40000300800 */
[----:B------:R-:W3:Y:S01]  /*2bfa0*/  LDL.LU R7, [R1+0x13c] ;  /* 0x00013c0001077983 */ /* 0x000ee20000300800 */
[----:B------:R-:W2:Y:S01]  /*2bfb0*/  LDL.LU R10, [R1+0xa8] ;  /* 0x0000a800010a7983 */ /* 0x000ea20000300800 */
[----:B------:R-:W4:Y:S03]  /*2bfc0*/  LDL.LU R11, [R1+0xac] ;  /* 0x0000ac00010b7983 */ /* 0x000f260000300800 */
        /* <DEDUP_REMOVED lines=23> */
[----:B------:R-:W3:Y:S01]  /*2c140*/  LDL.LU R7, [R1+0x16c] ;  /* 0x00016c0001077983 */ /* 0x000ee20000300800 */
[----:B----4-:R-:W-:-:S02]  /*2c150*/  F2FP.PACK_AB R26, R26, R27 ;  /* 0x0000001b1a1a723e */ /* 0x010fc400000000ff */
[----:B------:R-:W-:Y:S01]  /*2c160*/  F2FP.PACK_AB R24, R8, R24 ;  /* 0x000000180818723e */ /* 0x000fe200000000ff */
[----:B---3--:R-:W-:Y:S01]  /*2c170*/  STL.64 [R1+0x1c48], R6 ;  /* 0x001c480601007387 */ /* 0x008fe20000100a00 */
[----:B--2---:R0:W-:Y:S03]  /*2c180*/  STL.64 [R1+0x1c40], R4 ;  /* 0x001c400401007387 */ /* 0x0041e60000100a00 */
[----:B0-----:R-:W2:Y:S01]  /*2c190*/  LDL.LU R4, [R1+0x170] ;  /* 0x0001700001047983 */ /* 0x001ea20000300800 */
[----:B------:R-:W2:Y:S02]  /*2c1a0*/  LDL.LU R5, [R1+0x174] ;  /* 0x0001740001057983 */ /* 0x000ea40000300800 */
[----:B------:R-:W2:Y:S02]  /*2c1b0*/  LDL.LU R6, [R1+0x178] ;  /* 0x0001780001067983 */ /* 0x000ea40000300800 */
[----:B------:R-:W2:Y:S01]  /*2c1c0*/  LDL.LU R7, [R1+0x17c] ;  /* 0x00017c0001077983 */ /* 0x000ea20000300800 */
[----:B------:R-:W-:-:S02]  /*2c1d0*/  F2FP.PACK_AB R25, R9, R25 ;  /* 0x000000190919723e */ /* 0x000fc400000000ff */
[----:B------:R-:W-:Y:S01]  /*2c1e0*/  F2FP.PACK_AB R27, R2, R16 ;  /* 0x00000010021b723e */ /* 0x000fe200000000ff */
[----:B------:R-:W3:Y:S01]  /*2c1f0*/  LDL.LU R29, [R1+0x504] ;  /* 0x00050400011d7983 */ /* 0x000ee20000300800 */
[----:B------:R-:W4:Y:S02]  /*2c200*/  LDL.LU R17, [R1+0x4e8] ;  /* 0x0004e80001117983 */ /* 0x000f240000300800 */
[----:B------:R-:W3:Y:S02]  /*2c210*/  LDL.LU R20, [R1+0xd0] ;  /* 0x0000d00001147983 */ /* 0x000ee40000300800 */
[----:B------:R-:W3:Y:S01]  /*2c220*/  LDL.LU R21, [R1+0xd4] ;  /* 0x0000d40001157983 */ /* 0x000ee20000300800 */
[----:B------:R-:W3:Y:S01]  /*2c230*/  LDL.LU R22, [R1+0xd8] ;  /* 0x0000d80001167983 */ /* 0x000ee20000300800 */
[----:B------:R-:W3:Y:S02]  /*2c240*/  LDL.LU R23, [R1+0xdc] ;  /* 0x0000dc0001177983 */ /* 0x000ee40000300800 */
[----:B------:R0:W-:Y:S02]  /*2c250*/  STL.64 [R1+0x1b10], R14 ;  /* 0x001b100e01007387 */ /* 0x0001e40000100a00 */
[----:B------:R-:W-:Y:S01]  /*2c260*/  STL.64 [R1+0x1b08], R12 ;  /* 0x001b080c01007387 */ /* 0x000fe20000100a00 */
[----:B0-----:R-:W3:Y:S01]  /*2c270*/  LDL.LU R14, [R1+0x8] ;  /* 0x00000800010e7983 */ /* 0x001ee20000300800 */
[----:B------:R-:W3:Y:S02]  /*2c280*/  LDL.LU R15, [R1+0xc] ;  /* 0x00000c00010f7983 */ /* 0x000ee40000300800 */
[----:B------:R-:W3:Y:S01]  /*2c290*/  LDL.LU R16, [R1+0x1c50] ;  /* 0x001c500001107983 */ /* 0x000ee20000300800 */
[C---:B--2---:R-:W-:Y:S01]  /*2c2a0*/  HMMA.16816.F32 R8, R24.reuse, R10, R4 ;  /* 0x0000000a1808723c */ /* 0x044fe20000001804 */
        /* <DEDUP_REMOVED lines=47> */
[----:B0-----:R-:W2:Y:S01]  /*2c5a0*/  LDL.LU.64 R10, [R1+0x1ba8] ;  /* 0x001ba800010a7983 */ /* 0x001ea20000300a00 */
[----:B------:R-:W2:Y:S02]  /*2c5b0*/  LDL.LU R8, [R1+0x1ba0] ;  /* 0x001ba00001087983 */ /* 0x000ea40000300800 */
[----:B-----5:R-:W-:-:S04]  /*2c5c0*/  FFMA R2, R3, c[0x0][0x188], -R28 ;  /* 0x0000620003027a23 */ /* 0x020fc8000000081c */
[----:B------:R-:W-:-:S06]  /*2c5d0*/  FMUL R3, R2, 1.4426950216293334961 ;  /* 0x3fb8aa3b02037820 */ /* 0x000fcc0000400000 */
[----:B------:R-:W0:Y:S01]  /*2c5e0*/  MUFU.EX2 R3, R3 ;  /* 0x0000000300037308 */ /* 0x000e220000000800 */
[----:B--2---:R-:W-:Y:S02]  /*2c5f0*/  FFMA R2, R8, c[0x0][0x188], -R28 ;  /* 0x0000620008027a23 */ /* 0x004fe4000000081c */
[----:B------:R-:W-:Y:S01]  /*2c600*/  HMMA.16816.F32 R8, R24, R10, R4 ;  /* 0x0000000a1808723c */ /* 0x000fe20000001804 */
[----:B------:R-:W2:Y:S01]  /*2c610*/  LDL.LU.64 R6, [R1+0x1b98] ;  /* 0x001b980001067983 */ /* 0x000ea20000300a00 */
[----:B0-----:R-:W-:Y:S02]  /*2c620*/  STL [R1+0x3ac], R3 ;  /* 0x0003ac0301007387 */ /* 0x001fe40000100800 */
[----:B------:R-:W2:Y:S11]  /*2c630*/  LDL.LU.64 R4, [R1+0x1b90] ;  /* 0x001b900001047983 */ /* 0x000eb60000300a00 */
[----:B------:R-:W-:Y:S08]  /*2c640*/  @!UPT UIADD3 URZ, URZ, URZ, URZ ;  /* 0x0000003f3f3ff290 */ /* 0x000ff0000fffe03f */
[----:B------:R-:W-:Y:S01]  /*2c650*/  STL.64 [R1+0x110], R8 ;  /* 0x0001100801007387 */ /* 0x000fe20000100a00 */
[----:B------:R0:W-:Y:S03]  /*2c660*/  STL.64 [R1+0x118], R10 ;  /* 0x0001180a01007387 */ /* 0x0001e60000100a00 */
[----:B0-----:R-:W2:Y:S01]  /*2c670*/  LDL.LU.64 R10, [R1+0x1b88] ;  /* 0x001b8800010a7983 */ /* 0x001ea20000300a00 */
[----:B------:R-:W5:Y:S02]  /*2c680*/  LDL.LU R9, [R1+0x1b80] ;  /* 0x001b800001097983 */ /* 0x000f640000300800 */
[----:B------:R-:W-:-:S06]  /*2c690*/  FMUL R3, R2, 1.4426950216293334961 ;  /* 0x3fb8aa3b02037820 */ /* 0x000fcc0000400000 */
[----:B------:R-:W0:Y:S01]  /*2c6a0*/  MUFU.EX2 R3, R3 ;  /* 0x0000000300037308 */ /* 0x000e220000000800 */
[--C-:B-----5:R-:W-:Y:S02]  /*2c6b0*/  FFMA R2, R9, c[0x0][0x188], -R28.reuse ;  /* 0x0000620009027a23 */ /* 0x120fe4000000081c */
[C---:B--2---:R-:W-:Y:S01]  /*2c6c0*/  HMMA.16816.F32 R8, R24.reuse, R10, R4 ;  /* 0x0000000a1808723c */ /* 0x044fe20000001804 */
[----:B------:R-:W2:Y:S01]  /*2c6d0*/  LDL.LU.64 R6, [R1+0x1b78] ;  /* 0x001b780001067983 */ /* 0x000ea20000300a00 */
[----:B0-----:R-:W-:Y:S02]  /*2c6e0*/  STL [R1+0x3a8], R3 ;  /* 0x0003a80301007387 */ /* 0x001fe40000100800 */
[----:B------:R-:W2:Y:S11]  /*2c6f0*/  LDL.LU.64 R4, [R1+0x1b70] ;  /* 0x001b700001047983 */ /* 0x000eb60000300a00 */
[----:B------:R-:W-:Y:S08]  /*2c700*/  @!UPT UIADD3 URZ, URZ, URZ, URZ ;  /* 0x0000003f3f3ff290 */ /* 0x000ff0000fffe03f */
[----:B------:R-:W-:Y:S01]  /*2c710*/  STL.64 [R1+0x100], R8 ;  /* 0x0001000801007387 */ /* 0x000fe20000100a00 */
[----:B------:R0:W-:Y:S03]  /*2c720*/  STL.64 [R1+0x108], R10 ;  /* 0x0001080a01007387 */ /* 0x0001e60000100a00 */
[----:B0-----:R-:W2:Y:S01]  /*2c730*/  LDL.LU.64 R10, [R1+0x1b68] ;  /* 0x001b6800010a7983 */ /* 0x001ea20000300a00 */
[----:B------:R-:W-:Y:S02]  /*2c740*/  FMUL R3, R2, 1.4426950216293334961 ;  /* 0x3fb8aa3b02037820 */ /* 0x000fe40000400000 */
[----:B---3--:R-:W-:Y:S02]  /*2c750*/  FFMA R2, R29, c[0x0][0x188], -R28 ;  /* 0x000062001d027a23 */ /* 0x008fe4000000081c */
[----:B------:R0:W1:Y:S01]  /*2c760*/  MUFU.EX2 R29, R3 ;  /* 0x00000003001d7308 */ /* 0x0000620000000800 */
[----:B------:R-:W-:Y:S01]  /*2c770*/  HMMA.16816.F32 R12, R24, R14, R20 ;  /* 0x0000000e180c723c */ /* 0x000fe20000001814 */
[----:B0-----:R-:W-:-:S02]  /*2c780*/  FMUL R3, R2, 1.4426950216293334961 ;  /* 0x3fb8aa3b02037820 */ /* 0x001fc40000400000 */
[----:B----4-:R-:W-:-:S05]  /*2c790*/  FFMA R2, R17, c[0x0][0x188], -R0 ;  /* 0x0000620011027a23 */ /* 0x010fca0000000800 */
[----:B--2---:R-:W-:Y:S01]  /*2c7a0*/  HMMA.16816.F32 R8, R24, R10, R4 ;  /* 0x0000000a1808723c */ /* 0x004fe20000001804 */
[----:B------:R-:W2:Y:S01]  /*2c7b0*/  LDL.LU.64 R6, [R1+0x1b60] ;  /* 0x001b600001067983 */ /* 0x000ea20000300a00 */
[----:B------:R-:W3:Y:S11]  /*2c7c0*/  LDL.LU.64 R4, [R1+0x1b58] ;  /* 0x001b580001047983 */ /* 0x000ef60000300a00 */
[----:B------:R-:W-:Y:S10]  /*2c7d0*/  @!UPT UIADD3 URZ, URZ, URZ, URZ ;  /* 0x0000003f3f3ff290 */ /* 0x000ff4000fffe03f */
[----:B------:R-:W-:Y:S01]  /*2c7e0*/  STL.64 [R1+0xf0], R8 ;  /* 0x0000f00801007387 */ /* 0x000fe20000100a00 */
[----:B------:R0:W-:Y:S03]  /*2c7f0*/  STL.64 [R1+0xf8], R10 ;  /* 0x0000f80a01007387 */ /* 0x0001e60000100a00 */
[----:B0-----:R-:W4:Y:S01]  /*2c800*/  LDL.LU.64 R10, [R1+0x1b50] ;  /* 0x001b5000010a7983 */ /* 0x001f220000300a00 */
[----:B------:R-:W5:Y:S02]  /*2c810*/  LDL.LU.64 R8, [R1+0x1b48] ;  /* 0x001b480001087983 */ /* 0x000f640000300a00 */
[----:B-1----:R-:W-:Y:S02]  /*2c820*/  STL [R1+0x3a4], R29 ;  /* 0x0003a41d01007387 */ /* 0x002fe40000100800 */
[----:B------:R0:W-:Y:S01]  /*2c830*/  STL [R1+0x1ae8], R29 ;  /* 0x001ae81d01007387 */ /* 0x0001e20000100800 */
[----:B------:R-:W2:Y:S01]  /*2c840*/  LDL.LU.64 R22, [R1+0x1b40] ;  /* 0x001b400001167983 */ /* 0x000ea20000300a00 */
[----:B------:R-:W2:Y:S03]  /*2c850*/  LDL.LU.64 R20, [R1+0x1b38] ;  /* 0x001b380001147983 */ /* 0x000ea60000300a00 */
[----:B0-----:R-:W2:Y:S01]  /*2c860*/  LDL.LU R29, [R1+0x508] ;  /* 0x00050800011d7983 */ /* 0x001ea20000300800 */
[----:B------:R-:W2:Y:S02]  /*2c870*/  LDL.LU R17, [R1+0x50c] ;  /* 0x00050c0001117983 */ /* 0x000ea40000300800 */
[----:B------:R-:W-:Y:S02]  /*2c880*/  STL.64 [R1+0xe0], R12 ;  /* 0x0000e00c01007387 */ /* 0x000fe40000100a00 */
[----:B------:R-:W-:Y:S01]  /*2c890*/  STL.64 [R1+0xe8], R14 ;  /* 0x0000e80e01007387 */ /* 0x000fe20000100a00 */
[----:B------:R-:W-:Y:S04]  /*2c8a0*/  STL.64 [R1+0x1b30], R18 ;  /* 0x001b301201007387 */ /* 0x000fe80000100a00 */
[----:B--2---:R0:W-:Y:S04]  /*2c8b0*/  STL.64 [R1+0x1b28], R16 ;  /* 0x001b281001007387 */ /* 0x0041e80000100a00 */
[----:B0-----:R-:W2:Y:S01]  /*2c8c0*/  LDL.LU R16, [R1+0xc0] ;  /* 0x0000c00001107983 */ /* 0x001ea20000300800 */
[----:B------:R-:W2:Y:S02]  /*2c8d0*/  LDL.LU R17, [R1+0xc4] ;  /* 0x0000c40001117983 */ /* 0x000ea40000300800 */
[----:B------:R-:W2:Y:S02]  /*2c8e0*/  LDL.LU R18, [R1+0xc8] ;  /* 0x0000c80001127983 */ /* 0x000ea40000300800 */
[----:B------:R-:W2:Y:S01]  /*2c8f0*/  LDL.LU R19, [R1+0xcc] ;  /* 0x0000cc0001137983 */ /* 0x000ea20000300800 */
[----:B------:R-:W2:Y:S01]  /*2c900*/  LDL.LU R12, [R1+0x270] ;  /* 0x00027000010c7983 */ /* 0x000ea20000300800 */
[----:B------:R-:W2:Y:S02]  /*2c910*/  LDL.LU R13, [R1+0x274] ;  /* 0x00027400010d7983 */ /* 0x000ea40000300800 */
[----:B------:R-:W2:Y:S02]  /*2c920*/  LDL.LU R14, [R1+0x278] ;  /* 0x00027800010e7983 */ /* 0x000ea40000300800 */
[----:B------:R-:W2:Y:S01]  /*2c930*/  LDL.LU R15, [R1+0x27c] ;  /* 0x00027c00010f7983 */ /* 0x000ea20000300800 */
[----:B------:R0:W1:Y:S02]  /*2c940*/  MUFU.EX2 R28, R3 ;  /* 0x00000003001c7308 */ /* 0x0000640000000800 */
[----:B0-----:R-:W-:-:S06]  /*2c950*/  FMUL R3, R2, 1.4426950216293334961 ;  /* 0x3fb8aa3b02037820 */ /* 0x001fcc0000400000 */
[----:B------:R-:W0:Y:S01]  /*2c960*/  MUFU.EX2 R3, R3 ;  /* 0x0000000300037308 */ /* 0x000e220000000800 */
[----:B--2---:R-:W-:Y:S01]  /*2c970*/  STL.64 [R1+0x1b20], R14 ;  /* 0x001b200e01007387 */ /* 0x004fe20000100a00 */
[----:B------:R2:W-:Y:S03]  /*2c980*/  STL.64 [R1+0x1b18], R12 ;  /* 0x001b180c01007387 */ /* 0x0005e60000100a00 */
[----:B--2---:R-:W4:Y:S01]  /*2c990*/  LDL.LU R12, [R1+0x250] ;  /* 0x00025000010c7983 */ /* 0x004f220000300800 */
[----:B------:R-:W4:Y:S02]  /*2c9a0*/  LDL.LU R13, [R1+0x254] ;  /* 0x00025400010d7983 */ /* 0x000f240000300800 */
[----:B------:R-:W4:Y:S02]  /*2c9b0*/  LDL.LU R15, [R1+0x25c] ;  /* 0x00025c00010f7983 */ /* 0x000f240000300800 */
[----:B------:R-:W2:Y:S01]  /*2c9c0*/  LDL.LU R2, [R1+0x4ec] ;  /* 0x0004ec0001027983 */ /* 0x000ea20000300800 */
[----:B-----5:R-:W-:-:S02]  /*2c9d0*/  MOV R14, R9 ;  /* 0x00000009000e7202 */ /* 0x020fc40000000f00 */
[----:B------:R-:W5:Y:S04]  /*2c9e0*/  S2R R9, SR_TID.X ;  /* 0x0000000000097919 */ /* 0x000f680000002100 */
[----:B-1----:R-:W-:Y:S01]  /*2c9f0*/  STL [R1+0x3a0], R28 ;  /* 0x0003a01c01007387 */ /* 0x002fe20000100800 */
[----:B------:R1:W-:Y:S01]  /*2ca00*/  STL [R1+0x1aec], R28 ;  /* 0x001aec1c01007387 */ /* 0x0003e20000100800 */
[----:B------:R-:W-:Y:S02]  /*2ca10*/  HMMA.16816.F32 R16, R24, R22, R16 ;  /* 0x000000161810723c */ /* 0x000fe40000001810 */
[----:B-1----:R-:W1:Y:S01]  /*2ca20*/  S2R R28, SR_TID.X ;  /* 0x00000000001c7919 */ /* 0x002e620000002100 */
[----:B-----5:R-:W-:-:S05]  /*2ca30*/  LOP3.LUT R9, R9, 0x7, RZ, 0xc0, !PT ;  /* 0x0000000709097812 */ /* 0x020fca00078ec0ff */
[----:B------:R-:W-:Y:S01]  /*2ca40*/  IMAD R9, R9, 0x110, RZ ;  /* 0x0000011009097824 */ /* 0x000fe200078e02ff */
[----:B0-----:R-:W-:Y:S01]  /*2ca50*/  STL [R1+0x39c], R3 ;  /* 0x00039c0301007387 */ /* 0x001fe20000100800 */
[----:B-1----:R-:W-:Y:S11]  /*2ca60*/  SHF.L.U32 R28, R28, 0x1, RZ ;  /* 0x000000011c1c7819 */ /* 0x002ff600000006ff */
[----:B------:R-:W-:Y:S02]  /*2ca70*/  @!UPT UIADD3 URZ, URZ, URZ, URZ ;  /* 0x0000003f3f3ff290 */ /* 0x000fe4000fffe03f */
[----:B------:R-:W-:Y:S01]  /*2ca80*/  STL.64 [R1+0xd0], R16 ;  /* 0x0000d01001007387 */ /* 0x000fe20000100a00 */
[----:B------:R-:W-:-:S03]  /*2ca90*/  LOP3.LUT R9, R9, 0x30, R28, 0x78, !PT ;  /* 0x0000003009097812 */ /* 0x000fc600078e781c */
[----:B------:R-:W-:Y:S04]  /*2caa0*/  STL.64 [R1+0xd8], R18 ;  /* 0x0000d81201007387 */ /* 0x000fe80000100a00 */
[----:B------:R-:W0:Y:S01]  /*2cab0*/  LDSM.16.M88.4 R16, [R9+0x8080] ;  /* 0x008080000910783b */ /* 0x000e220000000200 */
[----:B---3--:R-:W-:Y:S01]  /*2cac0*/  IMAD.MOV.U32 R22, RZ, RZ, R5 ;  /* 0x000000ffff167224 */ /* 0x008fe200078e0005 */
[----:B------:R-:W-:Y:S02]  /*2cad0*/  MOV R23, R4 ;  /* 0x0000000400177202 */ /* 0x000fe40000000f00 */
[----:B0-----:R-:W-:Y:S01]  /*2cae0*/  STL.64 [R1+0xa0], R16 ;  /* 0x0000a01001007387 */ /* 0x001fe20000100a00 */
[----:B------:R-:W-:Y:S01]  /*2caf0*/  MOV R4, R16 ;  /* 0x0000001000047202 */ /* 0x000fe20000000f00 */
[----:B------:R-:W-:Y:S01]  /*2cb00*/  STL.64 [R1+0xa8], R18 ;  /* 0x0000a81201007387 */ /* 0x000fe20000100a00 */
[----:B------:R-:W-:-:S02]  /*2cb10*/  MOV R5, R17 ;  /* 0x0000001100057202 */ /* 0x000fc40000000f00 */
[----:B------:R-:W0:Y:S02]  /*2cb20*/  LDSM.16.M88.4 R16, [R9+0x8880] ;  /* 0x008880000910783b */ /* 0x000e240000000200 */
[----:B0-----:R-:W-:Y:S01]  /*2cb30*/  MOV R28, R16 ;  /* 0x00000010001c7202 */ /* 0x001fe20000000f00 */
[----:B--2---:R-:W-:-:S04]  /*2cb40*/  FFMA R2, R2, c[0x0][0x188], -R0 ;  /* 0x0000620002027a23 */ /* 0x004fc80000000800 */
[----:B------:R-:W-:-:S06]  /*2cb50*/  FMUL R3, R2, 1.4426950216293334961 ;  /* 0x3fb8aa3b02037820 */ /* 0x000fcc0000400000 */
[----:B------:R-:W0:Y:S01]  /*2cb60*/  MUFU.EX2 R3, R3 ;  /* 0x0000000300037308 */ /* 0x000e220000000800 */
[--C-:B------:R-:W-:Y:S02]  /*2cb70*/  FFMA R2, R29, c[0x0][0x188], -R0.reuse ;  /* 0x000062001d027a23 */ /* 0x100fe40000000800 */
[----:B------:R-:W-:Y:S01]  /*2cb80*/  IMAD.MOV.U32 R29, RZ, RZ, R17 ;  /* 0x000000ffff1d7224 */ /* 0x000fe200078e0011 */
[----:B0-----:R-:W-:Y:S01]  /*2cb90*/  STL [R1+0x398], R3 ;  /* 0x0003980301007387 */ /* 0x001fe20000100800 */
[----:B------:R-:W-:Y:S02]  /*2cba0*/  STL.64 [R1+0x90], R16 ;  /* 0x0000901001007387 */ /* 0x000fe40000100a00 */
[----:B------:R0:W-:Y:S02]  /*2cbb0*/  STL.64 [R1+0x98], R18 ;  /* 0x0000981201007387 */ /* 0x0001e40000100a00 */
[----:B0-----:R-:W2:Y:S01]  /*2cbc0*/  LDL.LU.64 R18, [R1+0x1b30] ;  /* 0x001b300001127983 */ /* 0x001ea20000300a00 */
[----:B------:R-:W3:Y:S01]  /*2cbd0*/  LDL.LU.64 R16, [R1+0x1b28] ;  /* 0x001b280001107983 */ /* 0x000ee20000300a00 */
[----:B----4-:R-:W-:Y:S11]  /*2cbe0*/  HMMA.16816.F32 R12, R24, R10, R12 ;  /* 0x0000000a180c723c */ /* 0x010ff6000000180c */
[----:B------:R-:W-:Y:S11]  /*2cbf0*/  @!UPT UIADD3 URZ, URZ, URZ, URZ ;  /* 0x0000003f3f3ff290 */ /* 0x000ff6000fffe03f */
[----:B------:R-:W-:Y:S01]  /*2cc00*/  @!UPT UIADD3 URZ, URZ, URZ, URZ ;  /* 0x0000003f3f3ff290 */ /* 0x000fe2000fffe03f */
[----:B------:R-:W-:Y:S01]  /*2cc10*/  STL.64 [R1+0x290], R12 ;  /* 0x0002900c01007387 */ /* 0x000fe20000100a00 */
[----:B------:R-:W-:Y:S02]  /*2cc20*/  STL.64 [R1+0x298], R14 ;  /* 0x0002980e01007387 */ /* 0x000fe40000100a00 */
[----:B------:R-:W0:Y:S04]  /*2cc30*/  LDSM.16.M88.4 R12, [R9+0x9080] ;  /* 0x00908000090c783b */ /* 0x000e280000000200 */
[----:B------:R-:W-:Y:S01]  /*2cc40*/  FMUL R3, R2, 1.4426950216293334961 ;  /* 0x3fb8aa3b02037820 */ /* 0x000fe20000400000 */
[----:B0-----:R-:W-:Y:S01]  /*2cc50*/  STL.64 [R1+0x80], R12 ;  /* 0x0000800c01007387 */ /* 0x001fe20000100a00 */
[----:B------:R0:W-:Y:S03]  /*2cc60*/  STL.64 [R1+0x88], R14 ;  /* 0x0000880e01007387 */ /* 0x0001e60000100a00 */
[----:B0-----:R-:W2:Y:S01]  /*2cc70*/  LDL.LU.64 R14, [R1+0x1b20] ;  /* 0x001b2000010e7983 */ /* 0x001ea20000300a00 */
[----:B---3--:R-:W-:Y:S01]  /*2cc80*/  FFMA R2, R17, c[0x0][0x188], -R0 ;  /* 0x0000620011027a23 */ /* 0x008fe20000000800 */
[----:B------:R-:W-:Y:S01]  /*2cc90*/  MOV R17, R12 ;  /* 0x0000000c00117202 */ /* 0x000fe20000000f00 */
[----:B------:R0:W1:Y:S02]  /*2cca0*/  MUFU.EX2 R0, R3 ;  /* 0x0000000300007308 */ /* 0x0000640000000800 */
[----:B0-----:R-:W-:-:S02]  /*2ccb0*/  MOV R3, R13 ;  /* 0x0000000d00037202 */ /* 0x001fc40000000f00 */
[----:B------:R-:W2:Y:S04]  /*2ccc0*/  LDL.LU.64 R12, [R1+0x1b18] ;  /* 0x001b1800010c7983 */ /* 0x000ea80000300a00 */
[----:B-1----:R-:W-:Y:S01]  /*2ccd0*/  STL [R1+0x394], R0 ;  /* 0x0003940001007387 */ /* 0x002fe20000100800 */
[C---:B--2---:R-:W-:Y:S11]  /*2cce0*/  HMMA.16816.F32 R12, R24.reuse, R18, R12 ;  /* 0x00000012180c723c */ /* 0x044ff6000000180c */
[----:B------:R-:W-:Y:S11]  /*2ccf0*/  @!UPT UIADD3 URZ, URZ, URZ, URZ ;  /* 0x0000003f3f3ff290 */ /* 0x000ff6000fffe03f */
[----:B------:R-:W-:Y:S01]  /*2cd00*/  @!UPT UIADD3 URZ, URZ, URZ, URZ ;  /* 0x0000003f3f3ff290 */ /* 0x000fe2000fffe03f */
[----:B------:R-:W-:Y:S01]  /*2cd10*/  STL.64 [R1+0x2a0], R12 ;  /* 0x0002a00c01007387 */ /* 0x000fe20000100a00 */
[----:B------:R-:W-:Y:S02]  /*2cd20*/  STL.64 [R1+0x2a8], R14 ;  /* 0x0002a80e01007387 */ /* 0x000fe40000100a00 */
[----:B------:R-:W0:Y:S02]  /*2cd30*/  LDSM.16.M88.4 R12, [R9+0x9880] ;  /* 0x00988000090c783b */ /* 0x000e240000000200 */
[----:B0-----:R-:W-:Y:S01]  /*2cd40*/  MOV R18, R12 ;  /* 0x0000000c00127202 */ /* 0x001fe20000000f00 */
[----:B------:R-:W-:Y:S01]  /*2cd50*/  STL.64 [R1+0x70], R12 ;  /* 0x0000700c01007387 */ /* 0x000fe20000100a00 */
[----:B------:R0:W-:Y:S01]  /*2cd60*/  STL.64 [R1+0x78], R14 ;  /* 0x0000780e01007387 */ /* 0x0001e20000100a00 */
[----:B------:R-:W-:Y:S02]  /*2cd70*/  MOV R10, R13 ;  /* 0x0000000d000a7202 */ /* 0x000fe40000000f00 */
[----:B0-----:R-:W2:Y:S01]  /*2cd80*/  LDL.LU.64 R14, [R1+0x1b10] ;  /* 0x001b1000010e7983 */ /* 0x001ea20000300a00 */
[----:B------:R-:W3:Y:S02]  /*2cd90*/  LDL.LU.64 R12, [R1+0x1b08] ;  /* 0x001b0800010c7983 */ /* 0x000ee40000300a00 */
[----:B------:R-:W-:Y:S02]  /*2cda0*/  STL [R1+0x1b00], R18 ;  /* 0x001b001201007387 */ /* 0x000fe40000100800 */
[----:B------:R0:W-:Y:S02]  /*2cdb0*/  STL.64 [R1+0x1af8], R16 ;  /* 0x001af81001007387 */ /* 0x0001e40000100a00 */
[----:B0-----:R-:W2:Y:S01]  /*2cdc0*/  LDL.LU R16, [R1+0x2b0] ;  /* 0x0002b00001107983 */ /* 0x001ea20000300800 */
[----:B------:R-:W2:Y:S02]  /*2cdd0*/  LDL.LU R17, [R1+0x2b4] ;  /* 0x0002b40001117983 */ /* 0x000ea40000300800 */
[----:B------:R-:W2:Y:S02]  /*2cde0*/  LDL.LU R18, [R1+0x2b8] ;  /* 0x0002b80001127983 */ /* 0x000ea40000300800 */
[----:B------:R-:W-:Y:S01]  /*2cdf0*/  IMAD.MOV.U32 R19, RZ, RZ, R8 ;  /* 0x000000ffff137224 */ /* 0x000fe200078e0008 */
[C---:B------:R-:W-:Y:S01]  /*2ce00*/  HMMA.16816.F32 R20, R24.reuse, R6, R20 ;  /* 0x000000061814723c */ /* 0x040fe20000001814 */
[----:B------:R-:W-:Y:S01]  /*2ce10*/  FMUL R2, R2, 1.4426950216293334961 ;  /* 0x3fb8aa3b02027820 */ /* 0x000fe20000400000 */
[----:B------:R-:W4:Y:S05]  /*2ce20*/  LDL R6, [R1+0x3ac] ;  /* 0x0003ac0001067983 */ /* 0x000f2a0000100800 */
[----:B------:R-:W0:Y:S11]  /*2ce30*/  MUFU.EX2 R2, R2 ;  /* 0x0000000200027308 */ /* 0x000e360000000800 */
[----:B------:R-:W-:Y:S05]  /*2ce40*/  @!UPT UIADD3 URZ, URZ, URZ, URZ ;  /* 0x0000003f3f3ff290 */ /* 0x000fea000fffe03f */
[----:B------:R-:W-:Y:S01]  /*2ce50*/  STL.64 [R1+0x280], R20 ;  /* 0x0002801401007387 */ /* 0x000fe20000100a00 */
[----:B------:R-:W-:Y:S02]  /*2ce60*/  STL.64 [R1+0x288], R22 ;  /* 0x0002881601007387 */ /* 0x000fe40000100a00 */
[----:B0-----:R-:W-:Y:S02]  /*2ce70*/  STL [R1+0x390], R2 ;  /* 0x0003900201007387 */ /* 0x001fe40000100800 */
[----:B------:R-:W0:Y:S01]  /*2ce80*/  LDSM.16.M88.4 R20, [R9+0xa080] ;  /* 0x00a080000914783b */ /* 0x000e220000000200 */
[----:B--2---:R-:W-:Y:S01]  /*2ce90*/  HMMA.16816.F32 R24, R24, R14, R16 ;  /* 0x0000000e1818723c */ /* 0x004fe20000001810 */
[----:B------:R-:W2:Y:S02]  /*2cea0*/  LDL.LU R18, [R1+0x1b00] ;  /* 0x001b000001127983 */ /* 0x000ea40000300800 */
[----:B------:R-:W5:Y:S11]  /*2ceb0*/  LDL.LU.64 R16, [R1+0x1af8] ;  /* 0x001af80001107983 */ /* 0x000f760000300a00 */
[----:B------:R-:W-:Y:S09]  /*2cec0*/  @!UPT UIADD3 URZ, URZ, URZ, URZ ;  /* 0x0000003f3f3ff290 */ /* 0x000ff2000fffe03f */
[----:B------:R-:W-:Y:S01]  /*2ced0*/  STL.64 [R1+0xc0], R24 ;  /* 0x0000c01801007387 */ /* 0x000fe20000100a00 */
[----:B------:R1:W-:Y:S03]  /*2cee0*/  STL.64 [R1+0xc8], R26 ;  /* 0x0000c81a01007387 */ /* 0x0003e60000100a00 */
[----:B-1----:R-:W4:Y:S01]  /*2cef0*/  LDL R27, [R1+0x3a8] ;  /* 0x0003a800011b7983 */ /* 0x002f220000100800 */
[----:B------:R-:W2:Y:S02]  /*2cf00*/  LDL.LU R8, [R1+0x4d4] ;  /* 0x0004d40001087983 */ /* 0x000ea40000300800 */
[----:B------:R-:W2:Y:S02]  /*2cf10*/  LDL.LU R11, [R1+0x4c0] ;  /* 0x0004c000010b7983 */ /* 0x000ea40000300800 */
[----:B---3--:R1:W-:Y:S02]  /*2cf20*/  STL.64 [R1+0x1a88], R12 ;  /* 0x001a880c01007387 */ /* 0x0083e40000100a00 */
[----:B-1----:R-:W3:Y:S01]  /*2cf30*/  LDL.LU R12, [R1+0x220] ;  /* 0x00022000010c7983 */ /* 0x002ee20000300800 */
[----:B------:R-:W3:Y:S02]  /*2cf40*/  LDL.LU R13, [R1+0x224] ;  /* 0x00022400010d7983 */ /* 0x000ee40000300800 */
[----:B------:R-:W2:Y:S01]  /*2cf50*/  LDL.LU R14, [R1+0x228] ;  /* 0x00022800010e7983 */ /* 0x000ea20000300800 */
[----:B-----5:R-:W-:-:S02]  /*2cf60*/  MOV R15, R16 ;  /* 0x00000010000f7202 */ /* 0x020fc40000000f00 */
[----:B------:R-:W5:Y:S04]  /*2cf70*/  LDL.LU R16, [R1+0x1af4] ;  /* 0x001af40001107983 */ /* 0x000f680000300800 */
[----:B--2---:R-:W-:Y:S01]  /*2cf80*/  STL.64 [R1+0x1a98], R14 ;  /* 0x001a980e01007387 */ /* 0x004fe20000100a00 */
[----:B---3--:R1:W-:Y:S02]  /*2cf90*/  STL.64 [R1+0x1a90], R12 ;  /* 0x001a900c01007387 */ /* 0x0083e40000100a00 */
[----:B-1----:R-:W-:Y:S02]  /*2cfa0*/  MOV R12, R18 ;  /* 0x00000012000c7202 */ /* 0x002fe40000000f00 */
[----:B------:R-:W-:Y:S02]  /*2cfb0*/  MOV R13, R10 ;  /* 0x0000000a000d7202 */ /* 0x000fe40000000f00 */
[----:B------:R-:W2:Y:S03]  /*2cfc0*/  LDL.LU R10, [R1+0x4d0] ;  /* 0x0004d000010a7983 */ /* 0x000ea60000300800 */
[----:B------:R1:W-:Y:S02]  /*2cfd0*/  STL.64 [R1+0x1aa8], R12 ;  /* 0x001aa80c01007387 */ /* 0x0003e40000100a00 */
[----:B-1----:R-:W-:Y:S01]  /*2cfe0*/  MOV R12, R17 ;  /* 0x00000011000c7202 */ /* 0x002fe20000000f00 */
[----:B------:R-:W-:Y:S01]  /*2cff0*/  IMAD.MOV.U32 R13, RZ, RZ, R3 ;  /* 0x000000ffff0d7224 */ /* 0x000fe200078e0003 */
[----:B------:R-:W3:Y:S01]  /*2d000*/  LDL.LU R17, [R1+0x1af0] ;  /* 0x001af00001117983 */ /* 0x000ee20000300800 */
[----:B------:R-:W2:Y:S02]  /*2d010*/  LDL R7, [R1+0x398] ;  /* 0x0003980001077983 */ /* 0x000ea40000100800 */
[----:B------:R-:W2:Y:S01]  /*2d020*/  LDL R3, [R1+0x39c] ;  /* 0x00039c0001037983 */ /* 0x000ea20000100800 */
[----:B------:R1:W-:Y:S02]  /*2d030*/  STL.64 [R1+0x1ac0], R12 ;  /* 0x001ac00c01007387 */ /* 0x0003e40000100a00 */
[----:B-1----:R-:W-:-:S02]  /*2d040*/  MOV R12, R28 ;  /* 0x0000001c000c7202 */ /* 0x002fc40000000f00 */
[----:B------:R-:W-:Y:S01]  /*2d050*/  MOV R13, R29 ;  /* 0x0000001d000d7202 */ /* 0x000fe20000000f00 */
[----:B------:R-:W2:Y:S01]  /*2d060*/  LDL.LU R28, [R1+0x1aec] ;  /* 0x001aec00011c7983 */ /* 0x000ea20000300800 */
[----:B------:R-:W2:Y:S03]  /*2d070*/  LDL.LU R29, [R1+0x1ae8] ;  /* 0x001ae800011d7983 */ /* 0x000ea60000300800 */
[----:B------:R1:W-:Y:S04]  /*2d080*/  STL.64 [R1+0x1ad8], R12 ;  /* 0x001ad80c01007387 */ /* 0x0003e80000100a00 */
[----:B-1----:R-:W2:Y:S01]  /*2d090*/  LDL.LU R12, [R1+0x2e0] ;  /* 0x0002e000010c7983 */ /* 0x002ea20000300800 */
[----:B------:R-:W2:Y:S02]  /*2d0a0*/  LDL.LU R13, [R1+0x2e4] ;  /* 0x0002e400010d7983 */ /* 0x000ea40000300800 */
[----:B0-----:R-:W-:Y:S02]  /*2d0b0*/  STL.64 [R1+0x60], R20 ;  /* 0x0000601401007387 */ /* 0x001fe40000100a00 */
[----:B------:R-:W-:Y:S01]  /*2d0c0*/  STL.64 [R1+0x68], R22 ;  /* 0x0000681601007387 */ /* 0x000fe20000100a00 */
[----:B------:R0:W-:Y:S04]  /*2d0d0*/  STL.64 [R1+0x1aa0], R20 ;  /* 0x001aa01401007387 */ /* 0x0001e80000100a00 */
[----:B0-----:R-:W2:Y:S01]  /*2d0e0*/  LDL.LU R20, [R1+0x230] ;  /* 0x0002300001147983 */ /* 0x001ea20000300800 */
[----:B------:R-:W2:Y:S02]  /*2d0f0*/  LDL.LU R21, [R1+0x234] ;  /* 0x0002340001157983 */ /* 0x000ea40000300800 */
[----:B------:R-:W2:Y:S02]  /*2d100*/  LDL.LU R22, [R1+0x238] ;  /* 0x0002380001167983 */ /* 0x000ea40000300800 */
[----:B------:R-:W2:Y:S01]  /*2d110*/  LDL.LU R23, [R1+0x23c] ;  /* 0x00023c0001177983 */ /* 0x000ea20000300800 */
[----:B----4-:R-:W-:Y:S01]  /*2d120*/  F2FP.PACK_AB R24, R27, R6 ;  /* 0x000000061b18723e */ /* 0x010fe200000000ff */
[----:B------:R-:W-:Y:S01]  /*2d130*/  F2FP.PACK_AB R27, R2, R0 ;  /* 0x00000000021b723e */ /* 0x000fe200000000ff */
[----:B--2---:R-:W-:Y:S01]  /*2d140*/  STL.64 [R1+0x1ab8], R22 ;  /* 0x001ab81601007387 */ /* 0x004fe20000100a00 */
[----:B------:R0:W-:Y:S03]  /*2d150*/  STL.64 [R1+0x1ab0], R20 ;  /* 0x001ab01401007387 */ /* 0x0001e60000100a00 */
[----:B0-----:R-:W2:Y:S01]  /*2d160*/  LDL.LU R20, [R1+0x240] ;  /* 0x0002400001147983 */ /* 0x001ea20000300800 */
[----:B------:R-:W2:Y:S02]  /*2d170*/  LDL.LU R21, [R1+0x244] ;  /* 0x0002440001157983 */ /* 0x000ea40000300800 */
[----:B------:R-:W4:Y:S02]  /*2d180*/  LDL.LU R22, [R1+0x248] ;  /* 0x0002480001167983 */ /* 0x000f240000300800 */
[----:B------:R-:W4:Y:S01]  /*2d190*/  LDL.LU R23, [R1+0x24c] ;  /* 0x00024c0001177983 */ /* 0x000f220000300800 */
[----:B---3--:R-:W-:-:S02]  /*2d1a0*/  MOV R14, R17 ;  /* 0x00000011000e7202 */ /* 0x008fc40000000f00 */
[----:B-----5:R-:W-:Y:S02]  /*2d1b0*/  MOV R15, R16 ;  /* 0x00000010000f7202 */ /* 0x020fe40000000f00 */
[----:B------:R-:W-:Y:S02]  /*2d1c0*/  F2FP.PACK_AB R25, R7, R3 ;  /* 0x000000030719723e */ /* 0x000fe400000000ff */
[----:B------:R-:W-:Y:S01]  /*2d1d0*/  F2FP.PACK_AB R26, R28, R29 ;  /* 0x0000001d1c1a723e */ /* 0x000fe200000000ff */
[----:B------:R-:W0:Y:S06]  /*2d1e0*/  LDSM.16.M88.4 R16, [R9+0xa880] ;  /* 0x00a880000910783b */ /* 0x000e2c0000000200 */
[----:B------:R-:W-:Y:S01]  /*2d1f0*/  HMMA.16816.F32 R4, R24, R4, R12 ;  /* 0x000000041804723c */ /* 0x000fe2000000180c */
[----:B------:R-:W1:Y:S04]  /*2d200*/  LDSM.16.M88.4 R12, [R9+0xb080] ;  /* 0x00b08000090c783b */ /* 0x000e680000000200 */
[----:B----4-:R-:W-:Y:S01]  /*2d210*/  STL.64 [R1+0x1ad0], R22 ;  /* 0x001ad01601007387 */ /* 0x010fe20000100a00 */
[----:B--2---:R2:W-:Y:S03]  /*2d220*/  STL.64 [R1+0x1ac8], R20 ;  /* 0x001ac81401007387 */ /* 0x0045e60000100a00 */
[----:B--2---:R-:W2:Y:S01]  /*2d230*/  LDL.LU R20, [R1+0x260] ;  /* 0x0002600001147983 */ /* 0x004ea20000300800 */
[----:B------:R-:W2:Y:S02]  /*2d240*/  LDL.LU R21, [R1+0x264] ;  /* 0x0002640001157983 */ /* 0x000ea40000300800 */
[----:B------:R-:W2:Y:S02]  /*2d250*/  LDL.LU R22, [R1+0x268] ;  /* 0x0002680001167983 */ /* 0x000ea40000300800 */
[----:B------:R-:W2:Y:S01]  /*2d260*/  LDL.LU R23, [R1+0x26c] ;  /* 0x00026c0001177983 */ /* 0x000ea20000300800 */
[----:B------:R-:W3:Y:S01]  /*2d270*/  LDL.LU R28, [R1+0x1ae4] ;  /* 0x001ae400011c7983 */ /* 0x000ee20000300800 */
[----:B------:R-:W4:Y:S02]  /*2d280*/  LDL.LU R29, [R1+0x1ae0] ;  /* 0x001ae000011d7983 */ /* 0x000f240000300800 */
[----:B0-----:R-:W-:Y:S02]  /*2d290*/  STL.64 [R1+0x50], R16 ;  /* 0x0000501001007387 */ /* 0x001fe40000100a00 */
[----:B------:R-:W-:Y:S03]  /*2d2a0*/  STL.64 [R1+0x58], R18 ;  /* 0x0000581201007387 */ /* 0x000fe60000100a00 */
[----:B------:R0:W-:Y:S01]  /*2d2b0*/  STL.64 [R1+0x270], R4 ;  /* 0x0002700401007387 */ /* 0x0001e20000100a00 */
[----:B------:R-:W-:Y:S02]  /*2d2c0*/  STL.64 [R1+0x278], R6 ;  /* 0x0002780601007387 */ /* 0x000fe40000100a00 */
[----:B-1----:R1:W-:Y:S02]  /*2d2d0*/  STL.64 [R1+0x40], R12 ;  /* 0x0000400c01007387 */ /* 0x0023e40000100a00 */
[----:B------:R2:W-:Y:S02]  /*2d2e0*/  STL.64 [R1+0x48], R14 ;  /* 0x0000480e01007387 */ /* 0x0005e40000100a00 */
[----:B0-----:R-:W-:Y:S01]  /*2d2f0*/  IMAD.MOV.U32 R5, RZ, RZ, R12 ;  /* 0x000000ffff057224 */ /* 0x001fe200078e000c */
[----:B------:R-:W-:-:S02]  /*2d300*/  MOV R4, R13 ;  /* 0x0000000d00047202 */ /* 0x000fc40000000f00 */
[----:B-1----:R-:W2:Y:S02]  /*2d310*/  LDL.LU.64 R12, [R1+0x1ad8] ;  /* 0x001ad800010c7983 */ /* 0x002ea40000300a00 */
        /* <DEDUP_REMOVED lines=8> */
[----:B------:R2:W-:Y:S01]  /*2d3a0*/  STL.64 [R1+0x38], R14 ;  /* 0x0000380e01007387 */ /* 0x0005e20000100a00 */
[----:B------:R-:W-:Y:S02]  /*2d3b0*/  MOV R0, R12 ;  /* 0x0000000c00007202 */ /* 0x000fe40000000f00 */
        /* <DEDUP_REMOVED lines=10> */
[----:B0-----:R-:W2:Y:S01]  /*2d460*/  LDL.LU.64 R12, [R1+0x1aa8] ;  /* 0x001aa800010c7983 */ /* 0x001ea20000300a00 */
[----:B----4-:R-:W-:-:S04]  /*2d470*/  FFMA R2, R10, c[0x0][0x188], -R29 ;  /* 0x000062000a027a23 */ /* 0x010fc8000000081d */
[----:B------:R-:W-:-:S06]  /*2d480*/  FMUL R3, R2, 1.4426950216293334961 ;  /* 0x3fb8aa3b02037820 */ /* 0x000fcc0000400000 */
[----:B------:R-:W0:Y:S01]  /*2d490*/  MUFU.EX2 R3, R3 ;  /* 0x0000000300037308 */ /* 0x000e220000000800 */
[----:B------:R-:W-:Y:S02]  /*2d4a0*/  FFMA R2, R8, c[0x0][0x188], -R29 ;  /* 0x0000620008027a23 */ /* 0x000fe4000000081d */
[----:B------:R-:W4:Y:S04]  /*2d4b0*/  LDL.LU R8, [R1+0x4c4] ;  /* 0x0004c40001087983 */ /* 0x000f280000300800 */
[----:B0-----:R-:W-:Y:S01]  /*2d4c0*/  STL [R1+0x38c], R3 ;  /* 0x00038c0301007387 */ /* 0x001fe20000100800 */
[----:B--2---:R-:W-:Y:S03]  /*2d4d0*/  HMMA.16816.F32 R12, R24, R12, R20 ;  /* 0x0000000c180c723c */ /* 0x004fe60000001814 */
[----:B------:R-:W2:Y:S11]  /*2d4e0*/  LDL.LU.64 R20, [R1+0x1aa0] ;  /* 0x001aa00001147983 */ /* 0x000eb60000300a00 */
[----:B------:R-:W-:Y:S09]  /*2d4f0*/  @!UPT UIADD3 URZ, URZ, URZ, URZ ;  /* 0x0000003f3f3ff290 */ /* 0x000ff2000fffe03f */
[----:B------:R-:W-:Y:S01]  /*2d500*/  STL.64 [R1+0x240], R12 ;  /* 0x0002400c01007387 */ /* 0x000fe20000100a00 */
[----:B------:R-:W-:Y:S02]  /*2d510*/  STL.64 [R1+0x248], R14 ;  /* 0x0002480e01007387 */ /* 0x000fe40000100a00 */
[----:B------:R-:W0:Y:S02]  /*2d520*/  LDSM.16.M88.4 R12, [R9+0xc880] ;  /* 0x00c88000090c783b */ /* 0x000e240000000200 */
[----:B0-----:R-:W-:Y:S02]  /*2d530*/  STL.64 [R1+0x10], R12 ;  /* 0x0000100c01007387 */ /* 0x001fe40000100a00 */
[----:B------:R0:W-:Y:S02]  /*2d540*/  STL.64 [R1+0x18], R14 ;  /* 0x0000180e01007387 */ /* 0x0001e40000100a00 */
[----:B0-----:R-:W2:Y:S01]  /*2d550*/  LDL.LU.64 R14, [R1+0x1a98] ;  /* 0x001a9800010e7983 */ /* 0x001ea20000300a00 */
[----:B------:R-:W2:Y:S02]  /*2d560*/  LDL.LU.64 R12, [R1+0x1a90] ;  /* 0x001a9000010c7983 */ /* 0x000ea40000300a00 */
[----:B------:R-:W-:-:S06]  /*2d570*/  FMUL R3, R2, 1.4426950216293334961 ;  /* 0x3fb8aa3b02037820 */ /* 0x000fcc0000400000 */
[----:B------:R-:W0:Y:S01]  /*2d580*/  MUFU.EX2 R3, R3 ;  /* 0x0000000300037308 */ /* 0x000e220000000800 */
[----:B--2---:R-:W-:Y:S01]  /*2d590*/  HMMA.16816.F32 R20, R24, R20, R12 ;  /* 0x000000141814723c */ /* 0x004fe2000000180c */
[----:B------:R-:W2:Y:S01]  /*2d5a0*/  LDL.LU.64 R12, [R1+0x1a88] ;  /* 0x001a8800010c7983 */ /* 0x000ea20000300a00 */
[----:B0-----:R-:W-:Y:S11]  /*2d5b0*/  STL [R1+0x380], R3 ;  /* 0x0003800301007387 */ /* 0x001ff60000100800 */
[----:B------:R-:W-:Y:S10]  /*2d5c0*/  @!UPT UIADD3 URZ, URZ, URZ, URZ ;  /* 0x0000003f3f3ff290 */ /* 0x000ff4000fffe03f */
[----:B------:R-:W-:Y:S01]  /*2d5d0*/  STL.64 [R1+0x230], R20 ;  /* 0x0002301401007387 */ /* 0x000fe20000100a00 */
[----:B------:R-:W-:Y:S02]  /*2d5e0*/  STL.64 [R1+0x238], R22 ;  /* 0x0002381601007387 */ /* 0x000fe40000100a00 */
[----:B------:R-:W0:Y:S02]  /*2d5f0*/  LDSM.16.M88.4 R20, [R9+0xd080] ;  /* 0x00d080000914783b */ /* 0x000e240000000200 */
[----:B0-----:R-:W-:Y:S02]  /*2d600*/  STL.64 [R1], R20 ;  /* 0x0000001401007387 */ /* 0x001fe40000100a00 */
[----:B------:R-:W-:Y:S02]  /*2d610*/  STL.64 [R1+0x8], R22 ;  /* 0x0000081601007387 */ /* 0x000fe40000100a00 */
[----:B------:R-:W0:Y:S02]  /*2d620*/  LDSM.16.M88.4 R20, [R9+0xd880] ;  /* 0x00d880000914783b */ /* 0x000e240000000200 */
[----:B0-----:R0:W-:Y:S04]  /*2d630*/  STL.64 [R1+0x1a30], R22 ;  /* 0x001a301601007387 */ /* 0x0011e80000100a00 */
[----:B0-----:R-:W3:Y:S01]  /*2d640*/  LDL.LU R23, [R1+0x4d8] ;  /* 0x0004d80001177983 */ /* 0x001ee20000300800 */
[----:B------:R0:W-:Y:S02]  /*2d650*/  STL.64 [R1+0x1a28], R20 ;  /* 0x001a281401007387 */ /* 0x0001e40000100a00 */
[----:B0-----:R-:W-:-:S02]  /*2d660*/  MOV R20, R5 ;  /* 0x0000000500147202 */ /* 0x001fc40000000f00 */
[----:B------:R-:W-:Y:S02]  /*2d670*/  MOV R21, R4 ;  /* 0x0000000400157202 */ /* 0x000fe40000000f00 */
[----:B------:R-:W0:Y:S04]  /*2d680*/  LDSM.16.M88.4 R4, [R9+0xe080] ;  /* 0x00e080000904783b */ /* 0x000e280000000200 */
[----:B0-----:R-:W-:Y:S01]  /*2d690*/  STL [R1+0x1878], R6 ;  /* 0x0018780601007387 */ /* 0x001fe20000100800 */
[----:B------:R-:W-:Y:S02]  /*2d6a0*/  STL [R1+0x1810], R7 ;  /* 0x0018100701007387 */ /* 0x000fe40000100800 */
[----:B------:R0:W-:Y:S02]  /*2d6b0*/  STL.64 [R1+0x1a68], R4 ;  /* 0x001a680401007387 */ /* 0x0001e40000100a00 */
[----:B0-----:R-:W5:Y:S01]  /*2d6c0*/  LDL.LU R4, [R1+0x2f0] ;  /* 0x0002f00001047983 */ /* 0x001f620000300800 */
[----:B------:R-:W5:Y:S02]  /*2d6d0*/  LDL.LU R5, [R1+0x2f4] ;  /* 0x0002f40001057983 */ /* 0x000f640000300800 */
[----:B--2---:R-:W-:Y:S01]  /*2d6e0*/  IMAD.MOV.U32 R6, RZ, RZ, R13 ;  /* 0x000000ffff067224 */ /* 0x004fe200078e000d */
[----:B------:R-:W-:-:S02]  /*2d6f0*/  MOV R7, R12 ;  /* 0x0000000c00077202 */ /* 0x000fc40000000f00 */
[----:B------:R-:W0:Y:S04]  /*2d700*/  LDSM.16.M88.4 R12, [R9+0xe880] ;  /* 0x00e88000090c783b */ /* 0x000e280000000200 */
[----:B0-----:R-:W-:Y:S01]  /*2d710*/  STL [R1+0x17fc], R14 ;  /* 0x0017fc0e01007387 */ /* 0x001fe20000100800 */
[----:B------:R-:W-:Y:S02]  /*2d720*/  STL [R1+0x17f8], R15 ;  /* 0x0017f80f01007387 */ /* 0x000fe40000100800 */
[----:B------:R0:W-:Y:S02]  /*2d730*/  STL.64 [R1+0x1a10], R12 ;  /* 0x001a100c01007387 */ /* 0x0001e40000100a00 */
[----:B0-----:R-:W2:Y:S01]  /*2d740*/  LDL.LU R12, [R1+0x210] ;  /* 0x00021000010c7983 */ /* 0x001ea20000300800 */
[----:B------:R-:W2:Y:S02]  /*2d750*/  LDL.LU R13, [R1+0x214] ;  /* 0x00021400010d7983 */ /* 0x000ea40000300800 */
[----:B------:R-:W2:Y:S02]  /*2d760*/  LDL.LU R14, [R1+0x218] ;  /* 0x00021800010e7983 */ /* 0x000ea40000300800 */
[----:B------:R-:W2:Y:S02]  /*2d770*/  LDL.LU R15, [R1+0x21c] ;  /* 0x00021c00010f7983 */ /* 0x000ea40000300800 */
[----:B------:R-:W-:-:S04]  /*2d780*/  FFMA R2, R11, c[0x0][0x188], -R29 ;  /* 0x000062000b027a23 */ /* 0x000fc8000000081d */
[----:B------:R-:W-:Y:S02]  /*2d790*/  FMUL R3, R2, 1.4426950216293334961 ;  /* 0x3fb8aa3b02037820 */ /* 0x000fe40000400000 */
[----:B----4-:R-:W-:-:S04]  /*2d7a0*/  FFMA R2, R8, c[0x0][0x188], -R29 ;  /* 0x0000620008027a23 */ /* 0x010fc8000000081d */
[----:B------:R-:W0:Y:S01]  /*2d7b0*/  MUFU.EX2 R3, R3 ;  /* 0x0000000300037308 */ /* 0x000e220000000800 */
[----:B------:R-:W-:Y:S04]  /*2d7c0*/  STL [R1+0x18fc], R29 ;  /* 0x0018fc1d01007387 */ /* 0x000fe80000100800 */
[----:B0-----:R0:W-:Y:S02]  /*2d7d0*/  STL [R1+0x384], R3 ;  /* 0x0003840301007387 */ /* 0x0011e40000100800 */
[----:B0-----:R-:W-:-:S06]  /*2d7e0*/  FMUL R3, R2, 1.4426950216293334961 ;  /* 0x3fb8aa3b02037820 */ /* 0x001fcc0000400000 */
[----:B------:R-:W0:Y:S01]  /*2d7f0*/  MUFU.EX2 R3, R3 ;  /* 0x0000000300037308 */ /* 0x000e220000000800 */
[C---:B-----5:R-:W-:Y:S08]  /*2d800*/  HMMA.16816.F32 R4, R24.reuse, R20, R4 ;  /* 0x000000141804723c */ /* 0x060ff00000001804 */
[----:B--2---:R-:W-:Y:S01]  /*2d810*/  HMMA.16816.F32 R12, R24, R16, R12 ;  /* 0x00000010180c723c */ /* 0x004fe2000000180c */
[----:B------:R-:W1:Y:S02]  /*2d820*/  LDSM.16.M88.4 R16, [R9+0xf080] ;  /* 0x00f080000910783b */ /* 0x000e640000000200 */
[----:B------:R-:W2:Y:S02]  /*2d830*/  LDSM.16.M88.4 R8, [R9+0xf880] ;  /* 0x00f880000908783b */ /* 0x000ea40000000200 */
[----:B-1----:R-:W-:Y:S11]  /*2d840*/  STL [R1+0x17f4], R18 ;  /* 0x0017f41201007387 */ /* 0x002ff60000100800 */
[----:B------:R-:W-:Y:S07]  /*2d850*/  @!UPT UIADD3 URZ, URZ, URZ, URZ ;  /* 0x0000003f3f3ff290 */ /* 0x000fee000fffe03f */
[----:B------:R-:W-:Y:S02]  /*2d860*/  STL.64 [R1+0x220], R12 ;  /* 0x0002200c01007387 */ /* 0x000fe40000100a00 */
[----:B------:R-:W-:Y:S02]  /*2d870*/  STL.64 [R1+0x228], R14 ;  /* 0x0002280e01007387 */ /* 0x000fe40000100a00 */
[----:B------:R-:W-:Y:S01]  /*2d880*/  STL [R1+0x17f0], R19 ;  /* 0x0017f01301007387 */ /* 0x000fe20000100800 */
[----:B------:R1:W-:Y:S01]  /*2d890*/  STL.64 [R1+0x1a08], R16 ;  /* 0x001a081001007387 */ /* 0x0003e20000100a00 */
[----:B--2---:R2:W-:Y:S02]  /*2d8a0*/  STL.64 [R1+0x1a20], R10 ;  /* 0x001a200a01007387 */ /* 0x0045e40000100a00 */
[----:B------:R4:W-:Y:S02]  /*2d8b0*/  STL.64 [R1+0x1a18], R8 ;  /* 0x001a180801007387 */ /* 0x0009e40000100a00 */
[----:B0-----:R-:W-:Y:S01]  /*2d8c0*/  STL [R1+0x388], R3 ;  /* 0x0003880301007387 */ /* 0x001fe20000100800 */
[----:B-1----:R-:W-:-:S02]  /*2d8d0*/  MOV R16, R0 ;  /* 0x0000000000107202 */ /* 0x002fc40000000f00 */
[----:B------:R-:W2:Y:S01]  /*2d8e0*/  LDL.LU R0, [R1+0x1a80] ;  /* 0x001a800001007983 */ /* 0x000ea20000300800 */
[----:B------:R-:W-:Y:S02]  /*2d8f0*/  STL.64 [R1+0x210], R4 ;  /* 0x0002100401007387 */ /* 0x000fe40000100a00 */
[----:B------:R0:W-:Y:S02]  /*2d900*/  STL.64 [R1+0x218], R6 ;  /* 0x0002180601007387 */ /* 0x0001e40000100a00 */
[----:B------:R-:W5:Y:S01]  /*2d910*/  LDL R17, [R1+0x34] ;  /* 0x0000340001117983 */ /* 0x000f620000100800 */
[----:B------:R-:W3:Y:S01]  /*2d920*/  LDL.LU R14, [R1+0x4dc] ;  /* 0x0004dc00010e7983 */ /* 0x000ee20000300800 */
[----:B------:R-:W3:Y:S01]  /*2d930*/  LDL.64 R20, [R1] ;  /* 0x0000000001147983 */ /* 0x000ee20000100a00 */
[----:B--2---:R-:W-:Y:S02]  /*2d940*/  MOV R11, R0 ;  /* 0x00000000000b7202 */ /* 0x004fe40000000f00 */
[----:B---3--:R-:W-:Y:S01]  /*2d950*/  STL.64 [R1+0x1a48], R20 ;  /* 0x001a481401007387 */ /* 0x008fe20000100a00 */
[----:B----4-:R-:W2:Y:S02]  /*2d960*/  LDL.LU R8, [R1+0x1c0] ;  /* 0x0001c00001087983 */ /* 0x010ea40000300800 */
[----:B------:R-:W2:Y:S02]  /*2d970*/  LDL.LU R9, [R1+0x1c4] ;  /* 0x0001c40001097983 */ /* 0x000ea40000300800 */
[----:B------:R-:W3:Y:S01]  /*2d980*/  LDL.LU R10, [R1+0x1c8] ;  /* 0x0001c800010a7983 */ /* 0x000ee20000300800 */
[----:B------:R-:W4:Y:S01]  /*2d990*/  LDL.LU R0, [R1+0x1a7c] ;  /* 0x001a7c0001007983 */ /* 0x000f220000300800 */
[----:B0-----:R-:W2:Y:S02]  /*2d9a0*/  LDL.LU R6, [R1+0x4c8] ;  /* 0x0004c80001067983 */ /* 0x001ea40000300800 */
[----:B------:R-:W3:Y:S01]  /*2d9b0*/  LDL.64 R4, [R1+0x20] ;  /* 0x0000200001047983 */ /* 0x000ee20000100a00 */
[----:B--2---:R-:W-:Y:S01]  /*2d9c0*/  STL [R1+0x1a78], R6 ;  /* 0x001a780601007387 */ /* 0x004fe20000100800 */
[----:B---3--:R0:W-:Y:S01]  /*2d9d0*/  STL.64 [R1+0x1a70], R4 ;  /* 0x001a700401007387 */ /* 0x0081e20000100a00 */
[----:B----4-:R-:W-:-:S02]  /*2d9e0*/  MOV R7, R0 ;  /* 0x0000000000077202 */ /* 0x010fc40000000f00 */
[----:B0-----:R-:W5:Y:S01]  /*2d9f0*/  LDL.LU R4, [R1+0x200] ;  /* 0x0002000001047983 */ /* 0x001f620000300800 */
[----:B------:R-:W5:Y:S02]  /*2da00*/  LDL.LU R5, [R1+0x204] ;  /* 0x0002040001057983 */ /* 0x000f640000300800 */
[----:B------:R-:W5:Y:S02]  /*2da10*/  LDL.LU R6, [R1+0x208] ;  /* 0x0002080001067983 */ /* 0x000f640000300800 */
[----:B------:R-:W2:Y:S01]  /*2da20*/  LDL.LU R0, [R1+0x4cc] ;  /* 0x0004cc0001007983 */ /* 0x000ea20000300800 */
[----:B------:R-:W3:Y:S01]  /*2da30*/  LDL.LU.64 R20, [R1+0x10] ;  /* 0x0000100001147983 */ /* 0x000ee20000300a00 */
[----:B------:R-:W-:-:S03]  /*2da40*/  FFMA R2, R23, c[0x0][0x188], -R28 ;  /* 0x0000620017027a23 */ /* 0x000fc6000000081c */
[----:B---3--:R0:W-:Y:S04]  /*2da50*/  STL.64 [R1+0x1a60], R20 ;  /* 0x001a601401007387 */ /* 0x0081e80000100a00 */
[----:B0-----:R-:W3:Y:S01]  /*2da60*/  LDL.LU R20, [R1+0x1f0] ;  /* 0x0001f00001147983 */ /* 0x001ee20000300800 */
[----:B------:R-:W3:Y:S02]  /*2da70*/  LDL.LU R21, [R1+0x1f4] ;  /* 0x0001f40001157983 */ /* 0x000ee40000300800 */
[----:B------:R-:W3:Y:S02]  /*2da80*/  LDL.LU R22, [R1+0x1f8] ;  /* 0x0001f80001167983 */ /* 0x000ee40000300800 */
[----:B------:R-:W3:Y:S01]  /*2da90*/  LDL.LU R23, [R1+0x1fc] ;  /* 0x0001fc0001177983 */ /* 0x000ee20000300800 */
[----:B------:R-:W-:Y:S01]  /*2daa0*/  STL.64 [R1+0x1a40], R10 ;  /* 0x001a400a01007387 */ /* 0x000fe20000100a00 */
[----:B------:R0:W-:Y:S03]  /*2dab0*/  STL.64 [R1+0x1a38], R8 ;  /* 0x001a380801007387 */ /* 0x0001e60000100a00 */
[----:B0-----:R-:W4:Y:S01]  /*2dac0*/  LDL.LU R8, [R1+0x1d0] ;  /* 0x0001d00001087983 */ /* 0x001f220000300800 */
[----:B------:R-:W4:Y:S02]  /*2dad0*/  LDL.LU R9, [R1+0x1d4] ;  /* 0x0001d40001097983 */ /* 0x000f240000300800 */
[----:B------:R-:W2:Y:S02]  /*2dae0*/  LDL.LU R10, [R1+0x1d8] ;  /* 0x0001d800010a7983 */ /* 0x000ea40000300800 */
[----:B------:R-:W2:Y:S02]  /*2daf0*/  LDL.LU R11, [R1+0x1dc] ;  /* 0x0001dc00010b7983 */ /* 0x000ea40000300800 */
[----:B------:R-:W-:-:S06]  /*2db00*/  FMUL R3, R2, 1.4426950216293334961 ;  /* 0x3fb8aa3b02037820 */ /* 0x000fcc0000400000 */
[----:B------:R-:W0:Y:S01]  /*2db10*/  MUFU.EX2 R3, R3 ;  /* 0x0000000300037308 */ /* 0x000e220000000800 */
[--C-:B------:R-:W-:Y:S01]  /*2db20*/  FFMA R2, R14, c[0x0][0x188], -R28.reuse ;  /* 0x000062000e027a23 */ /* 0x100fe2000000081c */
[C---:B-----5:R-:W-:Y:S01]  /*2db30*/  HMMA.16816.F32 R16, R24.reuse, R16, R4 ;  /* 0x000000101810723c */ /* 0x060fe20000001804 */
[----:B--2---:R-:W-:Y:S01]  /*2db40*/  STL.64 [R1+0x1a58], R10 ;  /* 0x001a580a01007387 */ /* 0x004fe20000100a00 */
[----:B----4-:R1:W-:Y:S03]  /*2db50*/  STL.64 [R1+0x1a50], R8 ;  /* 0x001a500801007387 */ /* 0x0103e60000100a00 */
[----:B-1----:R-:W2:Y:S01]  /*2db60*/  LDL.LU R8, [R1+0x1e0] ;  /* 0x0001e00001087983 */ /* 0x002ea20000300800 */
[----:B------:R-:W2:Y:S02]  /*2db70*/  LDL.LU R9, [R1+0x1e4] ;  /* 0x0001e40001097983 */ /* 0x000ea40000300800 */
[----:B------:R-:W2:Y:S02]  /*2db80*/  LDL.LU R10, [R1+0x1e8] ;  /* 0x0001e800010a7983 */ /* 0x000ea40000300800 */
[----:B------:R-:W2:Y:S01]  /*2db90*/  LDL.LU R11, [R1+0x1ec] ;  /* 0x0001ec00010b7983 */ /* 0x000ea20000300800 */
[----:B------:R-:W4:Y:S01]  /*2dba0*/  LDL.LU R12, [R1+0x1b0] ;  /* 0x0001b000010c7983 */ /* 0x000f220000300800 */
[----:B------:R-:W4:Y:S02]  /*2dbb0*/  LDL.LU R13, [R1+0x1b4] ;  /* 0x0001b400010d7983 */ /* 0x000f240000300800 */
[----:B------:R-:W4:Y:S02]  /*2dbc0*/  LDL.LU R14, [R1+0x1b8] ;  /* 0x0001b800010e7983 */ /* 0x000f240000300800 */
[----:B------:R-:W4:Y:S01]  /*2dbd0*/  LDL.LU R15, [R1+0x1bc] ;  /* 0x0001bc00010f7983 */ /* 0x000f220000300800 */
[----:B------:R-:W5:Y:S01]  /*2dbe0*/  LDL.LU R6, [R1+0x1a78] ;  /* 0x001a780001067983 */ /* 0x000f620000300800 */
[----:B0-----:R0:W-:Y:S02]  /*2dbf0*/  STL [R1+0x378], R3 ;  /* 0x0003780301007387 */ /* 0x0011e40000100800 */
[----:B------:R-:W3:Y:S02]  /*2dc00*/  LDL.LU.64 R4, [R1+0x1a70] ;  /* 0x001a700001047983 */ /* 0x000ee40000300a00 */
[----:B0-----:R-:W-:Y:S01]  /*2dc10*/  FMUL R3, R2, 1.4426950216293334961 ;  /* 0x3fb8aa3b02037820 */ /* 0x001fe20000400000 */
[----:B------:R0:W-:Y:S01]  /*2dc20*/  STL.64 [R1+0x200], R16 ;  /* 0x0002001001007387 */ /* 0x0001e20000100a00 */
[----:B------:R1:W-:Y:S03]  /*2dc30*/  STL.64 [R1+0x208], R18 ;  /* 0x0002081201007387 */ /* 0x0003e60000100a00 */
[----:B0-----:R-:W2:Y:S01]  /*2dc40*/  LDL.LU R16, [R1+0x1a0] ;  /* 0x0001a00001107983 */ /* 0x001ea20000300800 */
[----:B------:R-:W2:Y:S02]  /*2dc50*/  LDL.LU R17, [R1+0x1a4] ;  /* 0x0001a40001117983 */ /* 0x000ea40000300800 */
[----:B-1----:R-:W2:Y:S02]  /*2dc60*/  LDL.LU R18, [R1+0x1a8] ;  /* 0x0001a80001127983 */ /* 0x002ea40000300800 */
[----:B------:R-:W2:Y:S01]  /*2dc70*/  LDL.LU R19, [R1+0x1ac] ;  /* 0x0001ac0001137983 */ /* 0x000ea20000300800 */
[----:B---3--:R-:W-:Y:S01]  /*2dc80*/  HMMA.16816.F32 R20, R24, R4, R20 ;  /* 0x000000041814723c */ /* 0x008fe20000001814 */
[----:B-----5:R-:W-:-:S02]  /*2dc90*/  FFMA R2, R6, c[0x0][0x188], -R28 ;  /* 0x0000620006027a23 */ /* 0x020fc4000000081c */
[----:B------:R-:W0:Y:S01]  /*2dca0*/  MUFU.EX2 R6, R3 ;  /* 0x0000000300067308 */ /* 0x000e220000000800 */
[----:B------:R-:W-:Y:S01]  /*2dcb0*/  IMAD.MOV.U32 R7, RZ, RZ, R5 ;  /* 0x000000ffff077224 */ /* 0x000fe200078e0005 */
[----:B0-----:R-:W-:Y:S01]  /*2dcc0*/  STL [R1+0x370], R6 ;  /* 0x0003700601007387 */ /* 0x001fe20000100800 */
[----:B------:R-:W4:Y:S11]  /*2dcd0*/  LDL.LU.64 R4, [R1+0x1a68] ;  /* 0x001a680001047983 */ /* 0x000f360000300a00 */
[----:B------:R-:W-:Y:S06]  /*2dce0*/  @!UPT UIADD3 URZ, URZ, URZ, URZ ;  /* 0x0000003f3f3ff290 */ /* 0x000fec000fffe03f */
[----:B------:R0:W-:Y:S01]  /*2dcf0*/  STL.64 [R1+0x1f0], R20 ;  /* 0x0001f01401007387 */ /* 0x0001e20000100a00 */
[----:B------:R-:W-:Y:S03]  /*2dd00*/  STL [R1+0x1f8], R22 ;  /* 0x0001f81601007387 */ /* 0x000fe60000100800 */
[----:B0-----:R-:W2:Y:S01]  /*2dd10*/  LDL.LU.64 R20, [R1+0x1a60] ;  /* 0x001a600001147983 */ /* 0x001ea20000300a00 */
[----:B------:R-:W-:Y:S02]  /*2dd20*/  STL [R1+0x19ac], R7 ;  /* 0x0019ac0701007387 */ /* 0x000fe40000100800 */
[----:B------:R0:W-:Y:S02]  /*2dd30*/  STL [R1+0x1900], R28 ;  /* 0x0019001c01007387 */ /* 0x0001e40000100800 */
[----:B------:R-:W-:Y:S02]  /*2dd40*/  FMUL R3, R2, 1.4426950216293334961 ;  /* 0x3fb8aa3b02037820 */ /* 0x000fe40000400000 */
[----:B------:R-:W-:Y:S01]  /*2dd50*/  FFMA R2, R0, c[0x0][0x188], -R28 ;  /* 0x0000620000027a23 */ /* 0x000fe2000000081c */
[----:B--2---:R-:W-:Y:S01]  /*2dd60*/  HMMA.16816.F32 R8, R24, R20, R8 ;  /* 0x000000141808723c */ /* 0x004fe20000001808 */
[----:B0-----:R-:W-:-:S02]  /*2dd70*/  MOV R28, R20 ;  /* 0x00000014001c7202 */ /* 0x001fc40000000f00 */
[----:B------:R-:W-:Y:S11]  /*2dd80*/  MOV R0, R21 ;  /* 0x0000001500007202 */ /* 0x000ff60000000f00 */
[----:B------:R-:W-:Y:S09]  /*2dd90*/  @!UPT UIADD3 URZ, URZ, URZ, URZ ;  /* 0x0000003f3f3ff290 */ /* 0x000ff2000fffe03f */
[----:B------:R-:W-:Y:S01]  /*2dda0*/  STL.64 [R1+0x1e0], R8 ;  /* 0x0001e00801007387 */ /* 0x000fe20000100a00 */
[----:B------:R0:W-:Y:S03]  /*2ddb0*/  STL.64 [R1+0x1e8], R10 ;  /* 0x0001e80a01007387 */ /* 0x0001e60000100a00 */
[----:B0-----:R-:W2:Y:S01]  /*2ddc0*/  LDL.LU.64 R10, [R1+0x1a58] ;  /* 0x001a5800010a7983 */ /* 0x001ea20000300a00 */
[----:B------:R-:W2:Y:S02]  /*2ddd0*/  LDL.LU.64 R8, [R1+0x1a50] ;  /* 0x001a500001087983 */ /* 0x000ea40000300a00 */
[----:B------:R-:W2:Y:S01]  /*2dde0*/  LDL.LU.64 R20, [R1+0x1a48] ;  /* 0x001a480001147983 */ /* 0x000ea20000300a00 */
[----:B------:R-:W0:Y:S01]  /*2ddf0*/  MUFU.EX2 R29, R3 ;  /* 0x00000003001d7308 */ /* 0x000e220000000800 */
[----:B------:R-:W-:Y:S01]  /*2de00*/  MOV R6, R23 ;  /* 0x0000001700067202 */ /* 0x000fe20000000f00 */
[----:B0-----:R-:W-:Y:S01]  /*2de10*/  STL [R1+0x374], R29 ;  /* 0x0003741d01007387 */ /* 0x001fe20000100800 */
[C---:B--2---:R-:W-:Y:S01]  /*2de20*/  HMMA.16816.F32 R8, R24.reuse, R20, R8 ;  /* 0x000000141808723c */ /* 0x044fe20000001808 */
[----:B------:R-:W-:Y:S11]  /*2de30*/  MOV R7, R21 ;  /* 0x0000001500077202 */ /* 0x000ff60000000f00 */
[----:B------:R-:W-:Y:S11]  /*2de40*/  @!UPT UIADD3 URZ, URZ, URZ, URZ ;  /* 0x0000003f3f3ff290 */ /* 0x000ff6000fffe03f */
[----:B------:R-:W-:Y:S01]  /*2de50*/  STL.64 [R1+0x1d0], R8 ;  /* 0x0001d00801007387 */ /* 0x000fe20000100a00 */
[----:B------:R0:W-:Y:S03]  /*2de60*/  STL.64 [R1+0x1d8], R10 ;  /* 0x0001d80a01007387 */ /* 0x0001e60000100a00 */
[----:B0-----:R-:W2:Y:S01]  /*2de70*/  LDL.LU.64 R10, [R1+0x1a40] ;  /* 0x001a4000010a7983 */ /* 0x001ea20000300a00 */
[----:B------:R-:W2:Y:S02]  /*2de80*/  LDL.LU.64 R8, [R1+0x1a38] ;  /* 0x001a380001087983 */ /* 0x000ea40000300a00 */
[----:B------:R-:W3:Y:S02]  /*2de90*/  LDL.LU.64 R22, [R1+0x1a30] ;  /* 0x001a300001167983 */ /* 0x000ee40000300a00 */
[----:B------:R-:W2:Y:S02]  /*2dea0*/  LDL.LU.64 R20, [R1+0x1a28] ;  /* 0x001a280001147983 */ /* 0x000ea40000300a00 */
[----:B------:R-:W-:Y:S01]  /*2deb0*/  FMUL R2, R2, 1.4426950216293334961 ;  /* 0x3fb8aa3b02027820 */ /* 0x000fe20000400000 */
[C---:B----4-:R-:W-:Y:S05]  /*2dec0*/  HMMA.16816.F32 R12, R24.reuse, R4, R12 ;  /* 0x00000004180c723c */ /* 0x050fea000000180c */
[----:B------:R-:W0:Y:S03]  /*2ded0*/  MUFU.EX2 R2, R2 ;  /* 0x0000000200027308 */ /* 0x000e260000000800 */
[C---:B--2---:R-:W-:Y:S11]  /*2dee0*/  HMMA.16816.F32 R8, R24.reuse, R20, R8 ;  /* 0x000000141808723c */ /* 0x044ff60000001808 */
[----:B------:R-:W-:Y:S11]  /*2def0*/  @!UPT UIADD3 URZ, URZ, URZ, URZ ;  /* 0x0000003f3f3ff290 */ /* 0x000ff6000fffe03f */
[----:B------:R-:W-:Y:S01]  /*2df00*/  @!UPT UIADD3 URZ, URZ, URZ, URZ ;  /* 0x0000003f3f3ff290 */ /* 0x000fe2000fffe03f */
[----:B------:R-:W-:Y:S01]  /*2df10*/  STL.64 [R1+0x1c0], R8 ;  /* 0x0001c00801007387 */ /* 0x000fe20000100a00 */
[----:B------:R1:W-:Y:S03]  /*2df20*/  STL.64 [R1+0x1c8], R10 ;  /* 0x0001c80a01007387 */ /* 0x0003e60000100a00 */
[----:B-1----:R-:W2:Y:S01]  /*2df30*/  LDL.LU.64 R10, [R1+0x1a20] ;  /* 0x001a2000010a7983 */ /* 0x002ea20000300a00 */
[----:B------:R-:W4:Y:S02]  /*2df40*/  LDL.LU.64 R8, [R1+0x1a18] ;  /* 0x001a180001087983 */ /* 0x000f240000300a00 */
[----:B0-----:R-:W-:Y:S02]  /*2df50*/  STL [R1+0x37c], R2 ;  /* 0x00037c0201007387 */ /* 0x001fe40000100800 */
[----:B---3--:R0:W-:Y:S02]  /*2df60*/  STL.64 [R1+0x1940], R22 ;  /* 0x0019401601007387 */ /* 0x0081e40000100a00 */
[----:B0-----:R-:W3:Y:S01]  /*2df70*/  LDL R22, [R1+0x2c8] ;  /* 0x0002c80001167983 */ /* 0x001ee20000100800 */
[----:B------:R-:W-:Y:S02]  /*2df80*/  STL.64 [R1+0x1938], R20 ;  /* 0x0019381401007387 */ /* 0x000fe40000100a00 */
[----:B------:R0:W-:Y:S02]  /*2df90*/  STL.64 [R1+0x1b0], R12 ;  /* 0x0001b00c01007387 */ /* 0x0001e40000100a00 */
[----:B------:R-:W-:Y:S01]  /*2dfa0*/  STL.64 [R1+0x1b8], R14 ;  /* 0x0001b80e01007387 */ /* 0x000fe20000100a00 */
[----:B0-----:R-:W5:Y:S01]  /*2dfb0*/  LDL.LU.64 R12, [R1+0x1a10] ;  /* 0x001a1000010c7983 */ /* 0x001f620000300a00 */
[----:B------:R-:W-:Y:S02]  /*2dfc0*/  STL [R1+0x1930], R6 ;  /* 0x0019300601007387 */ /* 0x000fe40000100800 */
[----:B------:R0:W-:Y:S02]  /*2dfd0*/  STL.64 [R1+0x1928], R4 ;  /* 0x0019280401007387 */ /* 0x0001e40000100a00 */
[----:B------:R1:W-:Y:S01]  /*2dfe0*/  STL [R1+0x19b0], R7 ;  /* 0x0019b00701007387 */ /* 0x0003e20000100800 */
[----:B0-----:R-:W4:Y:S01]  /*2dff0*/  LDL.LU R4, [R1+0xb0] ;  /* 0x0000b00001047983 */ /* 0x001f220000300800 */
[----:B------:R-:W4:Y:S02]  /*2e000*/  LDL.LU R5, [R1+0xb4] ;  /* 0x0000b40001057983 */ /* 0x000f240000300800 */
[----:B------:R-:W4:Y:S02]  /*2e010*/  LDL.LU R6, [R1+0xb8] ;  /* 0x0000b80001067983 */ /* 0x000f240000300800 */
[----:B-1----:R-:W4:Y:S01]  /*2e020*/  LDL.LU R7, [R1+0xbc] ;  /* 0x0000bc0001077983 */ /* 0x002f220000300800 */
[C---:B-----5:R-:W-:Y:S11]  /*2e030*/  HMMA.16816.F32 R16, R24.reuse, R12, R16 ;  /* 0x0000000c1810723c */ /* 0x060ff60000001810 */
[----:B------:R-:W-:Y:S11]  /*2e040*/  @!UPT UIADD3 URZ, URZ, URZ, URZ ;  /* 0x0000003f3f3ff290 */ /* 0x000ff6000fffe03f */
[----:B------:R-:W-:Y:S01]  /*2e050*/  @!UPT UIADD3 URZ, URZ, URZ, URZ ;  /* 0x0000003f3f3ff290 */ /* 0x000fe2000fffe03f */
[----:B------:R0:W-:Y:S01]  /*2e060*/  STL.64 [R1+0x1a0], R16 ;  /* 0x0001a01001007387 */ /* 0x0001e20000100a00 */
[----:B------:R-:W-:Y:S03]  /*2e070*/  STL.64 [R1+0x1a8], R18 ;  /* 0x0001a81201007387 */ /* 0x000fe60000100a00 */
[----:B0-----:R-:W5:Y:S01]  /*2e080*/  LDL.LU.64 R16, [R1+0x1a08] ;  /* 0x001a080001107983 */ /* 0x001f620000300a00 */
[----:B------:R0:W-:Y:S03]  /*2e090*/  STL.64 [R1+0x19f0], R12 ;  /* 0x0019f00c01007387 */ /* 0x0001e60000100a00 */
[----:B0-----:R-:W5:Y:S01]  /*2e0a0*/  LDL.LU R12, [R1+0x190] ;  /* 0x00019000010c7983 */ /* 0x001f620000300800 */
[----:B------:R-:W5:Y:S02]  /*2e0b0*/  LDL.LU R13, [R1+0x194] ;  /* 0x00019400010d7983 */ /* 0x000f640000300800 */
[----:B------:R-:W5:Y:S02]  /*2e0c0*/  LDL.LU R14, [R1+0x198] ;  /* 0x00019800010e7983 */ /* 0x000f640000300800 */
[----:B------:R-:W5:Y:S02]  /*2e0d0*/  LDL.LU R15, [R1+0x19c] ;  /* 0x00019c00010f7983 */ /* 0x000f640000300800 */
[C---:B-----5:R-:W-:Y:S01]  /*2e0e0*/  HMMA.16816.F32 R12, R24.reuse, R16, R12 ;  /* 0x00000010180c723c */ /* 0x060fe2000000180c */
[----:B------:R-:W-:Y:S01]  /*2e0f0*/  STL.64 [R1+0x1a00], R16 ;  /* 0x001a001001007387 */ /* 0x000fe20000100a00 */
[----:B------:R-:W3:Y:S11]  /*2e100*/  LDL.LU R23, [R1+0x564] ;  /* 0x0005640001177983 */ /* 0x000ef60000300800 */
[----:B------:R-:W-:Y:S10]  /*2e110*/  @!UPT UIADD3 URZ, URZ, URZ, URZ ;  /* 0x0000003f3f3ff290 */ /* 0x000ff4000fffe03f */
[----:B------:R-:W-:Y:S01]  /*2e120*/  STL.64 [R1+0x190], R12 ;  /* 0x0001900c01007387 */ /* 0x000fe20000100a00 */
[----:B------:R4:W-:Y:S02]  /*2e130*/  STL.64 [R1+0x198], R14 ;  /* 0x0001980e01007387 */ /* 0x0009e40000100a00 */
[----:B----4-:R-:W-:Y:S01]  /*2e140*/  HMMA.16816.F32 R12, R24, R8, R4 ;  /* 0x00000008180c723c */ /* 0x010fe20000001804 */
[----:B------:R-:W4:Y:S11]  /*2e150*/  LDL.LU R4, [R1+0x140] ;  /* 0x0001400001047983 */ /* 0x000f360000300800 */
[----:B------:R-:W-:Y:S11]  /*2e160*/  @!UPT UIADD3 URZ, URZ, URZ, URZ ;  /* 0x0000003f3f3ff290 */ /* 0x000ff6000fffe03f */
[----:B------:R-:W-:Y:S01]  /*2e170*/  STL.64 [R1+0xb0], R12 ;  /* 0x0000b00c01007387 */ /* 0x000fe20000100a00 */
[----:B------:R-:W-:Y:S02]  /*2e180*/  STL.64 [R1+0xb8], R14 ;  /* 0x0000b80e01007387 */ /* 0x000fe40000100a00 */
[----:B------:R-:W4:Y:S02]  /*2e190*/  LDL.LU R5, [R1+0x144] ;  /* 0x0001440001057983 */ /* 0x000f240000300800 */
[----:B------:R-:W5:Y:S01]  /*2e1a0*/  LDL.LU R6, [R1+0x148] ;  /* 0x0001480001067983 */ /* 0x000f620000300800 */
[----:B------:R-:W5:Y:S04]  /*2e1b0*/  LDL.LU R7, [R1+0x14c] ;  /* 0x00014c0001077983 */ /* 0x000f680000300800 */
[----:B-----5:R-:W-:Y:S01]  /*2e1c0*/  STL.64 [R1+0x19c0], R6 ;  /* 0x0019c00601007387 */ /* 0x020fe20000100a00 */
[----:B----4-:R0:W-:Y:S03]  /*2e1d0*/  STL.64 [R1+0x19b8], R4 ;  /* 0x0019b80401007387 */ /* 0x0101e60000100a00 */
[----:B0-----:R-:W4:Y:S01]  /*2e1e0*/  LDL.LU R4, [R1+0x70] ;  /* 0x0000700001047983 */ /* 0x001f220000300800 */
[----:B------:R-:W4:Y:S03]  /*2e1f0*/  LDL.LU R5, [R1+0x74] ;  /* 0x0000740001057983 */ /* 0x000f260000300800 */
[----:B----4-:R0:W-:Y:S04]  /*2e200*/  STL.64 [R1+0x19d0], R4 ;  /* 0x0019d00401007387 */ /* 0x0101e80000100a00 */
[----:B0-----:R-:W4:Y:S01]  /*2e210*/  LDL.LU R4, [R1+0x80] ;  /* 0x0000800001047983 */ /* 0x001f220000300800 */
[----:B------:R-:W4:Y:S02]  /*2e220*/  LDL.LU R5, [R1+0x84] ;  /* 0x0000840001057983 */ /* 0x000f240000300800 */
[----:B------:R-:W5:Y:S02]  /*2e230*/  LDL.LU R16, [R1+0x180] ;  /* 0x0001800001107983 */ /* 0x000f640000300800 */
[----:B------:R-:W5:Y:S01]  /*2e240*/  LDL.LU R17, [R1+0x184] ;  /* 0x0001840001117983 */ /* 0x000f620000300800 */
[----:B------:R-:W5:Y:S01]  /*2e250*/  LDL.LU R18, [R1+0x188] ;  /* 0x0001880001127983 */ /* 0x000f620000300800 */
[----:B------:R-:W5:Y:S02]  /*2e260*/  LDL.LU R19, [R1+0x18c] ;  /* 0x00018c0001137983 */ /* 0x000f640000300800 */
[----:B------:R-:W2:Y:S02]  /*2e270*/  LDL R6, [R1+0x380] ;  /* 0x0003800001067983 */ /* 0x000ea40000100800 */
[----:B------:R-:W2:Y:S01]  /*2e280*/  LDL R24, [R1+0x38c] ;  /* 0x00038c0001187983 */ /* 0x000ea20000100800 */
[----:B------:R-:W2:Y:S04]  /*2e290*/  LDL R7, [R1+0x370] ;  /* 0x0003700001077983 */ /* 0x000ea80000100800 */
[----:B------:R-:W2:Y:S04]  /*2e2a0*/  LDL R25, [R1+0x378] ;  /* 0x0003780001197983 */ /* 0x000ea80000100800 */
[----:B------:R-:W2:Y:S04]  /*2e2b0*/  LDL R26, [R1+0x388] ;  /* 0x00038800011a7983 */ /* 0x000ea80000100800 */
[----:B------:R-:W2:Y:S04]  /*2e2c0*/  LDL R27, [R1+0x384] ;  /* 0x00038400011b7983 */ /* 0x000ea80000100800 */
[----:B----4-:R0:W-:Y:S04]  /*2e2d0*/  STL.64 [R1+0x19e8], R4 ;  /* 0x0019e80401007387 */ /* 0x0101e80000100a00 */
[----:B0-----:R-:W4:Y:S01]  /*2e2e0*/  LDL.LU R4, [R1+0x90] ;  /* 0x0000900001047983 */ /* 0x001f220000300800 */
[----:B------:R-:W4:Y:S03]  /*2e2f0*/  LDL.LU R5, [R1+0x94] ;  /* 0x0000940001057983 */ /* 0x000f260000300800 */
[----:B----4-:R0:W-:Y:S04]  /*2e300*/  STL.64 [R1+0x19f8], R4 ;  /* 0x0019f80401007387 */ /* 0x0101e80000100a00 */
[----:B0-----:R-:W5:Y:S01]  /*2e310*/  LDL.LU R4, [R1+0xa0] ;  /* 0x0000a00001047983 */ /* 0x001f620000300800 */
[----:B------:R-:W5:Y:S02]  /*2e320*/  LDL.LU R5, [R1+0xa4] ;  /* 0x0000a40001057983 */ /* 0x000f640000300800 */
[----:B------:R-:W4:Y:S02]  /*2e330*/  LDL.LU R12, [R1+0x170] ;  /* 0x00017000010c7983 */ /* 0x000f240000300800 */
[----:B------:R-:W4:Y:S01]  /*2e340*/  LDL.LU R13, [R1+0x174] ;  /* 0x00017400010d7983 */ /* 0x000f220000300800 */
[----:B------:R-:W4:Y:S01]  /*2e350*/  LDL.LU R14, [R1+0x178] ;  /* 0x00017800010e7983 */ /* 0x000f220000300800 */
[----:B------:R-:W4:Y:S02]  /*2e360*/  LDL.LU R15, [R1+0x17c] ;  /* 0x00017c00010f7983 */ /* 0x000f240000300800 */
[----:B------:R-:W4:Y:S02]  /*2e370*/  LDL.LU R3, [R1+0x550] ;  /* 0x0005500001037983 */ /* 0x000f240000300800 */
[----:B------:R-:W4:Y:S01]  /*2e380*/  LDL.LU R20, [R1+0x554] ;  /* 0x0005540001147983 */ /* 0x000f220000300800 */
[----:B------:R-:W4:Y:S01]  /*2e390*/  LDL.LU R21, [R1+0x560] ;  /* 0x0005600001157983 */ /* 0x000f220000300800 */
[----:B---3--:R-:W-:Y:S01]  /*2e3a0*/  STL.64 [R1+0x19e0], R22 ;  /* 0x0019e01601007387 */ /* 0x008fe20000100a00 */
[----:B--2---:R-:W-:-:S02]  /*2e3b0*/  F2FP.PACK_AB R26, R26, R27 ;  /* 0x0000001b1a1a723e */ /* 0x004fc400000000ff */
[----:B------:R-:W-:Y:S02]  /*2e3c0*/  F2FP.PACK_AB R24, R6, R24 ;  /* 0x000000180618723e */ /* 0x000fe400000000ff */
[----:B------:R-:W-:Y:S01]  /*2e3d0*/  F2FP.PACK_AB R25, R7, R25 ;  /* 0x000000190719723e */ /* 0x000fe200000000ff */
[----:B------:R-:W-:Y:S01]  /*2e3e0*/  F2FP.PACK_AB R27, R2, R29 ;  /* 0x0000001d021b723e */ /* 0x000fe200000000ff */
[----:B----4-:R0:W-:Y:S04]  /*2e3f0*/  STL.64 [R1+0x19d8], R20 ;  /* 0x0019d81401007387 */ /* 0x0101e80000100a00 */
[----:B0-----:R-:W2:Y:S01]  /*2e400*/  LDL.LU R20, [R1+0x160] ;  /* 0x0001600001147983 */ /* 0x001ea20000300800 */
[----:B------:R-:W2:Y:S02]  /*2e410*/  LDL.LU R21, [R1+0x164] ;  /* 0x0001640001157983 */ /* 0x000ea40000300800 */
[----:B------:R-:W2:Y:S02]  /*2e420*/  LDL.LU R22, [R1+0x168] ;  /* 0x0001680001167983 */ /* 0x000ea40000300800 */
[----:B------:R-:W2:Y:S01]  /*2e430*/  LDL.LU R23, [R1+0x16c] ;  /* 0x00016c0001177983 */ /* 0x000ea20000300800 */
[----:B------:R-:W-:Y:S01]  /*2e440*/  STL.64 [R1+0x1910], R10 ;  /* 0x0019100a01007387 */ /* 0x000fe20000100a00 */
[----:B------:R0:W-:Y:S03]  /*2e450*/  STL.64 [R1+0x1908], R8 ;  /* 0x0019080801007387 */ /* 0x0001e60000100a00 */
[----:B0-----:R-:W3:Y:S01]  /*2e460*/  LDL.LU R8, [R1+0x50] ;  /* 0x0000500001087983 */ /* 0x001ee20000300800 */
[----:B------:R-:W3:Y:S01]  /*2e470*/  LDL.LU R9, [R1+0x54] ;  /* 0x0000540001097983 */ /* 0x000ee20000300800 */
[C---:B-----5:R-:W-:Y:S11]  /*2e480*/  HMMA.16816.F32 R4, R24.reuse, R4, R16 ;  /* 0x000000041804723c */ /* 0x060ff60000001810 */
[----:B------:R-:W-:Y:S11]  /*2e490*/  @!UPT UIADD3 URZ, URZ, URZ, URZ ;  /* 0x0000003f3f3ff290 */ /* 0x000ff6000fffe03f */
[----:B------:R-:W-:Y:S02]  /*2e4a0*/  @!UPT UIADD3 URZ, URZ, URZ, URZ ;  /* 0x0000003f3f3ff290 */ /* 0x000fe4000fffe03f */
[----:B------:R-:W-:Y:S01]  /*2e4b0*/  IMAD.MOV.U32 R18, RZ, RZ, R4 ;  /* 0x000000ffff127224 */ /* 0x000fe200078e0004 */
[----:B------:R-:W-:Y:S01]  /*2e4c0*/  MOV R19, R5 ;  /* 0x0000000500137202 */ /* 0x000fe20000000f00 */
[----:B---3--:R0:W-:Y:S04]  /*2e4d0*/  STL.64 [R1+0x19c8], R8 ;  /* 0x0019c80801007387 */ /* 0x0081e80000100a00 */
[----:B0-----:R-:W3:Y:S01]  /*2e4e0*/  LDL.LU R8, [R1+0x150] ;  /* 0x0001500001087983 */ /* 0x001ee20000300800 */
[----:B------:R-:W3:Y:S02]  /*2e4f0*/  LDL.LU R9, [R1+0x154] ;  /* 0x0001540001097983 */ /* 0x000ee40000300800 */
[----:B------:R-:W3:Y:S02]  /*2e500*/  LDL.LU R10, [R1+0x158] ;  /* 0x00015800010a7983 */ /* 0x000ee40000300800 */
[----:B------:R-:W3:Y:S01]  /*2e510*/  LDL.LU R11, [R1+0x15c] ;  /* 0x00015c00010b7983 */ /* 0x000ee20000300800 */
[----:B------:R-:W4:Y:S01]  /*2e520*/  LDL.LU.64 R16, [R1+0x1a00] ;  /* 0x001a000001107983 */ /* 0x000f220000300a00 */
[----:B------:R0:W-:Y:S02]  /*2e530*/  STL.64 [R1+0x188], R6 ;  /* 0x0001880601007387 */ /* 0x0001e40000100a00 */
[----:B------:R-:W0:Y:S02]  /*2e540*/  LDL.LU.64 R4, [R1+0x19f8] ;  /* 0x0019f80001047983 */ /* 0x000e240000300a00 */
[----:B------:R-:W-:Y:S01]  /*2e550*/  STL.64 [R1+0x1920], R18 ;  /* 0x0019201201007387 */ /* 0x000fe20000100a00 */
[----:B0-----:R-:W-:Y:S01]  /*2e560*/  HMMA.16816.F32 R4, R24, R4, R12 ;  /* 0x000000041804723c */ /* 0x001fe2000000180c */
[----:B----4-:R0:W-:Y:S04]  /*2e570*/  STL.64 [R1+0x1918], R16 ;  /* 0x0019181001007387 */ /* 0x0101e80000100a00 */
[----:B0-----:R-:W4:Y:S01]  /*2e580*/  LDL.LU R16, [R1+0x130] ;  /* 0x0001300001107983 */ /* 0x001f220000300800 */
[----:B------:R-:W4:Y:S02]  /*2e590*/  LDL.LU R17, [R1+0x134] ;  /* 0x0001340001117983 */ /* 0x000f240000300800 */
[----:B------:R-:W4:Y:S02]  /*2e5a0*/  LDL.LU R18, [R1+0x138] ;  /* 0x0001380001127983 */ /* 0x000f240000300800 */
[----:B------:R-:W4:Y:S01]  /*2e5b0*/  LDL.LU R19, [R1+0x13c] ;  /* 0x00013c0001137983 */ /* 0x000f220000300800 */
[----:B------:R-:W5:Y:S11]  /*2e5c0*/  LDL.LU.64 R12, [R1+0x19f0] ;  /* 0x0019f000010c7983 */ /* 0x000f760000300a00 */
[----:B------:R-:W-:Y:S01]  /*2e5d0*/  @!UPT UIADD3 URZ, URZ, URZ, URZ ;  /* 0x0000003f3f3ff290 */ /* 0x000fe2000fffe03f */
[----:B------:R0:W-:Y:S04]  /*2e5e0*/  STL.64 [R1+0x170], R4 ;  /* 0x0001700401007387 */ /* 0x0001e80000100a00 */
[----:B0-----:R-:W2:Y:S01]  /*2e5f0*/  LDL.LU.64 R4, [R1+0x19e8] ;  /* 0x0019e80001047983 */ /* 0x001ea20000300a00 */
[----:B------:R-:W-:Y:S02]  /*2e600*/  MOV R14, R6 ;  /* 0x00000006000e7202 */ /* 0x000fe40000000f00 */
[----:B------:R-:W-:-:S05]  /*2e610*/  MOV R15, R7 ;  /* 0x00000007000f7202 */ /* 0x000fca0000000f00 */
[----:B------:R-:W-:Y:S04]  /*2e620*/  STL.64 [R1+0x1950], R14 ;  /* 0x0019500e01007387 */ /* 0x000fe80000100a00 */
[----:B-----5:R0:W-:Y:S04]  /*2e630*/  STL.64 [R1+0x1948], R12 ;  /* 0x0019480c01007387 */ /* 0x0201e80000100a00 */
[----:B0-----:R-:W5:Y:S01]  /*2e640*/  LDL.LU R12, [R1+0x60] ;  /* 0x00006000010c7983 */ /* 0x001f620000300800 */
[----:B------:R-:W5:Y:S01]  /*2e650*/  LDL.LU R13, [R1+0x64] ;  /* 0x00006400010d7983 */ /* 0x000f620000300800 */
[C---:B--2---:R-:W-:Y:S02]  /*2e660*/  HMMA.16816.F32 R4, R24.reuse, R4, R20 ;  /* 0x000000041804723c */ /* 0x044fe40000001814 */
[----:B------:R-:W2:Y:S01]  /*2e670*/  LDL.LU.64 R22, [R1+0x19e0] ;  /* 0x0019e00001167983 */ /* 0x000ea20000300a00 */
[----:B------:R-:W2:Y:S11]  /*2e680*/  LDL.LU.64 R20, [R1+0x19d8] ;  /* 0x0019d80001147983 */ /* 0x000eb60000300a00 */
[----:B------:R-:W-:Y:S09]  /*2e690*/  @!UPT UIADD3 URZ, URZ, URZ, URZ ;  /* 0x0000003f3f3ff290 */ /* 0x000ff2000fffe03f */
[----:B------:R0:W-:Y:S01]  /*2e6a0*/  STL.64 [R1+0x160], R4 ;  /* 0x0001600401007387 */ /* 0x0001e20000100a00 */
[----:B------:R3:W-:Y:S03]  /*2e6b0*/  STL.64 [R1+0x168], R6 ;  /* 0x0001680601007387 */ /* 0x0007e60000100a00 */
[----:B0-----:R-:W3:Y:S01]  /*2e6c0*/  LDL.LU.64 R4, [R1+0x19d0] ;  /* 0x0019d00001047983 */ /* 0x001ee20000300a00 */
[----:B------:R-:W2:Y:S01]  /*2e6d0*/  LDL R29, [R1+0x2cc] ;  /* 0x0002cc00011d7983 */ /* 0x000ea20000100800 */
[----:B---3--:R-:W-:Y:S02]  /*2e6e0*/  HMMA.16816.F32 R4, R24, R4, R8 ;  /* 0x000000041804723c */ /* 0x008fe40000001808 */
[----:B------:R-:W4:Y:S11]  /*2e6f0*/  LDL.LU.64 R8, [R1+0x19c8] ;  /* 0x0019c80001087983 */ /* 0x000f360000300a00 */
[----:B------:R-:W-:Y:S10]  /*2e700*/  @!UPT UIADD3 URZ, URZ, URZ, URZ ;  /* 0x0000003f3f3ff290 */ /* 0x000ff4000fffe03f */
[----:B------:R-:W-:Y:S01]  /*2e710*/  STL.64 [R1+0x150], R4 ;  /* 0x0001500401007387 */ /* 0x000fe20000100a00 */
[----:B------:R0:W-:Y:S03]  /*2e720*/  STL.64 [R1+0x158], R6 ;  /* 0x0001580601007387 */ /* 0x0001e60000100a00 */
[----:B0-----:R-:W5:Y:S01]  /*2e730*/  LDL.LU.64 R6, [R1+0x19c0] ;  /* 0x0019c00001067983 */ /* 0x001f620000300a00 */
[----:B------:R-:W5:Y:S02]  /*2e740*/  LDL.LU.64 R4, [R1+0x19b8] ;  /* 0x0019b80001047983 */ /* 0x000f640000300a00 */
[----:B--2---:R-:W-:-:S04]  /*2e750*/  FFMA R2, R3, c[0x0][0x188], -R22 ;  /* 0x0000620003027a23 */ /* 0x004fc80000000816 */
[----:B------:R-:W-:-:S06]  /*2e760*/  FMUL R3, R2, 1.4426950216293334961 ;  /* 0x3fb8aa3b02037820 */ /* 0x000fcc0000400000 */
[----:B------:R-:W0:Y:S01]  /*2e770*/  MUFU.EX2 R3, R3 ;  /* 0x0000000300037308 */ /* 0x000e220000000800 */
[----:B------:R-:W-:Y:S01]  /*2e780*/  FFMA R2, R20, c[0x0][0x188], -R22 ;  /* 0x0000620014027a23 */ /* 0x000fe20000000816 */
[C---:B----4-:R-:W-:Y:S08]  /*2e790*/  HMMA.16816.F32 R8, R24.reuse, R8, R16 ;  /* 0x000000081808723c */ /* 0x050ff00000001810 */
[----:B-----5:R-:W-:Y:S01]  /*2e7a0*/  HMMA.16816.F32 R12, R24, R12, R4 ;  /* 0x0000000c180c723c */ /* 0x020fe20000001804 */
[----:B------:R-:W2:Y:S01]  /*2e7b0*/  LDL.LU R7, [R1+0x19b0] ;  /* 0x0019b00001077983 */ /* 0x000ea20000300800 */
[----:B0-----:R0:W-:Y:S02]  /*2e7c0*/  STL [R1+0x364], R3 ;  /* 0x0003640301007387 */ /* 0x0011e40000100800 */
[----:B0-----:R-:W-:-:S04]  /*2e7d0*/  FMUL R3, R2, 1.4426950216293334961 ;  /* 0x3fb8aa3b02037820 */ /* 0x001fc80000400000 */
[----:B------:R-:W0:Y:S11]  /*2e7e0*/  MUFU.EX2 R4, R3 ;  /* 0x0000000300047308 */ /* 0x000e360000000800 */
[----:B------:R-:W-:Y:S04]  /*2e7f0*/  @!UPT UIADD3 URZ, URZ, URZ, URZ ;  /* 0x0000003f3f3ff290 */ /* 0x000fe8000fffe03f */
[----:B------:R-:W-:Y:S01]  /*2e800*/  STL.64 [R1+0x140], R12 ;  /* 0x0001400c01007387 */ /* 0x000fe20000100a00 */
[----:B------:R-:W-:Y:S03]  /*2e810*/  STL.64 [R1+0x148], R14 ;  /* 0x0001480e01007387 */ /* 0x000fe60000100a00 */
[----:B0-----:R-:W-:Y:S01]  /*2e820*/  STL [R1+0x36c], R4 ;  /* 0x00036c0401007387 */ /* 0x001fe20000100800 */
[----:B------:R-:W-:Y:S02]  /*2e830*/  STL.64 [R1+0x130], R8 ;  /* 0x0001300801007387 */ /* 0x000fe40000100a00 */
[----:B------:R-:W-:Y:S02]  /*2e840*/  STL.64 [R1+0x138], R10 ;  /* 0x0001380a01007387 */ /* 0x000fe40000100a00 */
[----:B------:R-:W3:Y:S02]  /*2e850*/  LDL.LU R20, [R1] ;  /* 0x0000000001147983 */ /* 0x000ee40000300800 */
[----:B------:R-:W-:Y:S01]  /*2e860*/  FFMA R2, R21, c[0x0][0x188], -R22 ;  /* 0x0000620015027a23 */ /* 0x000fe20000000816 */
[----:B--2---:R-:W-:-:S02]  /*2e870*/  MOV R21, R7 ;  /* 0x0000000700157202 */ /* 0x004fc40000000f00 */
[----:B------:R-:W2:Y:S04]  /*2e880*/  LDL.LU R7, [R1+0x19ac] ;  /* 0x0019ac0001077983 */ /* 0x000ea80000300800 */
[----:B---3--:R0:W-:Y:S02]  /*2e890*/  STL.64 [R1+0x1958], R20 ;  /* 0x0019581401007387 */ /* 0x0081e40000100a00 */
[----:B0-----:R-:W-:Y:S02]  /*2e8a0*/  MOV R21, R0 ;  /* 0x0000000000157202 */ /* 0x001fe40000000f00 */
[----:B------:R-:W3:Y:S01]  /*2e8b0*/  LDL.LU R0, [R1+0x56c] ;  /* 0x00056c0001007983 */ /* 0x000ee20000300800 */
[----:B------:R-:W4:Y:S02]  /*2e8c0*/  LDL.LU R12, [R1+0xe0] ;  /* 0x0000e000010c7983 */ /* 0x000f240000300800 */
[----:B------:R-:W4:Y:S02]  /*2e8d0*/  LDL.LU R13, [R1+0xe4] ;  /* 0x0000e400010d7983 */ /* 0x000f240000300800 */
[----:B------:R-:W5:Y:S01]  /*2e8e0*/  LDL.LU R14, [R1+0xe8] ;  /* 0x0000e800010e7983 */ /* 0x000f620000300800 */
[----:B------:R-:W5:Y:S01]  /*2e8f0*/  LDL.LU R15, [R1+0xec] ;  /* 0x0000ec00010f7983 */ /* 0x000f620000300800 */
[----:B------:R-:W2:Y:S02]  /*2e900*/  LDL.LU R8, [R1+0x30] ;  /* 0x0000300001087983 */ /* 0x000ea40000300800 */
[----:B------:R-:W2:Y:S02]  /*2e910*/  LDL.LU R9, [R1+0x34] ;  /* 0x0000340001097983 */ /* 0x000ea40000300800 */
[----:B------:R-:W2:Y:S01]  /*2e920*/  LDL.LU R16, [R1+0x40] ;  /* 0x0000400001107983 */ /* 0x000ea20000300800 */
[----:B------:R-:W2:Y:S01]  /*2e930*/  LDL.LU R17, [R1+0x44] ;  /* 0x0000440001117983 */ /* 0x000ea20000300800 */
[----:B------:R-:W2:Y:S02]  /*2e940*/  LDL.LU R11, [R1+0x558] ;  /* 0x00055800010b7983 */ /* 0x000ea40000300800 */
[----:B------:R-:W-:-:S02]  /*2e950*/  FMUL R3, R2, 1.4426950216293334961 ;  /* 0x3fb8aa3b02037820 */ /* 0x000fc40000400000 */
[----:B------:R-:W-:Y:S01]  /*2e960*/  FFMA R2, R23, c[0x0][0x188], -R22 ;  /* 0x0000620017027a23 */ /* 0x000fe20000000816 */
[----:B--2---:R-:W-:Y:S01]  /*2e970*/  STL [R1+0x19a8], R11 ;  /* 0x0019a80b01007387 */ /* 0x004fe20000100800 */
[----:B------:R0:W-:Y:S03]  /*2e980*/  STL.64 [R1+0x19a0], R8 ;  /* 0x0019a00801007387 */ /* 0x0001e60000100a00 */
[----:B0-----:R-:W2:Y:S01]  /*2e990*/  LDL.LU R8, [R1+0x120] ;  /* 0x0001200001087983 */ /* 0x001ea20000300800 */
[----:B------:R-:W2:Y:S02]  /*2e9a0*/  LDL.LU R9, [R1+0x124] ;  /* 0x0001240001097983 */ /* 0x000ea40000300800 */
[----:B------:R-:W2:Y:S02]  /*2e9b0*/  LDL.LU R10, [R1+0x128] ;  /* 0x00012800010a7983 */ /* 0x000ea40000300800 */
[----:B------:R-:W2:Y:S01]  /*2e9c0*/  LDL.LU R11, [R1+0x12c] ;  /* 0x00012c00010b7983 */ /* 0x000ea20000300800 */
[----:B------:R-:W2:Y:S01]  /*2e9d0*/  LDL.LU R22, [R1+0x55c] ;  /* 0x00055c0001167983 */ /* 0x000ea20000300800 */
[----:B------:R-:W2:Y:S02]  /*2e9e0*/  LDL.LU R23, [R1+0x568] ;  /* 0x0005680001177983 */ /* 0x000ea40000300800 */
[----:B------:R-:W-:Y:S01]  /*2e9f0*/  IMAD.MOV.U32 R20, RZ, RZ, R28 ;  /* 0x000000ffff147224 */ /* 0x000fe200078e001c */
[----:B--2---:R-:W-:Y:S04]  /*2ea00*/  STL [R1+0x1978], R23 ;  /* 0x0019781701007387 */ /* 0x004fe80000100800 */
[----:B------:R0:W-:Y:S02]  /*2ea10*/  STL.64 [R1+0x1970], R20 ;  /* 0x0019701401007387 */ /* 0x0001e40000100a00 */
[----:B0-----:R-:W2:Y:S01]  /*2ea20*/  LDL.LU R20, [R1+0x20] ;  /* 0x0000200001147983 */ /* 0x001ea20000300800 */
[----:B------:R-:W-:Y:S01]  /*2ea30*/  MOV R21, R7 ;  /* 0x0000000700157202 */ /* 0x000fe20000000f00 */
[----:B------:R-:W-:Y:S04]  /*2ea40*/  STL [R1+0x1998], R22 ;  /* 0x0019981601007387 */ /* 0x000fe80000100800 */
[----:B--2---:R0:W-:Y:S04]  /*2ea50*/  STL.64 [R1+0x1990], R20 ;  /* 0x0019901401007387 */ /* 0x0041e80000100a00 */
[----:B0-----:R-:W2:Y:S01]  /*2ea60*/  LDL.LU R20, [R1+0x110] ;  /* 0x0001100001147983 */ /* 0x001ea20000300800 */
[----:B------:R-:W2:Y:S02]  /*2ea70*/  LDL.LU R21, [R1+0x114] ;  /* 0x0001140001157983 */ /* 0x000ea40000300800 */
[----:B------:R-:W2:Y:S02]  /*2ea80*/  LDL.LU R22, [R1+0x118] ;  /* 0x0001180001167983 */ /* 0x000ea40000300800 */
[----:B------:R-:W2:Y:S01]  /*2ea90*/  LDL.LU R23, [R1+0x11c] ;  /* 0x00011c0001177983 */ /* 0x000ea20000300800 */
[----:B-----5:R-:W-:Y:S01]  /*2eaa0*/  STL.64 [R1+0x1968], R14 ;  /* 0x0019680e01007387 */ /* 0x020fe20000100a00 */
[----:B----4-:R0:W-:Y:S03]  /*2eab0*/  STL.64 [R1+0x1960], R12 ;  /* 0x0019600c01007387 */ /* 0x0101e60000100a00 */
[----:B0-----:R-:W4:Y:S01]  /*2eac0*/  LDL.LU R12, [R1+0xf0] ;  /* 0x0000f000010c7983 */ /* 0x001f220000300800 */
[----:B------:R-:W4:Y:S02]  /*2ead0*/  LDL.LU R13, [R1+0xf4] ;  /* 0x0000f400010d7983 */ /* 0x000f240000300800 */
[----:B------:R-:W5:Y:S02]  /*2eae0*/  LDL.LU R14, [R1+0xf8] ;  /* 0x0000f800010e7983 */ /* 0x000f640000300800 */
[----:B------:R-:W5:Y:S01]  /*2eaf0*/  LDL.LU R15, [R1+0xfc] ;  /* 0x0000fc00010f7983 */ /* 0x000f620000300800 */
[----:B------:R-:W-:Y:S01]  /*2eb00*/  HMMA.16816.F32 R16, R24, R16, R8 ;  /* 0x000000101810723c */ /* 0x000fe20000001808 */
[----:B------:R0:W1:Y:S01]  /*2eb10*/  MUFU.EX2 R28, R3 ;  /* 0x00000003001c7308 */ /* 0x0000620000000800 */
[----:B-----5:R-:W-:Y:S01]  /*2eb20*/  STL.64 [R1+0x1988], R14 ;  /* 0x0019880e01007387 */ /* 0x020fe20000100a00 */
[----:B----4-:R4:W-:Y:S03]  /*2eb30*/  STL.64 [R1+0x1980], R12 ;  /* 0x0019800c01007387 */ /* 0x0109e60000100a00 */
[----:B----4-:R-:W4:Y:S01]  /*2eb40*/  LDL.LU R12, [R1+0x100] ;  /* 0x00010000010c7983 */ /* 0x010f220000300800 */
[----:B------:R-:W4:Y:S02]  /*2eb50*/  LDL.LU R13, [R1+0x104] ;  /* 0x00010400010d7983 */ /* 0x000f240000300800 */
[----:B------:R-:W4:Y:S02]  /*2eb60*/  LDL.LU R14, [R1+0x108] ;  /* 0x00010800010e7983 */ /* 0x000f240000300800 */
[----:B------:R-:W4:Y:S01]  /*2eb70*/  LDL.LU R15, [R1+0x10c] ;  /* 0x00010c00010f7983 */ /* 0x000f220000300800 */
[----:B------:R-:W5:Y:S01]  /*2eb80*/  LDL.LU R4, [R1+0xd0] ;  /* 0x0000d00001047983 */ /* 0x000f620000300800 */
[----:B------:R-:W5:Y:S02]  /*2eb90*/  LDL.LU R5, [R1+0xd4] ;  /* 0x0000d40001057983 */ /* 0x000f640000300800 */
[----:B------:R-:W5:Y:S02]  /*2eba0*/  LDL.LU R6, [R1+0xd8] ;  /* 0x0000d80001067983 */ /* 0x000f640000300800 */
[----:B------:R-:W5:Y:S01]  /*2ebb0*/  LDL.LU R7, [R1+0xdc] ;  /* 0x0000dc0001077983 */ /* 0x000f620000300800 */
[----:B------:R-:W2:Y:S01]  /*2ebc0*/  LDL.LU R11, [R1+0x19a8] ;  /* 0x0019a800010b7983 */ /* 0x000ea20000300800 */
[----:B------:R-:W3:Y:S02]  /*2ebd0*/  LDL.LU.64 R8, [R1+0x19a0] ;  /* 0x0019a00001087983 */ /* 0x000ee40000300a00 */
[----:B0-----:R-:W-:-:S06]  /*2ebe0*/  FMUL R3, R2, 1.4426950216293334961 ;  /* 0x3fb8aa3b02037820 */ /* 0x001fcc0000400000 */
[----:B------:R-:W0:Y:S01]  /*2ebf0*/  MUFU.EX2 R3, R3 ;  /* 0x0000000300037308 */ /* 0x000e220000000800 */
[----:B------:R1:W-:Y:S01]  /*2ec00*/  STL.64 [R1+0x120], R16 ;  /* 0x0001201001007387 */ /* 0x0003e20000100a00 */
[----:B------:R0:W-:Y:S03]  /*2ec10*/  STL.64 [R1+0x128], R18 ;  /* 0x0001281201007387 */ /* 0x0001e60000100a00 */
[----:B-1----:R-:W4:Y:S01]  /*2ec20*/  LDL.LU R16, [R1+0x290] ;  /* 0x0002900001107983 */ /* 0x002f220000300800 */
[----:B------:R-:W4:Y:S02]  /*2ec30*/  LDL.LU R17, [R1+0x294] ;  /* 0x0002940001117983 */ /* 0x000f240000300800 */
[----:B0-----:R-:W4:Y:S01]  /*2ec40*/  LDL.LU R18, [R1+0x298] ;  /* 0x0002980001127983 */ /* 0x001f220000300800 */
[----:B------:R-:W4:Y:S04]  /*2ec50*/  LDL.LU R19, [R1+0x29c] ;  /* 0x00029c0001137983 */ /* 0x000f280000300800 */
[----:B------:R-:W-:Y:S01]  /*2ec60*/  STL [R1+0x368], R28 ;  /* 0x0003681c01007387 */ /* 0x000fe20000100800 */
[----:B--2---:R-:W-:-:S02]  /*2ec70*/  FFMA R2, R11, c[0x0][0x188], -R29 ;  /* 0x000062000b027a23 */ /* 0x004fc4000000081d */
[----:B---3--:R-:W-:Y:S01]  /*2ec80*/  HMMA.16816.F32 R8, R24, R8, R20 ;  /* 0x000000081808723c */ /* 0x008fe20000001814 */
[----:B------:R-:W2:Y:S01]  /*2ec90*/  LDL.LU R22, [R1+0x1998] ;  /* 0x0019980001167983 */ /* 0x000ea20000300800 */
[----:B------:R0:W-:Y:S02]  /*2eca0*/  STL [R1+0x360], R3 ;  /* 0x0003600301007387 */ /* 0x0001e40000100800 */
[----:B------:R-:W4:Y:S02]  /*2ecb0*/  LDL.LU.64 R20, [R1+0x1990] ;  /* 0x0019900001147983 */ /* 0x000f240000300a00 */
[----:B0-----:R-:W-:-:S06]  /*2ecc0*/  FMUL R3, R2, 1.4426950216293334961 ;  /* 0x3fb8aa3b02037820 */ /* 0x001fcc0000400000 */
[----:B------:R-:W0:Y:S11]  /*2ecd0*/  MUFU.EX2 R3, R3 ;  /* 0x0000000300037308 */ /* 0x000e360000000800 */
[----:B------:R1:W-:Y:S01]  /*2ece0*/  STL.64 [R1+0x110], R8 ;  /* 0x0001100801007387 */ /* 0x0003e20000100a00 */
[----:B------:R3:W-:Y:S03]  /*2ecf0*/  STL.64 [R1+0x118], R10 ;  /* 0x0001180a01007387 */ /* 0x0007e60000100a00 */
[----:B-1----:R-:W5:Y:S01]  /*2ed00*/  LDL.LU R8, [R1+0x2a0] ;  /* 0x0002a00001087983 */ /* 0x002f620000300800 */
[----:B0-----:R-:W-:Y:S02]  /*2ed10*/  STL [R1+0x350], R3 ;  /* 0x0003500301007387 */ /* 0x001fe40000100800 */
[----:B------:R-:W5:Y:S02]  /*2ed20*/  LDL.LU R9, [R1+0x2a4] ;  /* 0x0002a40001097983 */ /* 0x000f640000300800 */
[----:B---3--:R-:W3:Y:S01]  /*2ed30*/  LDL.LU R10, [R1+0x2a8] ;  /* 0x0002a800010a7983 */ /* 0x008ee20000300800 */
[----:B------:R-:W3:Y:S01]  /*2ed40*/  LDL.LU R11, [R1+0x2ac] ;  /* 0x0002ac00010b7983 */ /* 0x000ee20000300800 */
[----:B--2---:R-:W-:-:S02]  /*2ed50*/  FFMA R2, R22, c[0x0][0x188], -R29 ;  /* 0x0000620016027a23 */ /* 0x004fc4000000081d */
[----:B----4-:R-:W-:Y:S01]  /*2ed60*/  HMMA.16816.F32 R20, R24, R20, R12 ;  /* 0x000000141814723c */ /* 0x010fe2000000180c */
[----:B------:R-:W2:Y:S01]  /*2ed70*/  LDL.LU.64 R14, [R1+0x1988] ;  /* 0x00198800010e7983 */ /* 0x000ea20000300a00 */
[----:B------:R-:W2:Y:S11]  /*2ed80*/  LDL.LU.64 R12, [R1+0x1980] ;  /* 0x00198000010c7983 */ /* 0x000eb60000300a00 */
[----:B------:R-:W-:Y:S10]  /*2ed90*/  @!UPT UIADD3 URZ, URZ, URZ, URZ ;  /* 0x0000003f3f3ff290 */ /* 0x000ff4000fffe03f */
[----:B------:R-:W-:Y:S01]  /*2eda0*/  STL.64 [R1+0x100], R20 ;  /* 0x0001001401007387 */ /* 0x000fe20000100a00 */
[----:B------:R0:W-:Y:S03]  /*2edb0*/  STL.64 [R1+0x108], R22 ;  /* 0x0001081601007387 */ /* 0x0001e60000100a00 */
[----:B0-----:R-:W4:Y:S01]  /*2edc0*/  LDL.LU R23, [R1+0x1978] ;  /* 0x0019780001177983 */ /* 0x001f220000300800 */
[----:B------:R-:W2:Y:S02]  /*2edd0*/  LDL.LU.64 R20, [R1+0x1970] ;  /* 0x0019700001147983 */ /* 0x000ea40000300a00 */
[----:B------:R-:W-:-:S06]  /*2ede0*/  FMUL R3, R2, 1.4426950216293334961 ;  /* 0x3fb8aa3b02037820 */ /* 0x000fcc0000400000 */
[----:B------:R-:W0:Y:S01]  /*2edf0*/  MUFU.EX2 R3, R3 ;  /* 0x0000000300037308 */ /* 0x000e220000000800 */
[--C-:B----4-:R-:W-:Y:S02]  /*2ee00*/  FFMA R2, R23, c[0x0][0x188], -R29.reuse ;  /* 0x0000620017027a23 */ /* 0x110fe4000000081d */
[C---:B--2---:R-:W-:Y:S01]  /*2ee10*/  HMMA.16816.F32 R20, R24.reuse, R20, R12 ;  /* 0x000000141814723c */ /* 0x044fe2000000180c */
[----:B------:R-:W2:Y:S01]  /*2ee20*/  LDL.LU.64 R14, [R1+0x1968] ;  /* 0x00196800010e7983 */ /* 0x000ea20000300a00 */
[----:B0-----:R-:W-:Y:S02]  /*2ee30*/  STL [R1+0x354], R3 ;  /* 0x0003540301007387 */ /* 0x001fe40000100800 */
[----:B------:R-:W2:Y:S11]  /*2ee40*/  LDL.LU.64 R12, [R1+0x1960] ;  /* 0x00196000010c7983 */ /* 0x000eb60000300a00 */
[----:B------:R-:W-:Y:S08]  /*2ee50*/  @!UPT UIADD3 URZ, URZ, URZ, URZ ;  /* 0x0000003f3f3ff290 */ /* 0x000ff0000fffe03f */
[----:B------:R0:W-:Y:S01]  /*2ee60*/  STL.64 [R1+0xf0], R20 ;  /* 0x0000f01401007387 */ /* 0x0001e20000100a00 */
[----:B------:R2:W-:Y:S03]  /*2ee70*/  STL.64 [R1+0xf8], R22 ;  /* 0x0000f81601007387 */ /* 0x0005e60000100a00 */
[----:B0-----:R-:W2:Y:S01]  /*2ee80*/  LDL.LU.64 R20, [R1+0x1958] ;  /* 0x0019580001147983 */ /* 0x001ea20000300a00 */
[----:B------:R-:W-:Y:S02]  /*2ee90*/  FMUL R3, R2, 1.4426950216293334961 ;  /* 0x3fb8aa3b02037820 */ /* 0x000fe40000400000 */
[----:B------:R-:W-:Y:S02]  /*2eea0*/  FFMA R2, R0, c[0x0][0x188], -R29 ;  /* 0x0000620000027a23 */ /* 0x000fe4000000081d */
[----:B------:R0:W1:Y:S02]  /*2eeb0*/  MUFU.EX2 R29, R3 ;  /* 0x00000003001d7308 */ /* 0x0000640000000800 */
[----:B0-----:R-:W4:Y:S01]  /*2eec0*/  LDL R3, [R1+0x360] ;  /* 0x0003600001037983 */ /* 0x001f220000100800 */
[C---:B--2---:R-:W-:Y:S03]  /*2eed0*/  HMMA.16816.F32 R20, R24.reuse, R20, R12 ;  /* 0x000000141814723c */ /* 0x044fe6000000180c */
[----:B------:R-:W2:Y:S01]  /*2eee0*/  LDL.LU.64 R14, [R1+0x1950] ;  /* 0x00195000010e7983 */ /* 0x000ea20000300a00 */
[----:B------:R-:W3:Y:S11]  /*2eef0*/  LDL.LU.64 R12, [R1+0x1948] ;  /* 0x00194800010c7983 */ /* 0x000ef60000300a00 */
[----:B------:R-:W-:Y:S08]  /*2ef00*/  @!UPT UIADD3 URZ, URZ, URZ, URZ ;  /* 0x0000003f3f3ff290 */ /* 0x000ff0000fffe03f */
[----:B------:R-:W-:Y:S01]  /*2ef10*/  STL.64 [R1+0xe0], R20 ;  /* 0x0000e01401007387 */ /* 0x000fe20000100a00 */
[----:B------:R0:W-:Y:S03]  /*2ef20*/  STL.64 [R1+0xe8], R22 ;  /* 0x0000e81601007387 */ /* 0x0001e60000100a00 */
[----:B0-----:R-:W2:Y:S01]  /*2ef30*/  LDL.LU.64 R22, [R1+0x1940] ;  /* 0x0019400001167983 */ /* 0x001ea20000300a00 */
[----:B------:R-:W5:Y:S02]  /*2ef40*/  LDL.LU.64 R20, [R1+0x1938] ;  /* 0x0019380001147983 */ /* 0x000f640000300a00 */
[----:B-1----:R-:W-:Y:S01]  /*2ef50*/  STL [R1+0x358], R29 ;  /* 0x0003581d01007387 */ /* 0x002fe20000100800 */
[C---:B-----5:R-:W-:Y:S11]  /*2ef60*/  HMMA.16816.F32 R4, R24.reuse, R20, R4 ;  /* 0x000000141804723c */ /* 0x060ff60000001804 */
[----:B------:R-:W-:Y:S11]  /*2ef70*/  @!UPT UIADD3 URZ, URZ, URZ, URZ ;  /* 0x0000003f3f3ff290 */ /* 0x000ff6000fffe03f */
[----:B------:R-:W-:Y:S01]  /*2ef80*/  @!UPT UIADD3 URZ, URZ, URZ, URZ ;  /* 0x0000003f3f3ff290 */ /* 0x000fe2000fffe03f */
[----:B------:R-:W-:Y:S01]  /*2ef90*/  STL.64 [R1+0xd0], R4 ;  /* 0x0000d00401007387 */ /* 0x000fe20000100a00 */
[----:B------:R0:W-:Y:S03]  /*2efa0*/  STL.64 [R1+0xd8], R6 ;  /* 0x0000d80601007387 */ /* 0x0001e60000100a00 */
[----:B0-----:R-:W5:Y:S01]  /*2efb0*/  LDL.LU R6, [R1+0x1930] ;  /* 0x0019300001067983 */ /* 0x001f620000300800 */
[----:B------:R-:W3:Y:S02]  /*2efc0*/  LDL.LU.64 R4, [R1+0x1928] ;  /* 0x0019280001047983 */ /* 0x000ee40000300a00 */
[----:B------:R-:W-:Y:S02]  /*2efd0*/  FMUL R2, R2, 1.4426950216293334961 ;  /* 0x3fb8aa3b02027820 */ /* 0x000fe40000400000 */
[----:B------:R-:W4:Y:S01]  /*2efe0*/  LDL R20, [R1+0x354] ;  /* 0x0003540001147983 */ /* 0x000f220000100800 */
[----:B------:R-:W4:Y:S03]  /*2eff0*/  LDL R21, [R1+0x350] ;  /* 0x0003500001157983 */ /* 0x000f260000100800 */
[----:B------:R-:W0:Y:S01]  /*2f000*/  MUFU.EX2 R2, R2 ;  /* 0x0000000200027308 */ /* 0x000e220000000800 */
[----:B--2---:R1:W-:Y:S04]  /*2f010*/  STL.64 [R1+0x1888], R22 ;  /* 0x0018881601007387 */ /* 0x0043e80000100a00 */
[----:B-1----:R-:W2:Y:S04]  /*2f020*/  LDL R22, [R1+0x36c] ;  /* 0x00036c0001167983 */ /* 0x002ea80000100800 */
[----:B------:R-:W2:Y:S01]  /*2f030*/  LDL R23, [R1+0x364] ;  /* 0x0003640001177983 */ /* 0x000ea20000100800 */
[----:B0-----:R-:W-:Y:S01]  /*2f040*/  STL [R1+0x35c], R2 ;  /* 0x00035c0201007387 */ /* 0x001fe20000100800 */
[C---:B---3--:R-:W-:Y:S11]  /*2f050*/  HMMA.16816.F32 R16, R24.reuse, R4, R16 ;  /* 0x000000041810723c */ /* 0x048ff60000001810 */
[----:B------:R-:W-:Y:S11]  /*2f060*/  @!UPT UIADD3 URZ, URZ, URZ, URZ ;  /* 0x0000003f3f3ff290 */ /* 0x000ff6000fffe03f */
[----:B------:R-:W-:Y:S02]  /*2f070*/  @!UPT UIADD3 URZ, URZ, URZ, URZ ;  /* 0x0000003f3f3ff290 */ /* 0x000fe4000fffe03f */
[----:B------:R-:W-:Y:S01]  /*2f080*/  MOV R5, R18 ;  /* 0x0000001200057202 */ /* 0x000fe20000000f00 */
[----:B------:R0:W-:Y:S01]  /*2f090*/  STL.64 [R1+0x290], R16 ;  /* 0x0002901001007387 */ /* 0x0001e20000100a00 */
[----:B------:R-:W-:Y:S02]  /*2f0a0*/  MOV R0, R19 ;  /* 0x0000001300007202 */ /* 0x000fe40000000f00 */
[----:B------:R-:W3:Y:S01]  /*2f0b0*/  LDL.LU.64 R18, [R1+0x1920] ;  /* 0x0019200001127983 */ /* 0x000ee20000300a00 */
[----:B0-----:R-:W2:Y:S01]  /*2f0c0*/  LDL.LU.64 R16, [R1+0x1918] ;  /* 0x0019180001107983 */ /* 0x001ea20000300a00 */
[----:B------:R0:W-:Y:S02]  /*2f0d0*/  STL [R1+0x1788], R5 ;  /* 0x0017880501007387 */ /* 0x0001e40000100800 */
[----:B-----5:R1:W-:Y:S02]  /*2f0e0*/  STL [R1+0x18f8], R6 ;  /* 0x0018f80601007387 */ /* 0x0203e40000100800 */
[----:B------:R-:W2:Y:S01]  /*2f0f0*/  LDL.LU R4, [R1+0x280] ;  /* 0x0002800001047983 */ /* 0x000ea20000300800 */
[----:B0-----:R-:W2:Y:S01]  /*2f100*/  LDL.LU R5, [R1+0x284] ;  /* 0x0002840001057983 */ /* 0x001ea20000300800 */
[----:B-1----:R-:W2:Y:S02]  /*2f110*/  LDL.LU R6, [R1+0x288] ;  /* 0x0002880001067983 */ /* 0x002ea40000300800 */
[----:B------:R-:W2:Y:S01]  /*2f120*/  LDL.LU R7, [R1+0x28c] ;  /* 0x00028c0001077983 */ /* 0x000ea20000300800 */
[C---:B------:R-:W-:Y:S01]  /*2f130*/  HMMA.16816.F32 R8, R24.reuse, R12, R8 ;  /* 0x0000000c1808723c */ /* 0x040fe20000001808 */
[----:B------:R-:W-:Y:S11]  /*2f140*/  STL [R1+0x1770], R0 ;  /* 0x0017700001007387 */ /* 0x000ff60000100800 */
[----:B------:R-:W-:Y:S11]  /*2f150*/  @!UPT UIADD3 URZ, URZ, URZ, URZ ;  /* 0x0000003f3f3ff290 */ /* 0x000ff6000fffe03f */
[----:B------:R-:W-:Y:S01]  /*2f160*/  STL.64 [R1+0x2a0], R8 ;  /* 0x0002a00801007387 */ /* 0x000fe20000100a00 */
[----:B------:R0:W-:Y:S03]  /*2f170*/  STL.64 [R1+0x2a8], R10 ;  /* 0x0002a80a01007387 */ /* 0x0001e60000100a00 */
[----:B0-----:R-:W5:Y:S01]  /*2f180*/  LDL.LU.64 R10, [R1+0x1910] ;  /* 0x00191000010a7983 */ /* 0x001f620000300a00 */
[----:B------:R-:W4:Y:S02]  /*2f190*/  LDL.LU.64 R8, [R1+0x1908] ;  /* 0x0019080001087983 */ /* 0x000f240000300a00 */
[----:B------:R2:W-:Y:S02]  /*2f1a0*/  STL.64 [R1+0x18f0], R14 ;  /* 0x0018f00e01007387 */ /* 0x0005e40000100a00 */
[C---:B--2---:R-:W-:Y:S01]  /*2f1b0*/  HMMA.16816.F32 R12, R24.reuse, R16, R4 ;  /* 0x00000010180c723c */ /* 0x044fe20000001804 */
[----:B------:R-:W2:Y:S11]  /*2f1c0*/  LDL.LU R4, [R1+0x270] ;  /* 0x0002700001047983 */ /* 0x000eb60000300800 */
[----:B------:R-:W-:Y:S11]  /*2f1d0*/  @!UPT UIADD3 URZ, URZ, URZ, URZ ;  /* 0x0000003f3f3ff290 */ /* 0x000ff6000fffe03f */
[----:B------:R-:W-:Y:S01]  /*2f1e0*/  STL.64 [R1+0x2b0], R12 ;  /* 0x0002b00c01007387 */ /* 0x000fe20000100a00 */
[----:B------:R0:W-:Y:S02]  /*2f1f0*/  STL.64 [R1+0x2b8], R14 ;  /* 0x0002b80e01007387 */ /* 0x0001e40000100a00 */
[----:B------:R-:W2:Y:S02]  /*2f200*/  LDL.LU R5, [R1+0x274] ;  /* 0x0002740001057983 */ /* 0x000ea40000300800 */
[----:B------:R-:W2:Y:S01]  /*2f210*/  LDL.LU R6, [R1+0x278] ;  /* 0x0002780001067983 */ /* 0x000ea20000300800 */
[----:B------:R-:W2:Y:S04]  /*2f220*/  LDL.LU R7, [R1+0x27c] ;  /* 0x00027c0001077983 */ /* 0x000ea80000300800 */
[----:B0-----:R-:W2:Y:S01]  /*2f230*/  LDL.LU.64 R14, [R1+0xa8] ;  /* 0x0000a800010e7983 */ /* 0x001ea20000300a00 */
[----:B---3--:R0:W-:Y:S02]  /*2f240*/  STL.64 [R1+0x1898], R18 ;  /* 0x0018981201007387 */ /* 0x0081e40000100a00 */
[----:B------:R-:W4:Y:S02]  /*2f250*/  LDL.LU R16, [R1+0xc0] ;  /* 0x0000c00001107983 */ /* 0x000f240000300800 */
[----:B------:R-:W4:Y:S01]  /*2f260*/  LDL.LU R17, [R1+0xc4] ;  /* 0x0000c40001117983 */ /* 0x000f220000300800 */
[----:B0-----:R-:W4:Y:S01]  /*2f270*/  LDL.LU R18, [R1+0xc8] ;  /* 0x0000c80001127983 */ /* 0x001f220000300800 */
[----:B------:R-:W4:Y:S02]  /*2f280*/  LDL.LU R19, [R1+0xcc] ;  /* 0x0000cc0001137983 */ /* 0x000f240000300800 */
[----:B-----5:R-:W-:Y:S01]  /*2f290*/  STL.64 [R1+0x18a8], R10 ;  /* 0x0018a80a01007387 */ /* 0x020fe20000100a00 */
[----:B----4-:R-:W-:Y:S07]  /*2f2a0*/  HMMA.16816.F32 R16, R24, R8, R16 ;  /* 0x000000081810723c */ /* 0x010fee0000001810 */
[----:B------:R-:W-:-:S02]  /*2f2b0*/  F2FP.PACK_AB R26, R3, R28 ;  /* 0x0000001c031a723e */ /* 0x000fc400000000ff */
[----:B------:R-:W-:Y:S11]  /*2f2c0*/  F2FP.PACK_AB R27, R2, R29 ;  /* 0x0000001d021b723e */ /* 0x000ff600000000ff */
[----:B------:R-:W-:Y:S03]  /*2f2d0*/  @!UPT UIADD3 URZ, URZ, URZ, URZ ;  /* 0x0000003f3f3ff290 */ /* 0x000fe6000fffe03f */
[----:B------:R0:W-:Y:S01]  /*2f2e0*/  STL.64 [R1+0x280], R16 ;  /* 0x0002801001007387 */ /* 0x0001e20000100a00 */
[----:B------:R-:W-:Y:S02]  /*2f2f0*/  STL.64 [R1+0x288], R18 ;  /* 0x0002881201007387 */ /* 0x000fe40000100a00 */
[----:B------:R-:W3:Y:S02]  /*2f300*/  LDL.LU R28, [R1+0x1900] ;  /* 0x00190000011c7983 */ /* 0x000ee40000300800 */
[----:B------:R-:W4:Y:S01]  /*2f310*/  LDL.LU R3, [R1+0x510] ;  /* 0x0005100001037983 */ /* 0x000f220000300800 */
[----:B------:R-:W4:Y:S04]  /*2f320*/  LDL.LU R29, [R1+0x18fc] ;  /* 0x0018fc00011d7983 */ /* 0x000f280000300800 */
[----:B0-----:R-:W5:Y:S04]  /*2f330*/  LDL.LU R17, [R1+0x514] ;  /* 0x0005140001117983 */ /* 0x001f680000300800 */
[----:B-----5:R0:W-:Y:S01]  /*2f340*/  STL [R1+0x18d0], R17 ;  /* 0x0018d01101007387 */ /* 0x0201e20000100800 */
[----:B------:R-:W5:Y:S03]  /*2f350*/  LDL.LU R16, [R1+0x250] ;  /* 0x0002500001107983 */ /* 0x000f660000300800 */
[----:B0-----:R-:W5:Y:S01]  /*2f360*/  LDL.LU R17, [R1+0x254] ;  /* 0x0002540001117983 */ /* 0x001f620000300800 */
[----:B------:R-:W2:Y:S02]  /*2f370*/  LDL.LU R18, [R1+0x258] ;  /* 0x0002580001127983 */ /* 0x000ea40000300800 */
[----:B------:R-:W2:Y:S01]  /*2f380*/  LDL.LU R19, [R1+0x25c] ;  /* 0x00025c0001137983 */ /* 0x000ea20000300800 */
[----:B------:R-:W-:Y:S01]  /*2f390*/  F2FP.PACK_AB R25, R20, R21 ;  /* 0x000000151419723e */ /* 0x000fe200000000ff */
[----:B--2---:R0:W-:Y:S01]  /*2f3a0*/  STL.64 [R1+0x18e0], R18 ;  /* 0x0018e01201007387 */ /* 0x0041e20000100a00 */
[----:B-----5:R-:W-:Y:S03]  /*2f3b0*/  STL.64 [R1+0x18d8], R16 ;  /* 0x0018d81001007387 */ /* 0x020fe60000100a00 */
[----:B0-----:R-:W2:Y:S04]  /*2f3c0*/  LDL R18, [R1+0x98] ;  /* 0x0000980001127983 */ /* 0x001ea80000100800 */
[----:B------:R-:W2:Y:S01]  /*2f3d0*/  LDL R19, [R1+0x9c] ;  /* 0x00009c0001137983 */ /* 0x000ea20000100800 */
[----:B------:R-:W5:Y:S01]  /*2f3e0*/  LDL.LU R21, [R1+0x4f0] ;  /* 0x0004f00001157983 */ /* 0x000f620000300800 */
[----:B------:R-:W-:-:S07]  /*2f3f0*/  F2FP.PACK_AB R24, R22, R23 ;  /* 0x000000171618723e */ /* 0x000fce00000000ff */
[C---:B------:R-:W-:Y:S01]  /*2f400*/  HMMA.16816.F32 R4, R24.reuse, R14, R4 ;  /* 0x0000000e1804723c */ /* 0x040fe20000001804 */
[----:B-----5:R0:W-:Y:S01]  /*2f410*/  STL [R1+0x18e8], R21 ;  /* 0x0018e81501007387 */ /* 0x0201e20000100800 */
[----:B------:R-:W2:Y:S03]  /*2f420*/  LDL.LU R20, [R1+0x260] ;  /* 0x0002600001147983 */ /* 0x000ea60000300800 */
[----:B0-----:R-:W2:Y:S01]  /*2f430*/  LDL.LU R21, [R1+0x264] ;  /* 0x0002640001157983 */ /* 0x001ea20000300800 */
[----:B------:R-:W2:Y:S02]  /*2f440*/  LDL.LU R22, [R1+0x268] ;  /* 0x0002680001167983 */ /* 0x000ea40000300800 */
[----:B------:R-:W2:Y:S02]  /*2f450*/  LDL.LU R23, [R1+0x26c] ;  /* 0x00026c0001177983 */ /* 0x000ea40000300800 */
[----:B------:R-:W5:Y:S01]  /*2f460*/  LDL.LU R8, [R1+0x230] ;  /* 0x0002300001087983 */ /* 0x000f620000300800 */
[----:B------:R-:W5:Y:S01]  /*2f470*/  LDL.LU R9, [R1+0x234] ;  /* 0x0002340001097983 */ /* 0x000f620000300800 */
[----:B------:R-:W2:Y:S02]  /*2f480*/  LDL.LU R10, [R1+0x238] ;  /* 0x00023800010a7983 */ /* 0x000ea40000300800 */
[----:B------:R-:W2:Y:S02]  /*2f490*/  LDL.LU R11, [R1+0x23c] ;  /* 0x00023c00010b7983 */ /* 0x000ea40000300800 */
[----:B--2---:R0:W-:Y:S01]  /*2f4a0*/  STL.64 [R1+0x18b8], R10 ;  /* 0x0018b80a01007387 */ /* 0x0041e20000100a00 */
[----:B-----5:R-:W-:Y:S03]  /*2f4b0*/  STL.64 [R1+0x18b0], R8 ;  /* 0x0018b00801007387 */ /* 0x020fe60000100a00 */
[----:B0-----:R-:W2:Y:S03]  /*2f4c0*/  LDL.LU.64 R10, [R1+0x78] ;  /* 0x00007800010a7983 */ /* 0x001ea60000300a00 */
[----:B------:R-:W-:Y:S02]  /*2f4d0*/  STL.64 [R1+0x270], R4 ;  /* 0x0002700401007387 */ /* 0x000fe40000100a00 */
[----:B------:R0:W-:Y:S02]  /*2f4e0*/  STL.64 [R1+0x278], R6 ;  /* 0x0002780601007387 */ /* 0x0001e40000100a00 */
[----:B0-----:R-:W5:Y:S01]  /*2f4f0*/  LDL.LU R6, [R1+0x18f8] ;  /* 0x0018f80001067983 */ /* 0x001f620000300800 */
[----:B------:R-:W-:Y:S01]  /*2f500*/  HMMA.16816.F32 R16, R24, R18, R20 ;  /* 0x000000121810723c */ /* 0x000fe20000001814 */
[----:B------:R-:W-:Y:S01]  /*2f510*/  IMAD.MOV.U32 R7, RZ, RZ, R14 ;  /* 0x000000ffff077224 */ /* 0x000fe200078e000e */
[----:B------:R-:W-:-:S02]  /*2f520*/  MOV R12, R15 ;  /* 0x0000000f000c7202 */ /* 0x000fc40000000f00 */
[----:B------:R-:W2:Y:S04]  /*2f530*/  LDL.LU.64 R14, [R1+0x18f0] ;  /* 0x0018f000010e7983 */ /* 0x000ea80000300a00 */
[----:B-----5:R0:W-:Y:S04]  /*2f540*/  STL.64 [R1+0x1890], R6 ;  /* 0x0018900601007387 */ /* 0x0201e80000100a00 */
[----:B0-----:R-:W5:Y:S01]  /*2f550*/  LDL.LU.64 R6, [R1+0x88] ;  /* 0x0000880001067983 */ /* 0x001f620000300a00 */
[----:B------:R-:W2:Y:S10]  /*2f560*/  LDL.LU R21, [R1+0x18e8] ;  /* 0x0018e80001157983 */ /* 0x000eb40000300800 */
[----:B------:R-:W-:Y:S02]  /*2f570*/  STL.64 [R1+0x260], R16 ;  /* 0x0002601001007387 */ /* 0x000fe40000100a00 */
[----:B------:R0:W-:Y:S02]  /*2f580*/  STL.64 [R1+0x268], R18 ;  /* 0x0002681201007387 */ /* 0x0001e40000100a00 */
[----:B0-----:R-:W5:Y:S01]  /*2f590*/  LDL.LU.64 R18, [R1+0x18e0] ;  /* 0x0018e00001127983 */ /* 0x001f620000300a00 */
[----:B------:R-:W5:Y:S02]  /*2f5a0*/  LDL.LU.64 R16, [R1+0x18d8] ;  /* 0x0018d80001107983 */ /* 0x000f640000300a00 */
[----:B------:R-:W2:Y:S02]  /*2f5b0*/  LDL.LU R20, [R1+0x4f4] ;  /* 0x0004f40001147983 */ /* 0x000ea40000300800 */
[----:B--2---:R0:W-:Y:S01]  /*2f5c0*/  STL [R1+0x18a0], R20 ;  /* 0x0018a01401007387 */ /* 0x0041e20000100800 */
[----:B------:R-:W2:Y:S01]  /*2f5d0*/  LDL.LU.64 R22, [R1+0x68] ;  /* 0x0000680001167983 */ /* 0x000ea20000300a00 */
[C---:B-----5:R-:W-:Y:S02]  /*2f5e0*/  HMMA.16816.F32 R16, R24.reuse, R6, R16 ;  /* 0x000000061810723c */ /* 0x060fe40000001810 */
[----:B--2---:R-:W-:Y:S01]  /*2f5f0*/  STL.64 [R1+0x18c8], R22 ;  /* 0x0018c81601007387 */ /* 0x004fe20000100a00 */
[----:B------:R1:W-:Y:S02]  /*2f600*/  STL [R1+0x18c0], R21 ;  /* 0x0018c01501007387 */ /* 0x0003e40000100800 */
[----:B0-----:R-:W2:Y:S01]  /*2f610*/  LDL.LU R20, [R1+0x240] ;  /* 0x0002400001147983 */ /* 0x001ea20000300800 */
[----:B-1----:R-:W2:Y:S01]  /*2f620*/  LDL.LU R21, [R1+0x244] ;  /* 0x0002440001157983 */ /* 0x002ea20000300800 */
[----:B------:R-:W2:Y:S02]  /*2f630*/  LDL.LU R22, [R1+0x248] ;  /* 0x0002480001167983 */ /* 0x000ea40000300800 */
[----:B------:R-:W2:Y:S11]  /*2f640*/  LDL.LU R23, [R1+0x24c] ;  /* 0x00024c0001177983 */ /* 0x000eb60000300800 */
[----:B------:R-:W-:Y:S03]  /*2f650*/  @!UPT UIADD3 URZ, URZ, URZ, URZ ;  /* 0x0000003f3f3ff290 */ /* 0x000fe6000fffe03f */
[----:B------:R0:W-:Y:S01]  /*2f660*/  STL.64 [R1+0x250], R16 ;  /* 0x0002501001007387 */ /* 0x0001e20000100a00 */
[----:B------:R1:W-:Y:S01]  /*2f670*/  STL.64 [R1+0x258], R18 ;  /* 0x0002581201007387 */ /* 0x0003e20000100a00 */
[----:B----4-:R-:W-:Y:S01]  /*2f680*/  FFMA R2, R3, c[0x0][0x188], -R29 ;  /* 0x0000620003027a23 */ /* 0x010fe2000000081d */
[----:B------:R-:W-:Y:S02]  /*2f690*/  MOV R13, R7 ;  /* 0x00000007000d7202 */ /* 0x000fe40000000f00 */
[----:B------:R-:W-:Y:S01]  /*2f6a0*/  MOV R0, R6 ;  /* 0x0000000600007202 */ /* 0x000fe20000000f00 */
[----:B------:R-:W-:Y:S01]  /*2f6b0*/  FMUL R3, R2, 1.4426950216293334961 ;  /* 0x3fb8aa3b02037820 */ /* 0x000fe20000400000 */
[----:B0-----:R-:W4:Y:S01]  /*2f6c0*/  LDL.LU R17, [R1+0x18d0] ;  /* 0x0018d00001117983 */ /* 0x001f220000300800 */
[----:B------:R-:W5:Y:S02]  /*2f6d0*/  LDL.LU R4, [R1+0x220] ;  /* 0x0002200001047983 */ /* 0x000f640000300800 */
[----:B------:R-:W5:Y:S02]  /*2f6e0*/  LDL.LU R5, [R1+0x224] ;  /* 0x0002240001057983 */ /* 0x000f640000300800 */
[----:B------:R-:W5:Y:S01]  /*2f6f0*/  LDL.LU R6, [R1+0x228] ;  /* 0x0002280001067983 */ /* 0x000f620000300800 */
[----:B------:R-:W5:Y:S01]  /*2f700*/  LDL.LU R7, [R1+0x22c] ;  /* 0x00022c0001077983 */ /* 0x000f620000300800 */
[----:B-1----:R-:W5:Y:S02]  /*2f710*/  LDL.LU.64 R18, [R1+0x58] ;  /* 0x0000580001127983 */ /* 0x002f640000300a00 */
[----:B------:R-:W-:Y:S02]  /*2f720*/  STL [R1+0x1778], R13 ;  /* 0x0017780d01007387 */ /* 0x000fe40000100800 */
[----:B------:R0:W-:Y:S02]  /*2f730*/  STL [R1+0x1774], R0 ;  /* 0x0017740001007387 */ /* 0x0001e40000100800 */
[----:B0-----:R-:W0:Y:S01]  /*2f740*/  MUFU.EX2 R0, R3 ;  /* 0x0000000300007308 */ /* 0x001e220000000800 */
[----:B------:R-:W-:Y:S01]  /*2f750*/  MOV R13, R10 ;  /* 0x0000000a000d7202 */ /* 0x000fe20000000f00 */
[----:B--2---:R-:W-:Y:S11]  /*2f760*/  HMMA.16816.F32 R20, R24, R10, R20 ;  /* 0x0000000a1814723c */ /* 0x004ff60000001814 */
[----:B------:R-:W-:Y:S11]  /*2f770*/  @!UPT UIADD3 URZ, URZ, URZ, URZ ;  /* 0x0000003f3f3ff290 */ /* 0x000ff6000fffe03f */
[----:B------:R-:W-:Y:S01]  /*2f780*/  @!UPT UIADD3 URZ, URZ, URZ, URZ ;  /* 0x0000003f3f3ff290 */ /* 0x000fe2000fffe03f */
[----:B------:R-:W-:Y:S01]  /*2f790*/  STL.64 [R1+0x240], R20 ;  /* 0x0002401401007387 */ /* 0x000fe20000100a00 */
[----:B0-----:R0:W-:Y:S02]  /*2f7a0*/  STL [R1+0x340], R0 ;  /* 0x0003400001007387 */ /* 0x0011e40000100800 */
[----:B------:R1:W-:Y:S02]  /*2f7b0*/  STL.64 [R1+0x248], R22 ;  /* 0x0002481601007387 */ /* 0x0003e40000100a00 */
[----:B0-----:R-:W-:Y:S01]  /*2f7c0*/  IMAD.MOV.U32 R0, RZ, RZ, R11 ;  /* 0x000000ffff007224 */ /* 0x001fe200078e000b */
[----:B-1----:R-:W2:Y:S01]  /*2f7d0*/  LDL.LU.64 R22, [R1+0x18c8] ;  /* 0x0018c80001167983 */ /* 0x002ea20000300a00 */
[----:B------:R-:W2:Y:S02]  /*2f7e0*/  LDL.LU R21, [R1+0x18c0] ;  /* 0x0018c00001157983 */ /* 0x000ea40000300800 */
[----:B------:R-:W2:Y:S02]  /*2f7f0*/  LDL.LU.64 R10, [R1+0x18b8] ;  /* 0x0018b800010a7983 */ /* 0x000ea40000300a00 */
[----:B------:R-:W2:Y:S02]  /*2f800*/  LDL.LU.64 R8, [R1+0x18b0] ;  /* 0x0018b00001087983 */ /* 0x000ea40000300a00 */
[----:B----4-:R-:W-:Y:S01]  /*2f810*/  FFMA R2, R17, c[0x0][0x188], -R29 ;  /* 0x0000620011027a23 */ /* 0x010fe2000000081d */
[----:B------:R0:W-:Y:S03]  /*2f820*/  STL [R1+0x1780], R0 ;  /* 0x0017800001007387 */ /* 0x0001e60000100800 */
[----:B------:R-:W-:-:S04]  /*2f830*/  FMUL R3, R2, 1.4426950216293334961 ;  /* 0x3fb8aa3b02037820 */ /* 0x000fc80000400000 */
[----:B0-----:R-:W0:Y:S01]  /*2f840*/  MUFU.EX2 R0, R3 ;  /* 0x0000000300007308 */ /* 0x001e220000000800 */
[----:B------:R-:W-:Y:S01]  /*2f850*/  STL [R1+0x177c], R13 ;  /* 0x00177c0d01007387 */ /* 0x000fe20000100800 */
[C---:B--2---:R-:W-:Y:S11]  /*2f860*/  HMMA.16816.F32 R8, R24.reuse, R22, R8 ;  /* 0x000000161808723c */ /* 0x044ff60000001808 */
[----:B------:R-:W-:Y:S11]  /*2f870*/  @!UPT UIADD3 URZ, URZ, URZ, URZ ;  /* 0x0000003f3f3ff290 */ /* 0x000ff6000fffe03f */
[----:B------:R-:W-:Y:S01]  /*2f880*/  @!UPT UIADD3 URZ, URZ, URZ, URZ ;  /* 0x0000003f3f3ff290 */ /* 0x000fe2000fffe03f */
[----:B------:R-:W-:Y:S01]  /*2f890*/  STL.64 [R1+0x230], R8 ;  /* 0x0002300801007387 */ /* 0x000fe20000100a00 */
[----:B0-----:R-:W-:Y:S02]  /*2f8a0*/  STL [R1+0x344], R0 ;  /* 0x0003440001007387 */ /* 0x001fe40000100800 */
[----:B------:R0:W-:Y:S02]  /*2f8b0*/  STL.64 [R1+0x238], R10 ;  /* 0x0002380a01007387 */ /* 0x0001e40000100a00 */
[----:B0-----:R-:W2:Y:S01]  /*2f8c0*/  LDL.LU.64 R10, [R1+0x18a8] ;  /* 0x0018a800010a7983 */ /* 0x001ea20000300a00 */
[----:B------:R-:W-:Y:S02]  /*2f8d0*/  MOV R8, R23 ;  /* 0x0000001700087202 */ /* 0x000fe40000000f00 */
[----:B------:R-:W-:Y:S01]  /*2f8e0*/  MOV R9, R22 ;  /* 0x0000001600097202 */ /* 0x000fe20000000f00 */
[--C-:B------:R-:W-:Y:S01]  /*2f8f0*/  FFMA R2, R21, c[0x0][0x188], -R29.reuse ;  /* 0x0000620015027a23 */ /* 0x100fe2000000081d */
[----:B------:R-:W4:Y:S01]  /*2f900*/  LDL.LU R20, [R1+0x18a0] ;  /* 0x0018a00001147983 */ /* 0x000f220000300800 */
[----:B------:R-:W3:Y:S02]  /*2f910*/  LDL.LU R21, [R1+0x518] ;  /* 0x0005180001157983 */ /* 0x000ee40000300800 */
[----:B------:R-:W3:Y:S02]  /*2f920*/  LDL.LU.64 R22, [R1+0x48] ;  /* 0x0000480001167983 */ /* 0x000ee40000300a00 */
[----:B------:R-:W-:Y:S01]  /*2f930*/  STL [R1+0x17a0], R8 ;  /* 0x0017a00801007387 */ /* 0x000fe20000100800 */
[----:B------:R-:W-:Y:S01]  /*2f940*/  STL [R1+0x1784], R9 ;  /* 0x0017840901007387 */ /* 0x000fe20000100800 */
[----:B------:R-:W-:Y:S01]  /*2f950*/  FMUL R3, R2, 1.4426950216293334961 ;  /* 0x3fb8aa3b02037820 */ /* 0x000fe20000400000 */
[----:B-----5:R-:W-:Y:S03]  /*2f960*/  HMMA.16816.F32 R4, R24, R18, R4 ;  /* 0x000000121804723c */ /* 0x020fe60000001804 */
[----:B------:R-:W0:Y:S01]  /*2f970*/  MUFU.EX2 R0, R3 ;  /* 0x0000000300007308 */ /* 0x000e220000000800 */
[----:B--2---:R1:W-:Y:S01]  /*2f980*/  STL.64 [R1+0x1868], R10 ;  /* 0x0018680a01007387 */ /* 0x0043e20000100a00 */
[----:B------:R2:W-:Y:S03]  /*2f990*/  STL [R1+0x1638], R29 ;  /* 0x0016381d01007387 */ /* 0x0005e60000100800 */
[----:B-1----:R-:W5:Y:S01]  /*2f9a0*/  LDL.LU.64 R10, [R1+0x38] ;  /* 0x00003800010a7983 */ /* 0x002f620000300a00 */
[----:B----4-:R-:W-:Y:S01]  /*2f9b0*/  FFMA R2, R20, c[0x0][0x188], -R29 ;  /* 0x0000620014027a23 */ /* 0x010fe2000000081d */
[----:B------:R-:W-:-:S02]  /*2f9c0*/  MOV R13, R18 ;  /* 0x00000012000d7202 */ /* 0x000fc40000000f00 */
[----:B--2---:R-:W-:Y:S11]  /*2f9d0*/  MOV R29, R19 ;  /* 0x00000013001d7202 */ /* 0x004ff60000000f00 */
[----:B------:R-:W-:Y:S01]  /*2f9e0*/  @!UPT UIADD3 URZ, URZ, URZ, URZ ;  /* 0x0000003f3f3ff290 */ /* 0x000fe2000fffe03f */
[----:B------:R-:W-:Y:S01]  /*2f9f0*/  IMAD.MOV.U32 R17, RZ, RZ, R6 ;  /* 0x000000ffff117224 */ /* 0x000fe200078e0006 */
[----:B------:R-:W-:Y:S01]  /*2fa00*/  MOV R16, R7 ;  /* 0x0000000700107202 */ /* 0x000fe20000000f00 */
[----:B-----5:R1:W-:Y:S01]  /*2fa10*/  STL.64 [R1+0x1880], R10 ;  /* 0x0018800a01007387 */ /* 0x0203e20000100a00 */
[----:B0-----:R0:W-:Y:S02]  /*2fa20*/  STL [R1+0x348], R0 ;  /* 0x0003480001007387 */ /* 0x0011e40000100800 */
[----:B------:R-:W2:Y:S02]  /*2fa30*/  LDL.LU R8, [R1+0x210] ;  /* 0x0002100001087983 */ /* 0x000ea40000300800 */
[----:B------:R-:W2:Y:S01]  /*2fa40*/  LDL.LU R9, [R1+0x214] ;  /* 0x0002140001097983 */ /* 0x000ea20000300800 */
[----:B-1----:R-:W2:Y:S01]  /*2fa50*/  LDL.LU R10, [R1+0x218] ;  /* 0x00021800010a7983 */ /* 0x002ea20000300800 */
[----:B------:R-:W2:Y:S02]  /*2fa60*/  LDL.LU R11, [R1+0x21c] ;  /* 0x00021c00010b7983 */ /* 0x000ea40000300800 */
[----:B------:R-:W4:Y:S02]  /*2fa70*/  LDL.LU.64 R18, [R1+0x1898] ;  /* 0x0018980001127983 */ /* 0x000f240000300a00 */
[----:B------:R1:W-:Y:S01]  /*2fa80*/  STL.64 [R1+0x220], R4 ;  /* 0x0002200401007387 */ /* 0x0003e20000100a00 */
[----:B------:R-:W5:Y:S01]  /*2fa90*/  LDL.LU.64 R6, [R1+0x1890] ;  /* 0x0018900001067983 */ /* 0x000f620000300a00 */
[----:B0-----:R-:W4:Y:S03]  /*2faa0*/  LDL.LU R0, [R1+0x51c] ;  /* 0x00051c0001007983 */ /* 0x001f260000300800 */
[----:B-1----:R-:W4:Y:S01]  /*2fab0*/  LDL.LU R5, [R1+0x4f8] ;  /* 0x0004f80001057983 */ /* 0x002f220000300800 */
[----:B------:R-:W-:Y:S02]  /*2fac0*/  STL [R1+0x17b8], R29 ;  /* 0x0017b81d01007387 */ /* 0x000fe40000100800 */
[----:B------:R-:W-:Y:S02]  /*2fad0*/  STL [R1+0x17a4], R13 ;  /* 0x0017a40d01007387 */ /* 0x000fe40000100800 */
[----:B------:R0:W-:Y:S01]  /*2fae0*/  STL.64 [R1+0x1840], R14 ;  /* 0x0018400e01007387 */ /* 0x0001e20000100a00 */
[----:B------:R1:W-:Y:S04]  /*2faf0*/  STL [R1+0x1838], R12 ;  /* 0x0018380c01007387 */ /* 0x0003e80000100800 */
[----:B0-----:R-:W4:Y:S01]  /*2fb00*/  LDL.LU.64 R14, [R1+0x28] ;  /* 0x00002800010e7983 */ /* 0x001f220000300a00 */
[----:B------:R-:W-:-:S06]  /*2fb10*/  FMUL R3, R2, 1.4426950216293334961 ;  /* 0x3fb8aa3b02037820 */ /* 0x000fcc0000400000 */
[----:B------:R-:W0:Y:S01]  /*2fb20*/  MUFU.EX2 R3, R3 ;  /* 0x0000000300037308 */ /* 0x000e220000000800 */
[----:B---3--:R-:W-:Y:S01]  /*2fb30*/  MOV R4, R23 ;  /* 0x0000001700047202 */ /* 0x008fe20000000f00 */
[----:B------:R-:W-:Y:S01]  /*2fb40*/  FFMA R2, R21, c[0x0][0x188], -R28 ;  /* 0x0000620015027a23 */ /* 0x000fe2000000081c */
[----:B--2---:R-:W-:Y:S01]  /*2fb50*/  HMMA.16816.F32 R8, R24, R22, R8 ;  /* 0x000000161808723c */ /* 0x004fe20000001808 */
[----:B----4-:R2:W-:Y:S01]  /*2fb60*/  STL.64 [R1+0x1870], R14 ;  /* 0x0018700e01007387 */ /* 0x0105e20000100a00 */
[----:B-1----:R-:W3:Y:S02]  /*2fb70*/  LDL.LU R12, [R1+0x200] ;  /* 0x00020000010c7983 */ /* 0x002ee40000300800 */
[----:B------:R-:W3:Y:S11]  /*2fb80*/  LDL.LU R13, [R1+0x204] ;  /* 0x00020400010d7983 */ /* 0x000ef60000300800 */
[----:B------:R-:W-:Y:S09]  /*2fb90*/  @!UPT UIADD3 URZ, URZ, URZ, URZ ;  /* 0x0000003f3f3ff290 */ /* 0x000ff2000fffe03f */
[----:B------:R-:W-:Y:S01]  /*2fba0*/  MOV R21, R10 ;  /* 0x0000000a00157202 */ /* 0x000fe20000000f00 */
[----:B------:R-:W-:Y:S01]  /*2fbb0*/  IMAD.MOV.U32 R20, RZ, RZ, R11 ;  /* 0x000000ffff147224 */ /* 0x000fe200078e000b */
[----:B--2---:R-:W3:Y:S01]  /*2fbc0*/  LDL.LU R14, [R1+0x208] ;  /* 0x00020800010e7983 */ /* 0x004ee20000300800 */
[----:B------:R-:W3:Y:S02]  /*2fbd0*/  LDL.LU R15, [R1+0x20c] ;  /* 0x00020c00010f7983 */ /* 0x000ee40000300800 */
[----:B------:R1:W-:Y:S02]  /*2fbe0*/  STL [R1+0x164c], R16 ;  /* 0x00164c1001007387 */ /* 0x0003e40000100800 */
[----:B------:R-:W-:Y:S01]  /*2fbf0*/  STL [R1+0x1648], R17 ;  /* 0x0016481101007387 */ /* 0x000fe20000100800 */
[----:B------:R-:W2:Y:S01]  /*2fc00*/  LDL.LU R29, [R1+0x4fc] ;  /* 0x0004fc00011d7983 */ /* 0x000ea20000300800 */
[----:B0-----:R0:W-:Y:S01]  /*2fc10*/  STL [R1+0x34c], R3 ;  /* 0x00034c0301007387 */ /* 0x0011e20000100800 */
[----:B-1----:R-:W-:-:S02]  /*2fc20*/  MOV R16, R22 ;  /* 0x0000001600107202 */ /* 0x002fc40000000f00 */
[----:B------:R-:W4:Y:S01]  /*2fc30*/  LDL.LU.64 R22, [R1+0x1888] ;  /* 0x0018880001167983 */ /* 0x000f220000300a00 */
[----:B------:R-:W-:Y:S02]  /*2fc40*/  STL.64 [R1+0x2f0], R8 ;  /* 0x0002f00801007387 */ /* 0x000fe40000100a00 */
[----:B------:R-:W3:Y:S02]  /*2fc50*/  LDL.LU.64 R10, [R1+0x1880] ;  /* 0x00188000010a7983 */ /* 0x000ee40000300a00 */
[----:B0-----:R-:W-:Y:S02]  /*2fc60*/  FMUL R3, R2, 1.4426950216293334961 ;  /* 0x3fb8aa3b02037820 */ /* 0x001fe40000400000 */
[----:B------:R-:W-:Y:S02]  /*2fc70*/  FFMA R2, R0, c[0x0][0x188], -R28 ;  /* 0x0000620000027a23 */ /* 0x000fe4000000081c */
[----:B------:R-:W0:Y:S01]  /*2fc80*/  MUFU.EX2 R0, R3 ;  /* 0x0000000300007308 */ /* 0x000e220000000800 */
[----:B---3--:R-:W-:Y:S01]  /*2fc90*/  HMMA.16816.F32 R12, R24, R10, R12 ;  /* 0x0000000a180c723c */ /* 0x008fe2000000180c */
[----:B----4-:R-:W-:Y:S01]  /*2fca0*/  STL.64 [R1+0x1830], R22 ;  /* 0x0018301601007387 */ /* 0x010fe20000100a00 */
[----:B------:R1:W-:Y:S03]  /*2fcb0*/  STL.64 [R1+0x1828], R20 ;  /* 0x0018281401007387 */ /* 0x0003e60000100a00 */
[----:B-1----:R-:W3:Y:S01]  /*2fcc0*/  LDL.LU R20, [R1+0x1f0] ;  /* 0x0001f00001147983 */ /* 0x002ee20000300800 */
[----:B------:R-:W3:Y:S02]  /*2fcd0*/  LDL.LU R21, [R1+0x1f4] ;  /* 0x0001f40001157983 */ /* 0x000ee40000300800 */
[----:B------:R-:W3:Y:S01]  /*2fce0*/  LDL.LU R22, [R1+0x1f8] ;  /* 0x0001f80001167983 */ /* 0x000ee20000300800 */
[----:B-----5:R-:W-:-:S02]  /*2fcf0*/  MOV R23, R6 ;  /* 0x0000000600177202 */ /* 0x020fc40000000f00 */
[----:B------:R-:W4:Y:S01]  /*2fd00*/  LDL.LU R6, [R1+0x1878] ;  /* 0x0018780001067983 */ /* 0x000f220000300800 */
[----:B------:R-:W-:Y:S11]  /*2fd10*/  STL [R1+0x17bc], R16 ;  /* 0x0017bc1001007387 */ /* 0x000ff60000100800 */
[----:B------:R-:W-:Y:S01]  /*2fd20*/  STL.64 [R1+0x2e0], R12 ;  /* 0x0002e00c01007387 */ /* 0x000fe20000100a00 */
[----:B0-----:R-:W-:Y:S02]  /*2fd30*/  STL [R1+0x334], R0 ;  /* 0x0003340001007387 */ /* 0x001fe40000100800 */
[----:B------:R0:W-:Y:S02]  /*2fd40*/  STL.64 [R1+0x2e8], R14 ;  /* 0x0002e80e01007387 */ /* 0x0001e40000100a00 */
[----:B0-----:R-:W3:Y:S01]  /*2fd50*/  LDL.LU.64 R14, [R1+0x1870] ;  /* 0x00187000010e7983 */ /* 0x001ee20000300a00 */
[----:B------:R-:W-:-:S02]  /*2fd60*/  MOV R0, R10 ;  /* 0x0000000a00007202 */ /* 0x000fc40000000f00 */
[----:B------:R-:W-:Y:S02]  /*2fd70*/  MOV R17, R11 ;  /* 0x0000000b00117202 */ /* 0x000fe40000000f00 */
[----:B------:R-:W5:Y:S01]  /*2fd80*/  LDL.LU.64 R10, [R1+0x1868] ;  /* 0x00186800010a7983 */ /* 0x000f620000300a00 */
[----:B------:R-:W-:Y:S02]  /*2fd90*/  FMUL R3, R2, 1.4426950216293334961 ;  /* 0x3fb8aa3b02037820 */ /* 0x000fe40000400000 */
[--C-:B------:R-:W-:Y:S02]  /*2fda0*/  FFMA R2, R5, c[0x0][0x188], -R28.reuse ;  /* 0x0000620005027a23 */ /* 0x100fe4000000081c */
[----:B------:R-:W0:Y:S01]  /*2fdb0*/  MUFU.EX2 R5, R3 ;  /* 0x0000000300057308 */ /* 0x000e220000000800 */
[----:B------:R1:W-:Y:S01]  /*2fdc0*/  STL.64 [R1+0x1850], R18 ;  /* 0x0018501201007387 */ /* 0x0003e20000100a00 */
[----:B------:R-:W-:Y:S03]  /*2fdd0*/  STL [R1+0x1848], R17 ;  /* 0x0018481101007387 */ /* 0x000fe60000100800 */
[----:B-1----:R-:W2:Y:S01]  /*2fde0*/  LDL.LU.64 R18, [R1+0x18] ;  /* 0x0000180001127983 */ /* 0x002ea20000300a00 */
[----:B0-----:R-:W-:Y:S01]  /*2fdf0*/  STL [R1+0x330], R5 ;  /* 0x0003300501007387 */ /* 0x001fe20000100800 */
[C---:B---3--:R-:W-:Y:S01]  /*2fe00*/  HMMA.16816.F32 R20, R24.reuse, R14, R20 ;  /* 0x0000000e1814723c */ /* 0x048fe20000001814 */
[----:B------:R-:W-:Y:S11]  /*2fe10*/  IMAD.MOV.U32 R9, RZ, RZ, R15 ;  /* 0x000000ffff097224 */ /* 0x000ff600078e000f */
[----:B------:R-:W-:Y:S11]  /*2fe20*/  @!UPT UIADD3 URZ, URZ, URZ, URZ ;  /* 0x0000003f3f3ff290 */ /* 0x000ff6000fffe03f */
[----:B------:R-:W-:Y:S01]  /*2fe30*/  STL.64 [R1+0x2d0], R20 ;  /* 0x0002d01401007387 */ /* 0x000fe20000100a00 */
[----:B------:R-:W-:Y:S02]  /*2fe40*/  STL.64 [R1+0x2d8], R22 ;  /* 0x0002d81601007387 */ /* 0x000fe40000100a00 */
[----:B-----5:R-:W-:Y:S02]  /*2fe50*/  STL.64 [R1+0x1860], R10 ;  /* 0x0018600a01007387 */ /* 0x020fe40000100a00 */
[----:B------:R0:W-:Y:S01]  /*2fe60*/  STL [R1+0x1858], R9 ;  /* 0x0018580901007387 */ /* 0x0001e20000100800 */
[----:B------:R-:W2:Y:S04]  /*2fe70*/  LDL.LU R8, [R1+0x1e0] ;  /* 0x0001e00001087983 */ /* 0x000ea80000300800 */
[----:B0-----:R-:W2:Y:S01]  /*2fe80*/  LDL.LU R9, [R1+0x1e4] ;  /* 0x0001e40001097983 */ /* 0x001ea20000300800 */
[----:B------:R-:W2:Y:S02]  /*2fe90*/  LDL.LU R10, [R1+0x1e8] ;  /* 0x0001e800010a7983 */ /* 0x000ea40000300800 */
[----:B------:R-:W2:Y:S01]  /*2fea0*/  LDL.LU R11, [R1+0x1ec] ;  /* 0x0001ec00010b7983 */ /* 0x000ea20000300800 */
[----:B------:R-:W-:Y:S01]  /*2feb0*/  MOV R5, R14 ;  /* 0x0000000e00057202 */ /* 0x000fe20000000f00 */
[----:B----4-:R-:W-:Y:S04]  /*2fec0*/  STL.64 [R1+0x1820], R6 ;  /* 0x0018200601007387 */ /* 0x010fe80000100a00 */
[----:B------:R0:W-:Y:S01]  /*2fed0*/  STL.64 [R1+0x1818], R4 ;  /* 0x0018180401007387 */ /* 0x0001e20000100a00 */
[----:B------:R-:W3:Y:S02]  /*2fee0*/  LDL.LU R12, [R1+0x1d0] ;  /* 0x0001d000010c7983 */ /* 0x000ee40000300800 */
[----:B------:R-:W3:Y:S02]  /*2fef0*/  LDL.LU R13, [R1+0x1d4] ;  /* 0x0001d400010d7983 */ /* 0x000ee40000300800 */
[----:B------:R-:W3:Y:S01]  /*2ff00*/  LDL.LU R14, [R1+0x1d8] ;  /* 0x0001d800010e7983 */ /* 0x000ee20000300800 */
[----:B------:R-:W3:Y:S01]  /*2ff10*/  LDL.LU R15, [R1+0x1dc] ;  /* 0x0001dc00010f7983 */ /* 0x000ee20000300800 */
[----:B------:R-:W3:Y:S03]  /*2ff20*/  LDL.LU.64 R22, [R1+0x8] ;  /* 0x0000080001167983 */ /* 0x000ee60000300a00 */
[----:B0-----:R-:W4:Y:S01]  /*2ff30*/  LDL.LU R4, [R1+0x1c0] ;  /* 0x0001c00001047983 */ /* 0x001f220000300800 */
[----:B------:R-:W4:Y:S02]  /*2ff40*/  LDL.LU R5, [R1+0x1c4] ;  /* 0x0001c40001057983 */ /* 0x000f240000300800 */
[----:B------:R-:W4:Y:S02]  /*2ff50*/  LDL.LU R6, [R1+0x1c8] ;  /* 0x0001c80001067983 */ /* 0x000f240000300800 */
[----:B------:R-:W4:Y:S01]  /*2ff60*/  LDL.LU R7, [R1+0x1cc] ;  /* 0x0001cc0001077983 */ /* 0x000f220000300800 */
[----:B------:R-:W-:Y:S01]  /*2ff70*/  STL [R1+0x163c], R28 ;  /* 0x00163c1c01007387 */ /* 0x000fe20000100800 */
[----:B--2---:R-:W-:Y:S11]  /*2ff80*/  HMMA.16816.F32 R8, R24, R18, R8 ;  /* 0x000000121808723c */ /* 0x004ff60000001808 */
[----:B------:R-:W-:Y:S11]  /*2ff90*/  @!UPT UIADD3 URZ, URZ, URZ, URZ ;  /* 0x0000003f3f3ff290 */ /* 0x000ff6000fffe03f */
[----:B------:R-:W-:Y:S01]  /*2ffa0*/  @!UPT UIADD3 URZ, URZ, URZ, URZ ;  /* 0x0000003f3f3ff290 */ /* 0x000fe2000fffe03f */
[----:B------:R-:W-:Y:S01]  /*2ffb0*/  STL.64 [R1+0x210], R8 ;  /* 0x0002100801007387 */ /* 0x000fe20000100a00 */
[----:B------:R0:W-:Y:S03]  /*2ffc0*/  STL.64 [R1+0x218], R10 ;  /* 0x0002180a01007387 */ /* 0x0001e60000100a00 */
[----:B0-----:R-:W2:Y:S01]  /*2ffd0*/  LDL.LU.64 R10, [R1+0x1860] ;  /* 0x00186000010a7983 */ /* 0x001ea20000300a00 */
[----:B------:R-:W5:Y:S02]  /*2ffe0*/  LDL.LU R9, [R1+0x1858] ;  /* 0x0018580001097983 */ /* 0x000f640000300800 */
[----:B------:R-:W-:Y:S02]  /*2fff0*/  FMUL R3, R2, 1.4426950216293334961 ;  /* 0x3fb8aa3b02037820 */ /* 0x000fe40000400000 */
[----:B------:R-:W-:Y:S01]  /*30000*/  FFMA R2, R29, c[0x0][0x188], -R28 ;  /* 0x000062001d027a23 */ /* 0x000fe2000000081c */
[----:B------:R-:W-:Y:S01]  /*30010*/  MOV R8, R18 ;  /* 0x0000001200087202 */ /* 0x000fe20000000f00 */
[----:B------:R0:W1:Y:S02]  /*30020*/  MUFU.EX2 R29, R3 ;  /* 0x00000003001d7308 */ /* 0x0000640000000800 */
[----:B0-----:R-:W-:-:S02]  /*30030*/  MOV R3, R19 ;  /* 0x0000001300037202 */ /* 0x001fc40000000f00 */
[----:B------:R-:W3:Y:S01]  /*30040*/  LDL.LU.64 R18, [R1+0x1850] ;  /* 0x0018500001127983 */ /* 0x000ee20000300a00 */
[----:B------:R-:W4:Y:S03]  /*30050*/  LDL.LU R17, [R1+0x1848] ;  /* 0x0018480001117983 */ /* 0x000f260000300800 */
[----:B--2---:R-:W-:Y:S01]  /*30060*/  STL.64 [R1+0x17d8], R10 ;  /* 0x0017d80a01007387 */ /* 0x004fe20000100a00 */
[----:B-----5:R0:W-:Y:S03]  /*30070*/  STL.64 [R1+0x17d0], R8 ;  /* 0x0017d00801007387 */ /* 0x0201e60000100a00 */
[----:B0-----:R-:W2:Y:S01]  /*30080*/  LDL.LU R8, [R1+0x190] ;  /* 0x0001900001087983 */ /* 0x001ea20000300800 */
[----:B------:R-:W2:Y:S02]  /*30090*/  LDL.LU R9, [R1+0x194] ;  /* 0x0001940001097983 */ /* 0x000ea40000300800 */
[----:B------:R-:W5:Y:S02]  /*300a0*/  LDL.LU R10, [R1+0x198] ;  /* 0x00019800010a7983 */ /* 0x000f640000300800 */
[----:B------:R-:W5:Y:S01]  /*300b0*/  LDL.LU R11, [R1+0x19c] ;  /* 0x00019c00010b7983 */ /* 0x000f620000300800 */
[----:B---3--:R-:W-:Y:S01]  /*300c0*/  HMMA.16816.F32 R12, R24, R22, R12 ;  /* 0x00000016180c723c */ /* 0x008fe2000000180c */
[----:B-----5:R-:W-:Y:S01]  /*300d0*/  STL.64 [R1+0x17e8], R10 ;  /* 0x0017e80a01007387 */ /* 0x020fe20000100a00 */
[----:B--2---:R0:W-:Y:S03]  /*300e0*/  STL.64 [R1+0x17e0], R8 ;  /* 0x0017e00801007387 */ /* 0x0041e60000100a00 */
[----:B0-----:R-:W2:Y:S01]  /*300f0*/  LDL.LU R8, [R1+0x1a0] ;  /* 0x0001a00001087983 */ /* 0x001ea20000300800 */
[----:B------:R-:W2:Y:S02]  /*30100*/  LDL.LU R9, [R1+0x1a4] ;  /* 0x0001a40001097983 */ /* 0x000ea40000300800 */
[----:B------:R-:W3:Y:S02]  /*30110*/  LDL.LU R10, [R1+0x1a8] ;  /* 0x0001a800010a7983 */ /* 0x000ee40000300800 */
[----:B------:R-:W3:Y:S02]  /*30120*/  LDL.LU R11, [R1+0x1ac] ;  /* 0x0001ac00010b7983 */ /* 0x000ee40000300800 */
[----:B------:R-:W-:-:S04]  /*30130*/  FMUL R2, R2, 1.4426950216293334961 ;  /* 0x3fb8aa3b02027820 */ /* 0x000fc80000400000 */
[----:B------:R0:W5:Y:S02]  /*30140*/  MUFU.EX2 R16, R2 ;  /* 0x0000000200107308 */ /* 0x0001640000000800 */
[----:B0-----:R-:W-:Y:S01]  /*30150*/  MOV R2, R23 ;  /* 0x0000001700027202 */ /* 0x001fe20000000f00 */
[----:B---3--:R-:W-:Y:S01]  /*30160*/  STL.64 [R1+0x1808], R10 ;  /* 0x0018080a01007387 */ /* 0x008fe20000100a00 */
[----:B--2---:R0:W-:Y:S03]  /*30170*/  STL.64 [R1+0x1800], R8 ;  /* 0x0018000801007387 */ /* 0x0041e60000100a00 */
[----:B0-----:R-:W2:Y:S01]  /*30180*/  LDL.LU R8, [R1+0x1b0] ;  /* 0x0001b00001087983 */ /* 0x001ea20000300800 */
[----:B------:R-:W2:Y:S02]  /*30190*/  LDL.LU R9, [R1+0x1b4] ;  /* 0x0001b40001097983 */ /* 0x000ea40000300800 */
[----:B------:R-:W2:Y:S02]  /*301a0*/  LDL.LU R10, [R1+0x1b8] ;  /* 0x0001b800010a7983 */ /* 0x000ea40000300800 */
[----:B------:R-:W2:Y:S01]  /*301b0*/  LDL.LU R11, [R1+0x1bc] ;  /* 0x0001bc00010b7983 */ /* 0x000ea20000300800 */
[----:B-1----:R-:W-:Y:S01]  /*301c0*/  STL [R1+0x338], R29 ;  /* 0x0003381d01007387 */ /* 0x002fe20000100800 */
[----:B------:R0:W-:Y:S02]  /*301d0*/  STL.64 [R1+0x200], R12 ;  /* 0x0002000c01007387 */ /* 0x0001e40000100a00 */
[----:B------:R1:W-:Y:S01]  /*301e0*/  STL.64 [R1+0x208], R14 ;  /* 0x0002080e01007387 */ /* 0x0003e20000100a00 */
[----:B0-----:R-:W-:Y:S01]  /*301f0*/  MOV R13, R22 ;  /* 0x00000016000d7202 */ /* 0x001fe20000000f00 */
[----:B-1----:R-:W3:Y:S01]  /*30200*/  LDL.LU.64 R14, [R1+0x1840] ;  /* 0x00184000010e7983 */ /* 0x002ee20000300a00 */
[----:B------:R-:W2:Y:S02]  /*30210*/  LDL.LU R12, [R1+0x1838] ;  /* 0x00183800010c7983 */ /* 0x000ea40000300800 */
[----:B------:R-:W4:Y:S02]  /*30220*/  LDL.LU.64 R22, [R1+0x1830] ;  /* 0x0018300001167983 */ /* 0x000f240000300a00 */
[----:B------:R-:W2:Y:S01]  /*30230*/  LDL.LU.64 R20, [R1+0x1828] ;  /* 0x0018280001147983 */ /* 0x000ea20000300a00 */
[----:B-----5:R-:W-:Y:S01]  /*30240*/  STL [R1+0x33c], R16 ;  /* 0x00033c1001007387 */ /* 0x020fe20000100800 */
[----:B----4-:R-:W-:Y:S11]  /*30250*/  HMMA.16816.F32 R4, R24, R22, R4 ;  /* 0x000000161804723c */ /* 0x010ff60000001804 */
[----:B------:R-:W-:Y:S11]  /*30260*/  @!UPT UIADD3 URZ, URZ, URZ, URZ ;  /* 0x0000003f3f3ff290 */ /* 0x000ff6000fffe03f */
[----:B------:R-:W-:Y:S01]  /*30270*/  @!UPT UIADD3 URZ, URZ, URZ, URZ ;  /* 0x0000003f3f3ff290 */ /* 0x000fe2000fffe03f */
[----:B------:R-:W-:Y:S01]  /*30280*/  STL.64 [R1+0x1f0], R4 ;  /* 0x0001f00401007387 */ /* 0x000fe20000100a00 */
[----:B------:R0:W-:Y:S03]  /*30290*/  STL.64 [R1+0x1f8], R6 ;  /* 0x0001f80601007387 */ /* 0x0001e60000100a00 */
[----:B0-----:R-:W4:Y:S01]  /*302a0*/  LDL.LU.64 R6, [R1+0x1820] ;  /* 0x0018200001067983 */ /* 0x001f220000300a00 */
[----:B------:R-:W5:Y:S02]  /*302b0*/  LDL.LU.64 R4, [R1+0x1818] ;  /* 0x0018180001047983 */ /* 0x000f640000300a00 */
[----:B------:R-:W-:Y:S02]  /*302c0*/  STL.64 [R1+0x16a0], R22 ;  /* 0x0016a01601007387 */ /* 0x000fe40000100a00 */
[----:B--2---:R0:W-:Y:S02]  /*302d0*/  STL.64 [R1+0x1698], R20 ;  /* 0x0016981401007387 */ /* 0x0041e40000100a00 */
[----:B0-----:R-:W2:Y:S04]  /*302e0*/  LDL R20, [R1+0x34c] ;  /* 0x00034c0001147983 */ /* 0x001ea80000100800 */
[----:B------:R-:W2:Y:S01]  /*302f0*/  LDL R21, [R1+0x348] ;  /* 0x0003480001157983 */ /* 0x000ea20000100800 */
[----:B----4-:R-:W-:-:S03]  /*30300*/  IMAD.MOV.U32 R22, RZ, RZ, R7 ;  /* 0x000000ffff167224 */ /* 0x010fc600078e0007 */
[----:B------:R-:W4:Y:S01]  /*30310*/  LDL.LU R7, [R1+0x1810] ;  /* 0x0018100001077983 */ /* 0x000f220000300800 */
[----:B------:R-:W-:-:S05]  /*30320*/  MOV R23, R12 ;  /* 0x0000000c00177202 */ /* 0x000fca0000000f00 */
[----:B------:R-:W-:Y:S04]  /*30330*/  STL.64 [R1+0x17c8], R22 ;  /* 0x0017c81601007387 */ /* 0x000fe80000100a00 */
[----:B--2---:R0:W-:Y:S04]  /*30340*/  STL.64 [R1+0x17c0], R20 ;  /* 0x0017c01401007387 */ /* 0x0041e80000100a00 */
[----:B0-----:R-:W2:Y:S01]  /*30350*/  LDL.LU R20, [R1+0xb0] ;  /* 0x0000b00001147983 */ /* 0x001ea20000300800 */
[----:B------:R-:W2:Y:S02]  /*30360*/  LDL.LU R21, [R1+0xb4] ;  /* 0x0000b40001157983 */ /* 0x000ea40000300800 */
[----:B------:R-:W2:Y:S02]  /*30370*/  LDL.LU R22, [R1+0xb8] ;  /* 0x0000b80001167983 */ /* 0x000ea40000300800 */
[----:B------:R-:W2:Y:S01]  /*30380*/  LDL.LU R23, [R1+0xbc] ;  /* 0x0000bc0001177983 */ /* 0x000ea20000300800 */
[----:B----4-:R-:W-:Y:S11]  /*30390*/  HMMA.16816.F32 R8, R24, R6, R8 ;  /* 0x000000061808723c */ /* 0x010ff60000001808 */
[----:B------:R-:W-:Y:S11]  /*303a0*/  @!UPT UIADD3 URZ, URZ, URZ, URZ ;  /* 0x0000003f3f3ff290 */ /* 0x000ff6000fffe03f */
[----:B------:R-:W-:Y:S01]  /*303b0*/  @!UPT UIADD3 URZ, URZ, URZ, URZ ;  /* 0x0000003f3f3ff290 */ /* 0x000fe2000fffe03f */
[----:B------:R-:W-:Y:S01]  /*303c0*/  STL.64 [R1+0x1e0], R8 ;  /* 0x0001e00801007387 */ /* 0x000fe20000100a00 */
[----:B------:R0:W-:Y:S03]  /*303d0*/  STL.64 [R1+0x1e8], R10 ;  /* 0x0001e80a01007387 */ /* 0x0001e60000100a00 */
[----:B0-----:R-:W4:Y:S01]  /*303e0*/  LDL.LU.64 R10, [R1+0x1808] ;  /* 0x00180800010a7983 */ /* 0x001f220000300a00 */
[----:B------:R-:W4:Y:S02]  /*303f0*/  LDL.LU.64 R8, [R1+0x1800] ;  /* 0x0018000001087983 */ /* 0x000f240000300a00 */
[----:B------:R3:W-:Y:S02]  /*30400*/  STL.64 [R1+0x1798], R6 ;  /* 0x0017980601007387 */ /* 0x0007e40000100a00 */
[----:B-----5:R0:W-:Y:S01]  /*30410*/  STL.64 [R1+0x1790], R4 ;  /* 0x0017900401007387 */ /* 0x0201e20000100a00 */
[----:B---3--:R-:W-:Y:S01]  /*30420*/  MOV R6, R14 ;  /* 0x0000000e00067202 */ /* 0x008fe20000000f00 */
[----:B0-----:R-:W3:Y:S01]  /*30430*/  LDL.LU R4, [R1+0x170] ;  /* 0x0001700001047983 */ /* 0x001ee20000300800 */
[----:B------:R-:W3:Y:S02]  /*30440*/  LDL.LU R5, [R1+0x174] ;  /* 0x0001740001057983 */ /* 0x000ee40000300800 */
[----:B------:R-:W4:Y:S01]  /*30450*/  LDL.LU R14, [R1+0x17fc] ;  /* 0x0017fc00010e7983 */ /* 0x000f220000300800 */
[----:B------:R-:W-:-:S02]  /*30460*/  MOV R7, R15 ;  /* 0x0000000f00077202 */ /* 0x000fc40000000f00 */
[----:B------:R-:W4:Y:S03]  /*30470*/  LDL.LU R15, [R1+0x17f8] ;  /* 0x0017f800010f7983 */ /* 0x000f260000300800 */
[----:B------:R-:W-:Y:S01]  /*30480*/  STL.64 [R1+0x17b0], R6 ;  /* 0x0017b00601007387 */ /* 0x000fe20000100a00 */
[C---:B----4-:R-:W-:Y:S01]  /*30490*/  HMMA.16816.F32 R8, R24.reuse, R14, R8 ;  /* 0x0000000e1808723c */ /* 0x050fe20000001808 */
[----:B---3--:R0:W-:Y:S02]  /*304a0*/  STL.64 [R1+0x17a8], R4 ;  /* 0x0017a80401007387 */ /* 0x0081e40000100a00 */
[----:B0-----:R-:W-:Y:S01]  /*304b0*/  MOV R4, R18 ;  /* 0x0000001200047202 */ /* 0x001fe20000000f00 */
[----:B------:R-:W-:Y:S01]  /*304c0*/  IMAD.MOV.U32 R5, RZ, RZ, R19 ;  /* 0x000000ffff057224 */ /* 0x000fe200078e0013 */
[----:B------:R-:W3:Y:S01]  /*304d0*/  LDL.LU R18, [R1+0x17f4] ;  /* 0x0017f40001127983 */ /* 0x000ee20000300800 */
[----:B------:R-:W3:Y:S02]  /*304e0*/  LDL.LU R19, [R1+0x17f0] ;  /* 0x0017f00001137983 */ /* 0x000ee40000300800 */
[----:B------:R-:W4:Y:S02]  /*304f0*/  LDL.LU R6, [R1+0x188] ;  /* 0x0001880001067983 */ /* 0x000f240000300800 */
[----:B------:R-:W4:Y:S11]  /*30500*/  LDL.LU R7, [R1+0x18c] ;  /* 0x00018c0001077983 */ /* 0x000f360000300800 */
[----:B------:R-:W-:Y:S02]  /*30510*/  @!UPT UIADD3 URZ, URZ, URZ, URZ ;  /* 0x0000003f3f3ff290 */ /* 0x000fe4000fffe03f */
[----:B------:R-:W-:Y:S01]  /*30520*/  STL.64 [R1+0x1d0], R8 ;  /* 0x0001d00801007387 */ /* 0x000fe20000100a00 */
[----:B------:R0:W-:Y:S03]  /*30530*/  STL.64 [R1+0x1d8], R10 ;  /* 0x0001d80a01007387 */ /* 0x0001e60000100a00 */
[----:B0-----:R-:W3:Y:S01]  /*30540*/  LDL.LU.64 R10, [R1+0x17e8] ;  /* 0x0017e800010a7983 */ /* 0x001ee20000300a00 */
[----:B------:R-:W3:Y:S02]  /*30550*/  LDL.LU.64 R8, [R1+0x17e0] ;  /* 0x0017e00001087983 */ /* 0x000ee40000300a00 */
[----:B------:R-:W5:Y:S01]  /*30560*/  LDL R12, [R1+0x2cc] ;  /* 0x0002cc00010c7983 */ /* 0x000f620000100800 */
[C---:B---3--:R-:W-:Y:S11]  /*30570*/  HMMA.16816.F32 R8, R24.reuse, R18, R8 ;  /* 0x000000121808723c */ /* 0x048ff60000001808 */
[----:B------:R-:W-:Y:S11]  /*30580*/  @!UPT UIADD3 URZ, URZ, URZ, URZ ;  /* 0x0000003f3f3ff290 */ /* 0x000ff6000fffe03f */
[----:B------:R-:W-:Y:S01]  /*30590*/  @!UPT UIADD3 URZ, URZ, URZ, URZ ;  /* 0x0000003f3f3ff290 */ /* 0x000fe2000fffe03f */
[----:B------:R-:W-:Y:S01]  /*305a0*/  STL.64 [R1+0x1c0], R8 ;  /* 0x0001c00801007387 */ /* 0x000fe20000100a00 */
[----:B------:R0:W-:Y:S03]  /*305b0*/  STL.64 [R1+0x1c8], R10 ;  /* 0x0001c80a01007387 */ /* 0x0001e60000100a00 */
[----:B0-----:R-:W2:Y:S01]  /*305c0*/  LDL.LU.64 R10, [R1+0x17d8] ;  /* 0x0017d800010a7983 */ /* 0x001ea20000300a00 */
[----:B------:R-:W3:Y:S02]  /*305d0*/  LDL.LU.64 R8, [R1+0x17d0] ;  /* 0x0017d00001087983 */ /* 0x000ee40000300a00 */
[----:B------:R0:W-:Y:S02]  /*305e0*/  STL.64 [R1+0x1678], R18 ;  /* 0x0016781201007387 */ /* 0x0001e40000100a00 */
[----:B0-----:R-:W3:Y:S04]  /*305f0*/  LDL R18, [R1+0x330] ;  /* 0x0003300001127983 */ /* 0x001ee80000100800 */
[----:B------:R-:W3:Y:S01]  /*30600*/  LDL R19, [R1+0x334] ;  /* 0x0003340001137983 */ /* 0x000ee20000100800 */
[----:B--2---:R-:W-:Y:S03]  /*30610*/  HMMA.16816.F32 R24, R24, R10, R20 ;  /* 0x0000000a1818723c */ /* 0x004fe60000001814 */
[----:B------:R-:W4:Y:S01]  /*30620*/  LDL.LU.64 R22, [R1+0x17c8] ;  /* 0x0017c80001167983 */ /* 0x000f220000300a00 */
[----:B------:R-:W2:Y:S11]  /*30630*/  LDL.LU.64 R20, [R1+0x17c0] ;  /* 0x0017c00001147983 */ /* 0x000eb60000300a00 */
[----:B------:R-:W-:Y:S08]  /*30640*/  @!UPT UIADD3 URZ, URZ, URZ, URZ ;  /* 0x0000003f3f3ff290 */ /* 0x000ff0000fffe03f */
[----:B------:R-:W-:Y:S01]  /*30650*/  STL.64 [R1+0x1b0], R24 ;  /* 0x0001b01801007387 */ /* 0x000fe20000100a00 */
[----:B------:R0:W-:Y:S02]  /*30660*/  STL.64 [R1+0x1b8], R26 ;  /* 0x0001b81a01007387 */ /* 0x0001e40000100a00 */
[----:B------:R-:W2:Y:S01]  /*30670*/  LDL R28, [R1+0x2c8] ;  /* 0x0002c800011c7983 */ /* 0x000ea20000100800 */
[----:B0-----:R-:W2:Y:S04]  /*30680*/  LDL R26, [R1+0x344] ;  /* 0x00034400011a7983 */ /* 0x001ea80000100800 */
[----:B------:R-:W2:Y:S01]  /*30690*/  LDL R27, [R1+0x340] ;  /* 0x00034000011b7983 */ /* 0x000ea20000100800 */
[----:B---3--:R-:W-:Y:S01]  /*306a0*/  F2FP.PACK_AB R25, R18, R19 ;  /* 0x000000131219723e */ /* 0x008fe200000000ff */
[----:B------:R-:W-:Y:S01]  /*306b0*/  STL.64 [R1+0x1660], R10 ;  /* 0x0016600a01007387 */ /* 0x000fe20000100a00 */
[----:B--2---:R-:W-:Y:S01]  /*306c0*/  F2FP.PACK_AB R24, R26, R27 ;  /* 0x0000001b1a18723e */ /* 0x004fe200000000ff */
[----:B------:R-:W-:Y:S01]  /*306d0*/  F2FP.PACK_AB R26, R20, R21 ;  /* 0x00000015141a723e */ /* 0x000fe200000000ff */
[----:B------:R-:W-:-:S02]  /*306e0*/  F2FP.PACK_AB R27, R16, R29 ;  /* 0x0000001d101b723e */ /* 0x000fc400000000ff */
[----:B------:R-:W2:Y:S01]  /*306f0*/  LDL.LU R16, [R1+0x17bc] ;  /* 0x0017bc0001107983 */ /* 0x000ea20000300800 */
[----:B------:R-:W3:Y:S04]  /*30700*/  LDL.LU R29, [R1+0x17b8] ;  /* 0x0017b800011d7983 */ /* 0x000ee80000300800 */
[----:B----4-:R-:W-:Y:S01]  /*30710*/  HMMA.16816.F32 R20, R24, R22, R4 ;  /* 0x000000161814723c */ /* 0x010fe20000001804 */
[----:B------:R-:W4:Y:S01]  /*30720*/  LDL.LU.64 R6, [R1+0x17b0] ;  /* 0x0017b00001067983 */ /* 0x000f220000300a00 */
[----:B------:R-:W4:Y:S11]  /*30730*/  LDL.LU.64 R4, [R1+0x17a8] ;  /* 0x0017a80001047983 */ /* 0x000f360000300a00 */
[----:B------:R-:W-:Y:S10]  /*30740*/  @!UPT UIADD3 URZ, URZ, URZ, URZ ;  /* 0x0000003f3f3ff290 */ /* 0x000ff4000fffe03f */
[----:B------:R-:W-:Y:S01]  /*30750*/  STL.64 [R1+0x1a0], R20 ;  /* 0x0001a01401007387 */ /* 0x000fe20000100a00 */
[----:B------:R0:W-:Y:S02]  /*30760*/  STL.64 [R1+0x1a8], R22 ;  /* 0x0001a81601007387 */ /* 0x0001e40000100a00 */
[----:B0-----:R-:W-:Y:S02]  /*30770*/  MOV R22, R13 ;  /* 0x0000000d00167202 */ /* 0x001fe40000000f00 */
[----:B------:R-:W-:Y:S01]  /*30780*/  MOV R23, R2 ;  /* 0x0000000200177202 */ /* 0x000fe20000000f00 */
[----:B------:R-:W2:Y:S04]  /*30790*/  LDL.LU R13, [R1+0x17a4] ;  /* 0x0017a400010d7983 */ /* 0x000ea80000300800 */
[----:B------:R0:W-:Y:S02]  /*307a0*/  STL.64 [R1+0x16b0], R22 ;  /* 0x0016b01601007387 */ /* 0x0001e40000100a00 */
[----:B0-----:R-:W-:-:S02]  /*307b0*/  MOV R22, R8 ;  /* 0x0000000800167202 */ /* 0x001fc40000000f00 */
[----:B------:R-:W-:Y:S01]  /*307c0*/  MOV R23, R3 ;  /* 0x0000000300177202 */ /* 0x000fe20000000f00 */
[----:B------:R-:W2:Y:S04]  /*307d0*/  LDL.LU R8, [R1+0x17a0] ;  /* 0x0017a00001087983 */ /* 0x000ea80000300800 */
[----:B------:R0:W-:Y:S04]  /*307e0*/  STL.64 [R1+0x16c8], R22 ;  /* 0x0016c81601007387 */ /* 0x0001e80000100a00 */
[----:B0-----:R-:W4:Y:S01]  /*307f0*/  LDL.LU R22, [R1+0x98] ;  /* 0x0000980001167983 */ /* 0x001f220000300800 */
[----:B------:R-:W4:Y:S02]  /*30800*/  LDL.LU R23, [R1+0x9c] ;  /* 0x00009c0001177983 */ /* 0x000f240000300800 */
[----:B----4-:R-:W-:Y:S01]  /*30810*/  HMMA.16816.F32 R20, R24, R22, R4 ;  /* 0x000000161814723c */ /* 0x010fe20000001804 */
[----:B------:R-:W4:Y:S01]  /*30820*/  LDL.LU.64 R6, [R1+0x1798] ;  /* 0x0017980001067983 */ /* 0x000f220000300a00 */
[----:B------:R-:W2:Y:S01]  /*30830*/  LDL.LU.64 R4, [R1+0x1790] ;  /* 0x0017900001047983 */ /* 0x000ea20000300a00 */
[----:B------:R-:W-:-:S02]  /*30840*/  MOV R10, R0 ;  /* 0x00000000000a7202 */ /* 0x000fc40000000f00 */
[----:B------:R-:W-:Y:S11]  /*30850*/  MOV R11, R17 ;  /* 0x00000011000b7202 */ /* 0x000ff60000000f00 */
[----:B------:R-:W-:Y:S07]  /*30860*/  @!UPT UIADD3 URZ, URZ, URZ, URZ ;  /* 0x0000003f3f3ff290 */ /* 0x000fee000fffe03f */
[----:B------:R-:W-:Y:S01]  /*30870*/  STL.64 [R1+0x190], R20 ;  /* 0x0001901401007387 */ /* 0x000fe20000100a00 */
[----:B------:R0:W-:Y:S02]  /*30880*/  STL.64 [R1+0x198], R22 ;  /* 0x0001981601007387 */ /* 0x0001e40000100a00 */
[----:B0-----:R-:W-:Y:S01]  /*30890*/  MOV R23, R9 ;  /* 0x0000000900177202 */ /* 0x001fe20000000f00 */
[----:B--2---:R-:W-:Y:S02]  /*308a0*/  IMAD.MOV.U32 R22, RZ, RZ, R5 ;  /* 0x000000ffff167224 */ /* 0x004fe400078e0005 */
[----:B------:R-:W2:Y:S01]  /*308b0*/  LDL.LU R5, [R1+0x1788] ;  /* 0x0017880001057983 */ /* 0x000ea20000300800 */
[----:B------:R-:W2:Y:S02]  /*308c0*/  LDL.LU R9, [R1+0x1784] ;  /* 0x0017840001097983 */ /* 0x000ea40000300800 */
[----:B------:R-:W2:Y:S02]  /*308d0*/  LDL.LU R0, [R1+0x1780] ;  /* 0x0017800001007983 */ /* 0x000ea40000300800 */
[----:B------:R0:W-:Y:S02]  /*308e0*/  STL.64 [R1+0x16f0], R10 ;  /* 0x0016f00a01007387 */ /* 0x0001e40000100a00 */
[----:B0-----:R-:W-:-:S02]  /*308f0*/  IMAD.MOV.U32 R11, RZ, RZ, R4 ;  /* 0x000000ffff0b7224 */ /* 0x001fc400078e0004 */
[----:B------:R-:W2:Y:S01]  /*30900*/  LDL.LU R4, [R1+0x594] ;  /* 0x0005940001047983 */ /* 0x000ea20000300800 */
[----:B----4-:R-:W-:Y:S03]  /*30910*/  STL.64 [R1+0x1700], R6 ;  /* 0x0017000601007387 */ /* 0x010fe60000100a00 */
[----:B--2---:R0:W-:Y:S04]  /*30920*/  STL.64 [R1+0x16f8], R4 ;  /* 0x0016f80401007387 */ /* 0x0041e80000100a00 */
[----:B0-----:R-:W2:Y:S01]  /*30930*/  LDL.LU R4, [R1+0x120] ;  /* 0x0001200001047983 */ /* 0x001ea20000300800 */
[----:B------:R-:W2:Y:S02]  /*30940*/  LDL.LU R5, [R1+0x124] ;  /* 0x0001240001057983 */ /* 0x000ea40000300800 */
[----:B------:R-:W4:Y:S02]  /*30950*/  LDL.LU R6, [R1+0x128] ;  /* 0x0001280001067983 */ /* 0x000f240000300800 */
[----:B------:R-:W4:Y:S02]  /*30960*/  LDL.LU R7, [R1+0x12c] ;  /* 0x00012c0001077983 */ /* 0x000f240000300800 */
[----:B----4-:R0:W-:Y:S01]  /*30970*/  STL.64 [R1+0x1710], R6 ;  /* 0x0017100601007387 */ /* 0x0101e20000100a00 */
[----:B--2---:R-:W-:Y:S01]  /*30980*/  STL.64 [R1+0x1708], R4 ;  /* 0x0017080401007387 */ /* 0x004fe20000100a00 */
[----:B0-----:R-:W-:-:S02]  /*30990*/  MOV R6, R13 ;  /* 0x0000000d00067202 */ /* 0x001fc40000000f00 */
[----:B---3--:R-:W-:Y:S01]  /*309a0*/  MOV R7, R29 ;  /* 0x0000001d00077202 */ /* 0x008fe20000000f00 */
[----:B------:R-:W2:Y:S04]  /*309b0*/  LDL.LU R13, [R1+0x177c] ;  /* 0x00177c00010d7983 */ /* 0x000ea80000300800 */
[----:B------:R0:W-:Y:S02]  /*309c0*/  STL.64 [R1+0x1728], R6 ;  /* 0x0017280601007387 */ /* 0x0001e40000100a00 */
[----:B0-----:R-:W-:Y:S02]  /*309d0*/  MOV R6, R9 ;  /* 0x0000000900067202 */ /* 0x001fe40000000f00 */
[----:B------:R-:W-:-:S05]  /*309e0*/  MOV R7, R8 ;  /* 0x0000000800077202 */ /* 0x000fca0000000f00 */
[----:B------:R-:W-:Y:S01]  /*309f0*/  STL.64 [R1+0x1740], R6 ;  /* 0x0017400601007387 */ /* 0x000fe20000100a00 */
[----:B------:R-:W3:Y:S01]  /*30a00*/  LDL.LU R9, [R1+0x590] ;  /* 0x0005900001097983 */ /* 0x000ee20000300800 */
[----:B------:R-:W-:-:S05]  /*30a10*/  MOV R10, R16 ;  /* 0x00000010000a7202 */ /* 0x000fca0000000f00 */
[----:B------:R-:W-:Y:S04]  /*30a20*/  STL.64 [R1+0x1720], R10 ;  /* 0x0017200a01007387 */ /* 0x000fe80000100a00 */
[----:B---3--:R0:W-:Y:S01]  /*30a30*/  STL [R1+0x1718], R9 ;  /* 0x0017180901007387 */ /* 0x0081e20000100800 */
[----:B------:R-:W3:Y:S03]  /*30a40*/  LDL.LU R8, [R1+0x130] ;  /* 0x0001300001087983 */ /* 0x000ee60000300800 */
[----:B0-----:R-:W3:Y:S01]  /*30a50*/  LDL.LU R9, [R1+0x134] ;  /* 0x0001340001097983 */ /* 0x001ee20000300800 */
[----:B------:R-:W4:Y:S02]  /*30a60*/  LDL.LU R10, [R1+0x138] ;  /* 0x00013800010a7983 */ /* 0x000f240000300800 */
[----:B------:R-:W4:Y:S02]  /*30a70*/  LDL.LU R11, [R1+0x13c] ;  /* 0x00013c00010b7983 */ /* 0x000f240000300800 */
[----:B--2---:R-:W-:Y:S01]  /*30a80*/  IMAD.MOV.U32 R6, RZ, RZ, R13 ;  /* 0x000000ffff067224 */ /* 0x004fe200078e000d */
[----:B------:R-:W-:Y:S01]  /*30a90*/  MOV R7, R0 ;  /* 0x0000000000077202 */ /* 0x000fe20000000f00 */
        /* <DEDUP_REMOVED lines=10> */
[----:B------:R-:W2:Y:S04]  /*30b40*/  LDL.LU R0, [R1+0x1770] ;  /* 0x0017700001007983 */ /* 0x000ea80000300800 */
        /* <DEDUP_REMOVED lines=10> */
[----:B------:R-:W3:Y:S02]  /*30bf0*/  LDL.LU R10, [R1+0x168] ;  /* 0x00016800010a7983 */ /* 0x000ee40000300800 */
[----:B------:R-:W3:Y:S01]  /*30c00*/  LDL.LU R11, [R1+0x16c] ;  /* 0x00016c00010b7983 */ /* 0x000ee20000300800 */
[----:B------:R-:W4:Y:S01]  /*30c10*/  LDL.LU R21, [R1+0x5a0] ;  /* 0x0005a00001157983 */ /* 0x000f220000300800 */
[----:B------:R-:W-:Y:S01]  /*30c20*/  STL.64 [R1+0x16e8], R22 ;  /* 0x0016e81601007387 */ /* 0x000fe20000100a00 */
[----:B------:R-:W-:-:S02]  /*30c30*/  MOV R7, R13 ;  /* 0x0000000d00077202 */ /* 0x000fc40000000f00 */
[----:B----4-:R0:W-:Y:S01]  /*30c40*/  STL [R1+0x16e0], R21 ;  /* 0x0016e01501007387 */ /* 0x0101e20000100800 */
[----:B------:R-:W4:Y:S03]  /*30c50*/  LDL.LU R20, [R1+0x110] ;  /* 0x0001100001147983 */ /* 0x000f260000300800 */
[----:B0-----:R-:W4:Y:S01]  /*30c60*/  LDL.LU R21, [R1+0x114] ;  /* 0x0001140001157983 */ /* 0x001f220000300800 */
[----:B------:R-:W4:Y:S02]  /*30c70*/  LDL.LU R22, [R1+0x118] ;  /* 0x0001180001167983 */ /* 0x000f240000300800 */
[----:B------:R-:W4:Y:S02]  /*30c80*/  LDL.LU R23, [R1+0x11c] ;  /* 0x00011c0001177983 */ /* 0x000f240000300800 */
[----:B------:R-:W2:Y:S01]  /*30c90*/  LDL.LU R29, [R1+0x5a4] ;  /* 0x0005a400011d7983 */ /* 0x000ea20000300800 */
[----:B------:R-:W5:Y:S01]  /*30ca0*/  LDL.LU R13, [R1+0x598] ;  /* 0x00059800010d7983 */ /* 0x000f620000300800 */
[----:B------:R-:W-:Y:S03]  /*30cb0*/  STL.64 [R1+0x16c0], R14 ;  /* 0x0016c00e01007387 */ /* 0x000fe60000100a00 */
[----:B-----5:R0:W-:Y:S04]  /*30cc0*/  STL.64 [R1+0x16b8], R12 ;  /* 0x0016b80c01007387 */ /* 0x0201e80000100a00 */
[----:B0-----:R-:W5:Y:S01]  /*30cd0*/  LDL.LU R12, [R1+0xf0] ;  /* 0x0000f000010c7983 */ /* 0x001f620000300800 */
[----:B------:R-:W5:Y:S02]  /*30ce0*/  LDL.LU R13, [R1+0xf4] ;  /* 0x0000f400010d7983 */ /* 0x000f640000300800 */
[----:B------:R-:W2:Y:S02]  /*30cf0*/  LDL.LU R14, [R1+0xf8] ;  /* 0x0000f800010e7983 */ /* 0x000ea40000300800 */
[----:B------:R-:W2:Y:S01]  /*30d00*/  LDL.LU R15, [R1+0xfc] ;  /* 0x0000fc00010f7983 */ /* 0x000ea20000300800 */
[C---:B---3--:R-:W-:Y:S01]  /*30d10*/  HMMA.16816.F32 R4, R24.reuse, R6, R8 ;  /* 0x000000061804723c */ /* 0x048fe20000001808 */
[----:B--2---:R-:W-:Y:S01]  /*30d20*/  STL.64 [R1+0x16d8], R14 ;  /* 0x0016d80e01007387 */ /* 0x004fe20000100a00 */
[----:B-----5:R0:W-:Y:S03]  /*30d30*/  STL.64 [R1+0x16d0], R12 ;  /* 0x0016d00c01007387 */ /* 0x0201e60000100a00 */
[----:B0-----:R-:W2:Y:S01]  /*30d40*/  LDL.LU R12, [R1+0x100] ;  /* 0x00010000010c7983 */ /* 0x001ea20000300800 */
[----:B------:R-:W2:Y:S02]  /*30d50*/  LDL.LU R13, [R1+0x104] ;  /* 0x00010400010d7983 */ /* 0x000ea40000300800 */
[----:B------:R-:W2:Y:S02]  /*30d60*/  LDL.LU R14, [R1+0x108] ;  /* 0x00010800010e7983 */ /* 0x000ea40000300800 */
[----:B------:R-:W2:Y:S01]  /*30d70*/  LDL.LU R15, [R1+0x10c] ;  /* 0x00010c00010f7983 */ /* 0x000ea20000300800 */
[----:B------:R-:W3:Y:S04]  /*30d80*/  LDL.LU R16, [R1+0x59c] ;  /* 0x00059c0001107983 */ /* 0x000ee80000300800 */
[----:B---3--:R0:W-:Y:S04]  /*30d90*/  STL [R1+0x16a8], R16 ;  /* 0x0016a81001007387 */ /* 0x0081e80000100800 */
[----:B0-----:R-:W3:Y:S01]  /*30da0*/  LDL.LU R16, [R1+0xe0] ;  /* 0x0000e00001107983 */ /* 0x001ee20000300800 */
[----:B------:R-:W3:Y:S02]  /*30db0*/  LDL.LU R17, [R1+0xe4] ;  /* 0x0000e40001117983 */ /* 0x000ee40000300800 */
[----:B------:R-:W3:Y:S02]  /*30dc0*/  LDL.LU R18, [R1+0xe8] ;  /* 0x0000e80001127983 */ /* 0x000ee40000300800 */
[----:B------:R-:W3:Y:S01]  /*30dd0*/  LDL.LU R19, [R1+0xec] ;  /* 0x0000ec0001137983 */ /* 0x000ee20000300800 */
[----:B------:R-:W5:Y:S01]  /*30de0*/  LDL.LU.64 R10, [R1+0x1768] ;  /* 0x00176800010a7983 */ /* 0x000f620000300a00 */
[----:B------:R-:W5:Y:S02]  /*30df0*/  LDL.LU.64 R8, [R1+0x1760] ;  /* 0x0017600001087983 */ /* 0x000f640000300a00 */
[----:B------:R-:W-:Y:S02]  /*30e00*/  STL.64 [R1+0x180], R4 ;  /* 0x0001800401007387 */ /* 0x000fe40000100a00 */
[----:B------:R0:W-:Y:S02]  /*30e10*/  STL.64 [R1+0x188], R6 ;  /* 0x0001880601007387 */ /* 0x0001e40000100a00 */
[----:B0-----:R-:W5:Y:S02]  /*30e20*/  LDL.LU.64 R6, [R1+0x1758] ;  /* 0x0017580001067983 */ /* 0x001f640000300a00 */
[C---:B-----5:R-:W-:Y:S02]  /*30e30*/  HMMA.16816.F32 R4, R24.reuse, R6, R8 ;  /* 0x000000061804723c */ /* 0x060fe40000001808 */
[----:B------:R-:W5:Y:S01]  /*30e40*/  LDL.LU.64 R10, [R1+0x1750] ;  /* 0x00175000010a7983 */ /* 0x000f620000300a00 */
[----:B------:R-:W5:Y:S11]  /*30e50*/  LDL.LU.64 R8, [R1+0x1748] ;  /* 0x0017480001087983 */ /* 0x000f760000300a00 */
[----:B------:R-:W-:Y:S09]  /*30e60*/  @!UPT UIADD3 URZ, URZ, URZ, URZ ;  /* 0x0000003f3f3ff290 */ /* 0x000ff2000fffe03f */
[----:B------:R-:W-:Y:S01]  /*30e70*/  STL.64 [R1+0x170], R4 ;  /* 0x0001700401007387 */ /* 0x000fe20000100a00 */
        /* <DEDUP_REMOVED lines=11> */
[----:B------:R-:W2:Y:S11]  /*30f30*/  LDL.LU R9, [R1+0x1718] ;  /* 0x0017180001097983 */ /* 0x000eb60000300800 */
[----:B------:R-:W-:Y:S09]  /*30f40*/  @!UPT UIADD3 URZ, URZ, URZ, URZ ;  /* 0x0000003f3f3ff290 */ /* 0x000ff2000fffe03f */
[----:B------:R-:W-:Y:S01]  /*30f50*/  STL.64 [R1+0x150], R4 ;  /* 0x0001500401007387 */ /* 0x000fe20000100a00 */
[----:B------:R0:W-:Y:S03]  /*30f60*/  STL.64 [R1+0x158], R6 ;  /* 0x0001580601007387 */ /* 0x0001e60000100a00 */
[----:B0-----:R-:W5:Y:S01]  /*30f70*/  LDL.LU.64 R6, [R1+0x1710] ;  /* 0x0017100001067983 */ /* 0x001f620000300a00 */
[----:B------:R-:W5:Y:S02]  /*30f80*/  LDL.LU.64 R4, [R1+0x1708] ;  /* 0x0017080001047983 */ /* 0x000f640000300a00 */
[--C-:B--2---:R-:W-:Y:S02]  /*30f90*/  FFMA R2, R9, c[0x0][0x188], -R28.reuse ;  /* 0x0000620009027a23 */ /* 0x104fe4000000081c */
[C---:B-----5:R-:W-:Y:S01]  /*30fa0*/  HMMA.16816.F32 R8, R24.reuse, R10, R4 ;  /* 0x0000000a1808723c */ /* 0x060fe20000001804 */
[----:B------:R-:W2:Y:S01]  /*30fb0*/  LDL.LU.64 R6, [R1+0x1700] ;  /* 0x0017000001067983 */ /* 0x000ea20000300a00 */
[----:B------:R-:W5:Y:S11]  /*30fc0*/  LDL.LU.64 R4, [R1+0x16f8] ;  /* 0x0016f80001047983 */ /* 0x000f760000300a00 */
[----:B------:R-:W-:Y:S10]  /*30fd0*/  @!UPT UIADD3 URZ, URZ, URZ, URZ ;  /* 0x0000003f3f3ff290 */ /* 0x000ff4000fffe03f */
[----:B------:R-:W-:Y:S01]  /*30fe0*/  STL.64 [R1+0x140], R8 ;  /* 0x0001400801007387 */ /* 0x000fe20000100a00 */
[----:B------:R0:W-:Y:S03]  /*30ff0*/  STL.64 [R1+0x148], R10 ;  /* 0x0001480a01007387 */ /* 0x0001e60000100a00 */
[----:B0-----:R-:W4:Y:S01]  /*31000*/  LDL.LU.64 R10, [R1+0x16f0] ;  /* 0x0016f000010a7983 */ /* 0x001f220000300a00 */
[----:B------:R-:W-:Y:S01]  /*31010*/  FMUL R3, R2, 1.4426950216293334961 ;  /* 0x3fb8aa3b02037820 */ /* 0x000fe20000400000 */
[----:B----4-:R-:W-:Y:S02]  /*31020*/  HMMA.16816.F32 R8, R24, R10, R20 ;  /* 0x0000000a1808723c */ /* 0x010fe40000001814 */
[----:B------:R-:W4:Y:S01]  /*31030*/  LDL.LU.64 R22, [R1+0x16e8] ;  /* 0x0016e80001167983 */ /* 0x000f220000300a00 */
[----:B------:R-:W2:Y:S02]  /*31040*/  LDL.LU R21, [R1+0x16e0] ;  /* 0x0016e00001157983 */ /* 0x000ea40000300800 */
[----:B-----5:R-:W-:-:S02]  /*31050*/  FFMA R2, R4, c[0x0][0x188], -R28 ;  /* 0x0000620004027a23 */ /* 0x020fc4000000081c */
[----:B------:R0:W1:Y:S02]  /*31060*/  MUFU.EX2 R4, R3 ;  /* 0x0000000300047308 */ /* 0x0000640000000800 */
[----:B0-----:R-:W-:-:S06]  /*31070*/  FMUL R3, R2, 1.4426950216293334961 ;  /* 0x3fb8aa3b02037820 */ /* 0x001fcc0000400000 */
[----:B------:R-:W0:Y:S08]  /*31080*/  MUFU.EX2 R3, R3 ;  /* 0x0000000300037308 */ /* 0x000e300000000800 */
[----:B------:R5:W-:Y:S01]  /*31090*/  STL.64 [R1+0x130], R8 ;  /* 0x0001300801007387 */ /* 0x000be20000100a00 */
[----:B------:R0:W-:Y:S03]  /*310a0*/  STL.64 [R1+0x138], R10 ;  /* 0x0001380a01007387 */ /* 0x0001e60000100a00 */
[----:B-----5:R-:W5:Y:S01]  /*310b0*/  LDL.LU R8, [R1+0xd0] ;  /* 0x0000d00001087983 */ /* 0x020f620000300800 */
[----:B------:R-:W5:Y:S02]  /*310c0*/  LDL.LU R9, [R1+0xd4] ;  /* 0x0000d40001097983 */ /* 0x000f640000300800 */
[----:B0-----:R-:W5:Y:S02]  /*310d0*/  LDL.LU R10, [R1+0xd8] ;  /* 0x0000d800010a7983 */ /* 0x001f640000300800 */
[----:B------:R-:W5:Y:S01]  /*310e0*/  LDL.LU R11, [R1+0xdc] ;  /* 0x0000dc00010b7983 */ /* 0x000f620000300800 */
[----:B-1----:R-:W-:Y:S01]  /*310f0*/  STL [R1+0x320], R4 ;  /* 0x0003200401007387 */ /* 0x002fe20000100800 */
[----:B--2---:R-:W-:-:S02]  /*31100*/  FFMA R2, R21, c[0x0][0x188], -R28 ;  /* 0x0000620015027a23 */ /* 0x004fc4000000081c */
[C---:B----4-:R-:W-:Y:S01]  /*31110*/  HMMA.16816.F32 R20, R24.reuse, R22, R12 ;  /* 0x000000161814723c */ /* 0x050fe2000000180c */
[----:B------:R-:W2:Y:S01]  /*31120*/  LDL.LU.64 R14, [R1+0x16d8] ;  /* 0x0016d800010e7983 */ /* 0x000ea20000300a00 */
[----:B------:R-:W-:Y:S02]  /*31130*/  STL [R1+0x324], R3 ;  /* 0x0003240301007387 */ /* 0x000fe40000100800 */
[----:B------:R-:W2:Y:S11]  /*31140*/  LDL.LU.64 R12, [R1+0x16d0] ;  /* 0x0016d000010c7983 */ /* 0x000eb60000300a00 */
[----:B------:R-:W-:Y:S08]  /*31150*/  @!UPT UIADD3 URZ, URZ, URZ, URZ ;  /* 0x0000003f3f3ff290 */ /* 0x000ff0000fffe03f */
[----:B------:R-:W-:Y:S01]  /*31160*/  STL.64 [R1+0x120], R20 ;  /* 0x0001201401007387 */ /* 0x000fe20000100a00 */
[----:B------:R0:W-:Y:S03]  /*31170*/  STL.64 [R1+0x128], R22 ;  /* 0x0001281601007387 */ /* 0x0001e60000100a00 */
[----:B0-----:R-:W2:Y:S02]  /*31180*/  LDL.LU.64 R22, [R1+0x16c8] ;  /* 0x0016c80001167983 */ /* 0x001ea40000300a00 */
[C---:B--2---:R-:W-:Y:S02]  /*31190*/  HMMA.16816.F32 R20, R24.reuse, R22, R12 ;  /* 0x000000161814723c */ /* 0x044fe4000000180c */
[----:B------:R-:W2:Y:S01]  /*311a0*/  LDL.LU.64 R14, [R1+0x16c0] ;  /* 0x0016c000010e7983 */ /* 0x000ea20000300a00 */
[----:B------:R-:W4:Y:S11]  /*311b0*/  LDL.LU.64 R12, [R1+0x16b8] ;  /* 0x0016b800010c7983 */ /* 0x000f360000300a00 */
[----:B------:R-:W-:Y:S09]  /*311c0*/  @!UPT UIADD3 URZ, URZ, URZ, URZ ;  /* 0x0000003f3f3ff290 */ /* 0x000ff2000fffe03f */
[----:B------:R-:W-:Y:S01]  /*311d0*/  STL.64 [R1+0x110], R20 ;  /* 0x0001101401007387 */ /* 0x000fe20000100a00 */
[----:B------:R0:W-:Y:S03]  /*311e0*/  STL.64 [R1+0x118], R22 ;  /* 0x0001181601007387 */ /* 0x0001e60000100a00 */
[----:B0-----:R-:W3:Y:S01]  /*311f0*/  LDL.LU.64 R22, [R1+0x16b0] ;  /* 0x0016b00001167983 */ /* 0x001ee20000300a00 */
[----:B------:R-:W-:Y:S02]  /*31200*/  FMUL R3, R2, 1.4426950216293334961 ;  /* 0x3fb8aa3b02037820 */ /* 0x000fe40000400000 */
[----:B------:R-:W-:Y:S02]  /*31210*/  FFMA R2, R29, c[0x0][0x188], -R28 ;  /* 0x000062001d027a23 */ /* 0x000fe4000000081c */
[----:B------:R-:W0:Y:S02]  /*31220*/  MUFU.EX2 R29, R3 ;  /* 0x00000003001d7308 */ /* 0x000e240000000800 */
[----:B0-----:R-:W-:Y:S01]  /*31230*/  STL [R1+0x32c], R29 ;  /* 0x00032c1d01007387 */ /* 0x001fe20000100800 */
[----:B------:R-:W-:Y:S01]  /*31240*/  FMUL R3, R2, 1.4426950216293334961 ;  /* 0x3fb8aa3b02037820 */ /* 0x000fe20000400000 */
[----:B---3--:R-:W-:Y:S02]  /*31250*/  HMMA.16816.F32 R20, R24, R22, R16 ;  /* 0x000000161814723c */ /* 0x008fe40000001810 */
[----:B------:R-:W3:Y:S01]  /*31260*/  LDL.LU R16, [R1+0x16a8] ;  /* 0x0016a80001107983 */ /* 0x000ee20000300800 */
[----:B----4-:R-:W-:-:S02]  /*31270*/  FFMA R2, R13, c[0x0][0x188], -R12 ;  /* 0x000062000d027a23 */ /* 0x010fc4000000080c */
[----:B------:R-:W0:Y:S01]  /*31280*/  S2R R13, SR_TID.X ;  /* 0x00000000000d7919 */ /* 0x000e220000002100 */
[----:B------:R1:W4:Y:S02]  /*31290*/  MUFU.EX2 R28, R3 ;  /* 0x00000003001c7308 */ /* 0x0003240000000800 */
[----:B-1----:R-:W-:Y:S02]  /*312a0*/  FMUL R3, R2, 1.4426950216293334961 ;  /* 0x3fb8aa3b02037820 */ /* 0x002fe40000400000 */
[----:B------:R-:W-:Y:S01]  /*312b0*/  IMAD.MOV.U32 R18, RZ, RZ, R5 ;  /* 0x000000ffff127224 */ /* 0x000fe200078e0005 */
[----:B------:R-:W-:Y:S11]  /*312c0*/  MOV R19, R0 ;  /* 0x0000000000137202 */ /* 0x000ff60000000f00 */
[----:B------:R-:W-:Y:S01]  /*312d0*/  @!UPT UIADD3 URZ, URZ, URZ, URZ ;  /* 0x0000003f3f3ff290 */ /* 0x000fe2000fffe03f */
[----:B------:R-:W-:Y:S01]  /*312e0*/  STL.64 [R1+0x100], R20 ;  /* 0x0001001401007387 */ /* 0x000fe20000100a00 */
[----:B------:R1:W-:Y:S03]  /*312f0*/  STL.64 [R1+0x108], R22 ;  /* 0x0001081601007387 */ /* 0x0003e60000100a00 */
[----:B-1----:R-:W5:Y:S01]  /*31300*/  LDL.LU.64 R22, [R1+0x16a0] ;  /* 0x0016a00001167983 */ /* 0x002f620000300a00 */
[----:B------:R-:W2:Y:S02]  /*31310*/  LDL.LU.64 R20, [R1+0x1698] ;  /* 0x0016980001147983 */ /* 0x000ea40000300a00 */
[----:B----4-:R-:W-:Y:S02]  /*31320*/  STL [R1+0x328], R28 ;  /* 0x0003281c01007387 */ /* 0x010fe40000100800 */
[----:B---3--:R-:W-:Y:S01]  /*31330*/  FFMA R2, R16, c[0x0][0x188], -R12 ;  /* 0x0000620010027a23 */ /* 0x008fe2000000080c */
[C---:B0-----:R-:W-:Y:S01]  /*31340*/  SHF.L.U32 R16, R13.reuse, 0x1, RZ ;  /* 0x000000010d107819 */ /* 0x041fe200000006ff */
[----:B------:R-:W-:-:S05]  /*31350*/  LOP3.LUT R13, R13, 0x7, RZ, 0xc0, !PT ;  /* 0x000000070d0d7812 */ /* 0x000fca00078ec0ff */
[----:B------:R-:W-:-:S05]  /*31360*/  IMAD R13, R13, 0x110, RZ ;  /* 0x000001100d0d7824 */ /* 0x000fca00078e02ff */
[----:B------:R-:W-:Y:S02]  /*31370*/  LOP3.LUT R13, R13, 0x30, R16, 0x78, !PT ;  /* 0x000000300d0d7812 */ /* 0x000fe400078e7810 */
[----:B------:R-:W3:Y:S01]  /*31380*/  LDL.LU R16, [R1+0x290] ;  /* 0x0002900001107983 */ /* 0x000ee20000300800 */
[----:B------:R-:W3:Y:S02]  /*31390*/  LDL.LU R17, [R1+0x294] ;  /* 0x0002940001117983 */ /* 0x000ee40000300800 */
[----:B------:R0:W-:Y:S02]  /*313a0*/  STL.64 [R1+0x1688], R18 ;  /* 0x0016881201007387 */ /* 0x0001e40000100a00 */
[----:B0-----:R-:W4:Y:S04]  /*313b0*/  LDL.LU R19, [R1+0x5a8] ;  /* 0x0005a80001137983 */ /* 0x001f280000300800 */
[----:B---3--:R-:W-:Y:S04]  /*313c0*/  STL.64 [R1+0x1680], R16 ;  /* 0x0016801001007387 */ /* 0x008fe80000100a00 */
[----:B----4-:R5:W-:Y:S01]  /*313d0*/  STL [R1+0x1690], R19 ;  /* 0x0016901301007387 */ /* 0x010be20000100800 */
[----:B------:R-:W3:Y:S01]  /*313e0*/  LDL.LU R0, [R1+0x5ac] ;  /* 0x0005ac0001007983 */ /* 0x000ee20000300800 */
[----:B-----5:R-:W-:Y:S02]  /*313f0*/  HMMA.16816.F32 R16, R24, R22, R8 ;  /* 0x000000161810723c */ /* 0x020fe40000001808 */
[----:B------:R-:W4:Y:S11]  /*31400*/  LDL.LU R8, [R1+0x2b0] ;  /* 0x0002b00001087983 */ /* 0x000f360000300800 */
[----:B------:R-:W-:Y:S10]  /*31410*/  @!UPT UIADD3 URZ, URZ, URZ, URZ ;  /* 0x0000003f3f3ff290 */ /* 0x000ff4000fffe03f */
[----:B------:R-:W-:Y:S01]  /*31420*/  STL.64 [R1+0xf0], R16 ;  /* 0x0000f01001007387 */ /* 0x000fe20000100a00 */
[----:B------:R-:W-:Y:S02]  /*31430*/  STL.64 [R1+0xf8], R18 ;  /* 0x0000f81201007387 */ /* 0x000fe40000100a00 */
[----:B------:R-:W4:Y:S02]  /*31440*/  LDL.LU R9, [R1+0x2b4] ;  /* 0x0002b40001097983 */ /* 0x000f240000300800 */
[----:B------:R-:W5:Y:S01]  /*31450*/  LDL.LU R10, [R1+0x2b8] ;  /* 0x0002b800010a7983 */ /* 0x000f620000300800 */
[----:B------:R-:W5:Y:S01]  /*31460*/  LDL.LU R11, [R1+0x2bc] ;  /* 0x0002bc00010b7983 */ /* 0x000f620000300800 */
[----:B------:R-:W-:-:S05]  /*31470*/  LOP3.LUT R13, R13, 0x40, RZ, 0x3c, !PT ;  /* 0x000000400d0d7812 */ /* 0x000fca00078e3cff */
[----:B------:R-:W0:Y:S04]  /*31480*/  LDSM.16.M88.4 R16, [R13+0x8080] ;  /* 0x008080000d10783b */ /* 0x000e280000000200 */
[----:B-----5:R-:W-:Y:S01]  /*31490*/  STL.64 [R1+0x1670], R10 ;  /* 0x0016700a01007387 */ /* 0x020fe20000100a00 */
[----:B----4-:R1:W-:Y:S03]  /*314a0*/  STL.64 [R1+0x1668], R8 ;  /* 0x0016680801007387 */ /* 0x0103e60000100a00 */
[----:B-1----:R-:W4:Y:S01]  /*314b0*/  LDL.LU R8, [R1+0x2a0] ;  /* 0x0002a00001087983 */ /* 0x002f220000300800 */
[----:B------:R-:W4:Y:S02]  /*314c0*/  LDL.LU R9, [R1+0x2a4] ;  /* 0x0002a40001097983 */ /* 0x000f240000300800 */
[----:B------:R-:W4:Y:S02]  /*314d0*/  LDL.LU R10, [R1+0x2a8] ;  /* 0x0002a800010a7983 */ /* 0x000f240000300800 */
[----:B------:R-:W4:Y:S01]  /*314e0*/  LDL.LU R11, [R1+0x2ac] ;  /* 0x0002ac00010b7983 */ /* 0x000f220000300800 */
[----:B--2---:R-:W-:Y:S01]  /*314f0*/  STL.64 [R1+0x1630], R20 ;  /* 0x0016301401007387 */ /* 0x004fe20000100a00 */
[----:B0-----:R-:W-:Y:S02]  /*31500*/  STL.64 [R1+0xb0], R16 ;  /* 0x0000b01001007387 */ /* 0x001fe40000100a00 */
[----:B------:R0:W-:Y:S02]  /*31510*/  STL.64 [R1+0xb8], R18 ;  /* 0x0000b81201007387 */ /* 0x0001e40000100a00 */
[----:B0-----:R-:W2:Y:S01]  /*31520*/  LDL.LU R19, [R1+0x1690] ;  /* 0x0016900001137983 */ /* 0x001ea20000300800 */
[----:B------:R0:W1:Y:S01]  /*31530*/  MUFU.EX2 R5, R3 ;  /* 0x0000000300057308 */ /* 0x0000620000000800 */
[----:B------:R-:W-:-:S02]  /*31540*/  MOV R21, R16 ;  /* 0x0000001000157202 */ /* 0x000fc40000000f00 */
[----:B------:R-:W-:Y:S01]  /*31550*/  MOV R20, R17 ;  /* 0x0000001100147202 */ /* 0x000fe20000000f00 */
[----:B0-----:R-:W-:-:S06]  /*31560*/  FMUL R3, R2, 1.4426950216293334961 ;  /* 0x3fb8aa3b02037820 */ /* 0x001fcc0000400000 */
[----:B------:R-:W0:Y:S01]  /*31570*/  MUFU.EX2 R3, R3 ;  /* 0x0000000300037308 */ /* 0x000e220000000800 */
[----:B-1----:R-:W-:Y:S04]  /*31580*/  STL [R1+0x314], R5 ;  /* 0x0003140501007387 */ /* 0x002fe80000100800 */
[----:B0-----:R-:W-:Y:S01]  /*31590*/  STL [R1+0x310], R3 ;  /* 0x0003100301007387 */ /* 0x001fe20000100800 */
[----:B--2---:R-:W-:-:S03]  /*315a0*/  FFMA R2, R19, c[0x0][0x188], -R12 ;  /* 0x0000620013027a23 */ /* 0x004fc6000000080c */
[----:B------:R-:W0:Y:S04]  /*315b0*/  LDSM.16.M88.4 R16, [R13+0x8880] ;  /* 0x008880000d10783b */ /* 0x000e280000000200 */
[----:B0-----:R-:W-:Y:S01]  /*315c0*/  STL.64 [R1+0xa0], R16 ;  /* 0x0000a01001007387 */ /* 0x001fe20000100a00 */
[----:B------:R0:W-:Y:S01]  /*315d0*/  STL.64 [R1+0xa8], R18 ;  /* 0x0000a81201007387 */ /* 0x0001e20000100a00 */
[----:B------:R-:W-:Y:S01]  /*315e0*/  MOV R23, R16 ;  /* 0x0000001000177202 */ /* 0x000fe20000000f00 */
[----:B------:R-:W-:Y:S01]  /*315f0*/  IMAD.MOV.U32 R22, RZ, RZ, R17 ;  /* 0x000000ffff167224 */ /* 0x000fe200078e0011 */
[----:B0-----:R-:W2:Y:S01]  /*31600*/  LDL.LU.64 R18, [R1+0x1688] ;  /* 0x0016880001127983 */ /* 0x001ea20000300a00 */
[----:B------:R-:W2:Y:S03]  /*31610*/  LDL.LU.64 R16, [R1+0x1680] ;  /* 0x0016800001107983 */ /* 0x000ea60000300a00 */
[----:B------:R-:W-:Y:S02]  /*31620*/  STL.64 [R1+0x1658], R22 ;  /* 0x0016581601007387 */ /* 0x000fe40000100a00 */
[----:B------:R0:W-:Y:S02]  /*31630*/  STL.64 [R1+0x1650], R20 ;  /* 0x0016501401007387 */ /* 0x0001e40000100a00 */
[----:B0-----:R-:W5:Y:S01]  /*31640*/  LDL.LU R20, [R1+0x280] ;  /* 0x0002800001147983 */ /* 0x001f620000300800 */
[----:B------:R-:W5:Y:S02]  /*31650*/  LDL.LU R21, [R1+0x284] ;  /* 0x0002840001157983 */ /* 0x000f640000300800 */
[----:B------:R-:W5:Y:S02]  /*31660*/  LDL.LU R22, [R1+0x288] ;  /* 0x0002880001167983 */ /* 0x000f640000300800 */
[----:B------:R-:W5:Y:S01]  /*31670*/  LDL.LU R23, [R1+0x28c] ;  /* 0x00028c0001177983 */ /* 0x000f620000300800 */
[----:B----4-:R-:W-:Y:S01]  /*31680*/  HMMA.16816.F32 R8, R24, R14, R8 ;  /* 0x0000000e1808723c */ /* 0x010fe20000001808 */
[----:B------:R-:W-:-:S02]  /*31690*/  FMUL R3, R2, 1.4426950216293334961 ;  /* 0x3fb8aa3b02037820 */ /* 0x000fc40000400000 */
[----:B---3--:R-:W-:Y:S02]  /*316a0*/  FFMA R2, R0, c[0x0][0x188], -R12 ;  /* 0x0000620000027a23 */ /* 0x008fe4000000080c */
[----:B------:R-:W0:Y:S03]  /*316b0*/  MUFU.EX2 R0, R3 ;  /* 0x0000000300007308 */ /* 0x000e260000000800 */
[----:B--2---:R-:W-:Y:S11]  /*316c0*/  HMMA.16816.F32 R16, R24, R6, R16 ;  /* 0x000000061810723c */ /* 0x004ff60000001810 */
[----:B------:R-:W-:Y:S11]  /*316d0*/  @!UPT UIADD3 URZ, URZ, URZ, URZ ;  /* 0x0000003f3f3ff290 */ /* 0x000ff6000fffe03f */
[----:B------:R-:W-:Y:S01]  /*316e0*/  @!UPT UIADD3 URZ, URZ, URZ, URZ ;  /* 0x0000003f3f3ff290 */ /* 0x000fe2000fffe03f */
[----:B------:R-:W-:Y:S01]  /*316f0*/  STL.64 [R1+0xe0], R16 ;  /* 0x0000e01001007387 */ /* 0x000fe20000100a00 */
[----:B------:R-:W-:Y:S02]  /*31700*/  STL.64 [R1+0xe8], R18 ;  /* 0x0000e81201007387 */ /* 0x000fe40000100a00 */
[----:B------:R-:W1:Y:S02]  /*31710*/  LDSM.16.M88.4 R16, [R13+0x9080] ;  /* 0x009080000d10783b */ /* 0x000e640000000200 */
[----:B-1----:R-:W-:Y:S02]  /*31720*/  STL.64 [R1+0x90], R16 ;  /* 0x0000901001007387 */ /* 0x002fe40000100a00 */
[----:B------:R1:W-:Y:S02]  /*31730*/  STL.64 [R1+0x98], R18 ;  /* 0x0000981201007387 */ /* 0x0003e40000100a00 */
[----:B-1----:R-:W2:Y:S01]  /*31740*/  LDL.LU.64 R18, [R1+0x1678] ;  /* 0x0016780001127983 */ /* 0x002ea20000300a00 */
[----:B0-----:R-:W-:Y:S02]  /*31750*/  STL [R1+0x318], R0 ;  /* 0x0003180001007387 */ /* 0x001fe40000100800 */
[----:B------:R-:W-:Y:S02]  /*31760*/  STL.64 [R1+0xd0], R8 ;  /* 0x0000d00801007387 */ /* 0x000fe40000100a00 */
[----:B------:R-:W-:Y:S02]  /*31770*/  STL.64 [R1+0xd8], R10 ;  /* 0x0000d80a01007387 */ /* 0x000fe40000100a00 */
[----:B------:R-:W0:Y:S01]  /*31780*/  LDSM.16.M88.4 R8, [R13+0x9880] ;  /* 0x009880000d08783b */ /* 0x000e220000000200 */
[----:B------:R-:W-:-:S02]  /*31790*/  MOV R6, R16 ;  /* 0x0000001000067202 */ /* 0x000fc40000000f00 */
[----:B------:R-:W-:Y:S01]  /*317a0*/  MOV R3, R17 ;  /* 0x0000001100037202 */ /* 0x000fe20000000f00 */
[----:B------:R-:W-:Y:S01]  /*317b0*/  FMUL R2, R2, 1.4426950216293334961 ;  /* 0x3fb8aa3b02027820 */ /* 0x000fe20000400000 */
[----:B------:R-:W1:Y:S04]  /*317c0*/  LDSM.16.M88.4 R12, [R13+0xa080] ;  /* 0x00a080000d0c783b */ /* 0x000e680000000200 */
[----:B0-----:R-:W-:Y:S01]  /*317d0*/  STL.64 [R1+0x80], R8 ;  /* 0x0000800801007387 */ /* 0x001fe20000100a00 */
[----:B------:R0:W-:Y:S01]  /*317e0*/  STL.64 [R1+0x88], R10 ;  /* 0x0000880a01007387 */ /* 0x0001e20000100a00 */
[----:B------:R-:W-:Y:S02]  /*317f0*/  MOV R16, R8 ;  /* 0x0000000800107202 */ /* 0x000fe40000000f00 */
[----:B------:R-:W-:Y:S01]  /*31800*/  MOV R17, R9 ;  /* 0x0000000900117202 */ /* 0x000fe20000000f00 */
[----:B0-----:R-:W2:Y:S01]  /*31810*/  LDL.LU.64 R10, [R1+0x1670] ;  /* 0x00167000010a7983 */ /* 0x001ea20000300a00 */
[----:B------:R-:W2:Y:S02]  /*31820*/  LDL.LU.64 R8, [R1+0x1668] ;  /* 0x0016680001087983 */ /* 0x000ea40000300a00 */
[C---:B--2---:R-:W-:Y:S11]  /*31830*/  HMMA.16816.F32 R8, R24.reuse, R18, R8 ;  /* 0x000000121808723c */ /* 0x044ff60000001808 */
[----:B------:R-:W-:Y:S11]  /*31840*/  @!UPT UIADD3 URZ, URZ, URZ, URZ ;  /* 0x0000003f3f3ff290 */ /* 0x000ff6000fffe03f */
[----:B------:R-:W-:Y:S01]  /*31850*/  @!UPT UIADD3 URZ, URZ, URZ, URZ ;  /* 0x0000003f3f3ff290 */ /* 0x000fe2000fffe03f */
[----:B------:R-:W-:Y:S01]  /*31860*/  STL.64 [R1+0xc0], R8 ;  /* 0x0000c00801007387 */ /* 0x000fe20000100a00 */
[----:B------:R0:W-:Y:S03]  /*31870*/  STL.64 [R1+0xc8], R10 ;  /* 0x0000c80a01007387 */ /* 0x0001e60000100a00 */
[----:B0-----:R-:W5:Y:S01]  /*31880*/  LDL.LU.64 R10, [R1+0x1660] ;  /* 0x00166000010a7983 */ /* 0x001f620000300a00 */
[----:B------:R-:W0:Y:S03]  /*31890*/  MUFU.EX2 R2, R2 ;  /* 0x0000000200027308 */ /* 0x000e260000000800 */
[----:B0-----:R-:W-:Y:S04]  /*318a0*/  STL [R1+0x31c], R2 ;  /* 0x00031c0201007387 */ /* 0x001fe80000100800 */
[----:B------:R-:W0:Y:S01]  /*318b0*/  S2R R7, SR_TID.X ;  /* 0x0000000000077919 */ /* 0x000e220000002100 */
[----:B-----5:R-:W-:Y:S03]  /*318c0*/  HMMA.16816.F32 R8, R24, R10, R20 ;  /* 0x0000000a1808723c */ /* 0x020fe60000001814 */
[----:B------:R-:W2:Y:S01]  /*318d0*/  LDL.LU.64 R22, [R1+0x1658] ;  /* 0x0016580001167983 */ /* 0x000ea20000300a00 */
[----:B------:R-:W3:Y:S02]  /*318e0*/  LDL.LU.64 R20, [R1+0x1650] ;  /* 0x0016500001147983 */ /* 0x000ee40000300a00 */
[----:B-1----:R-:W-:Y:S02]  /*318f0*/  STL.64 [R1+0x70], R12 ;  /* 0x0000700c01007387 */ /* 0x002fe40000100a00 */
[----:B------:R-:W-:Y:S01]  /*31900*/  STL.64 [R1+0x78], R14 ;  /* 0x0000780e01007387 */ /* 0x000fe20000100a00 */
[----:B------:R1:W-:Y:S02]  /*31910*/  STL.64 [R1+0x15e0], R12 ;  /* 0x0015e00c01007387 */ /* 0x0003e40000100a00 */
[----:B-1----:R-:W-:-:S02]  /*31920*/  MOV R12, R16 ;  /* 0x00000010000c7202 */ /* 0x002fc40000000f00 */
[----:B------:R-:W-:Y:S01]  /*31930*/  MOV R13, R17 ;  /* 0x00000011000d7202 */ /* 0x000fe20000000f00 */
[----:B------:R-:W4:Y:S01]  /*31940*/  LDL.LU R16, [R1+0x164c] ;  /* 0x00164c0001107983 */ /* 0x000f220000300800 */
[----:B------:R-:W4:Y:S03]  /*31950*/  LDL.LU R17, [R1+0x1648] ;  /* 0x0016480001117983 */ /* 0x000f260000300800 */
[----:B------:R1:W-:Y:S01]  /*31960*/  STL.64 [R1+0x15f8], R12 ;  /* 0x0015f80c01007387 */ /* 0x0003e20000100a00 */
[----:B0-----:R-:W-:Y:S02]  /*31970*/  LOP3.LUT R27, R7, 0x7, RZ, 0xc0, !PT ;  /* 0x00000007071b7812 */ /* 0x001fe400078ec0ff */
[----:B-1----:R-:W-:Y:S02]  /*31980*/  MOV R12, R6 ;  /* 0x00000006000c7202 */ /* 0x002fe40000000f00 */
[----:B------:R-:W-:-:S05]  /*31990*/  MOV R13, R3 ;  /* 0x00000003000d7202 */ /* 0x000fca0000000f00 */
[----:B------:R2:W-:Y:S01]  /*319a0*/  STL.64 [R1+0x1610], R12 ;  /* 0x0016100c01007387 */ /* 0x0005e20000100a00 */
[----:B------:R-:W-:Y:S02]  /*319b0*/  IMAD R27, R27, 0x110, RZ ;  /* 0x000001101b1b7824 */ /* 0x000fe400078e02ff */
[----:B------:R-:W-:-:S05]  /*319c0*/  IMAD.SHL.U32 R7, R7, 0x2, RZ ;  /* 0x0000000207077824 */ /* 0x000fca00078e00ff */
[----:B------:R-:W-:Y:S01]  /*319d0*/  LOP3.LUT R27, R27, 0x30, R7, 0x78, !PT ;  /* 0x000000301b1b7812 */ /* 0x000fe200078e7807 */
[----:B--2---:R-:W-:Y:S01]  /*319e0*/  IMAD.MOV.U32 R12, RZ, RZ, R23 ;  /* 0x000000ffff0c7224 */ /* 0x004fe200078e0017 */
[----:B------:R-:W-:-:S05]  /*319f0*/  MOV R13, R22 ;  /* 0x00000016000d7202 */ /* 0x000fca0000000f00 */
[----:B------:R3:W-:Y:S02]  /*31a00*/  STL.64 [R1+0x1628], R12 ;  /* 0x0016280c01007387 */ /* 0x0007e40000100a00 */
[----:B---3--:R-:W-:Y:S02]  /*31a10*/  MOV R12, R21 ;  /* 0x00000015000c7202 */ /* 0x008fe40000000f00 */
[----:B------:R-:W-:-:S05]  /*31a20*/  MOV R13, R20 ;  /* 0x00000014000d7202 */ /* 0x000fca0000000f00 */
[----:B------:R-:W-:Y:S01]  /*31a30*/  STL.64 [R1+0x1640], R12 ;  /* 0x0016400c01007387 */ /* 0x000fe20000100a00 */
[----:B------:R-:W2:Y:S02]  /*31a40*/  LDL.LU R20, [R1+0x270] ;  /* 0x0002700001147983 */ /* 0x000ea40000300800 */
[----:B------:R-:W2:Y:S02]  /*31a50*/  LDL.LU R21, [R1+0x274] ;  /* 0x0002740001157983 */ /* 0x000ea40000300800 */
[----:B------:R-:W2:Y:S01]  /*31a60*/  LDL.LU R22, [R1+0x278] ;  /* 0x0002780001167983 */ /* 0x000ea20000300800 */
[----:B------:R-:W2:Y:S01]  /*31a70*/  LDL.LU R23, [R1+0x27c] ;  /* 0x00027c0001177983 */ /* 0x000ea20000300800 */
[----:B------:R-:W3:Y:S02]  /*31a80*/  LDL R6, [R1+0x324] ;  /* 0x0003240001067983 */ /* 0x000ee40000100800 */
[----:B------:R-:W5:Y:S02]  /*31a90*/  LDL R7, [R1+0x310] ;  /* 0x0003100001077983 */ /* 0x000f640000100800 */
[----:B------:R-:W2:Y:S01]  /*31aa0*/  LDL.LU R3, [R1+0x540] ;  /* 0x0005400001037983 */ /* 0x000ea20000300800 */
[----:B------:R-:W2:Y:S01]  /*31ab0*/  LDL.LU R26, [R1+0x544] ;  /* 0x00054400011a7983 */ /* 0x000ea20000300800 */
[----:B------:R-:W2:Y:S03]  /*31ac0*/  LDL.LU R19, [R1+0x530] ;  /* 0x0005300001137983 */ /* 0x000ea60000300800 */
[----:B--2---:R-:W-:Y:S01]  /*31ad0*/  STL [R1+0x15f0], R19 ;  /* 0x0015f01301007387 */ /* 0x004fe20000100800 */
[----:B----4-:R0:W-:Y:S03]  /*31ae0*/  STL.64 [R1+0x15e8], R16 ;  /* 0x0015e81001007387 */ /* 0x0101e60000100a00 */
[----:B0-----:R-:W2:Y:S01]  /*31af0*/  LDL.LU R16, [R1+0x240] ;  /* 0x0002400001107983 */ /* 0x001ea20000300800 */
[----:B------:R-:W2:Y:S02]  /*31b00*/  LDL.LU R17, [R1+0x244] ;  /* 0x0002440001117983 */ /* 0x000ea40000300800 */
[----:B------:R-:W4:Y:S02]  /*31b10*/  LDL.LU R18, [R1+0x248] ;  /* 0x0002480001127983 */ /* 0x000f240000300800 */
[----:B------:R-:W4:Y:S01]  /*31b20*/  LDL.LU R19, [R1+0x24c] ;  /* 0x00024c0001137983 */ /* 0x000f220000300800 */
[----:B------:R-:W-:-:S05]  /*31b30*/  LOP3.LUT R27, R27, 0x40, RZ, 0x3c, !PT ;  /* 0x000000401b1b7812 */ /* 0x000fca00078e3cff */
[----:B------:R-:W0:Y:S04]  /*31b40*/  LDSM.16.M88.4 R12, [R27+0xa880] ;  /* 0x00a880001b0c783b */ /* 0x000e280000000200 */
[----:B----4-:R-:W-:Y:S01]  /*31b50*/  STL.64 [R1+0x1608], R18 ;  /* 0x0016081201007387 */ /* 0x010fe20000100a00 */
[----:B--2---:R1:W-:Y:S03]  /*31b60*/  STL.64 [R1+0x1600], R16 ;  /* 0x0016001001007387 */ /* 0x0043e60000100a00 */
[----:B-1----:R-:W2:Y:S01]  /*31b70*/  LDL.LU R16, [R1+0x250] ;  /* 0x0002500001107983 */ /* 0x002ea20000300800 */
[----:B------:R-:W2:Y:S02]  /*31b80*/  LDL.LU R17, [R1+0x254] ;  /* 0x0002540001117983 */ /* 0x000ea40000300800 */
[----:B------:R-:W4:Y:S02]  /*31b90*/  LDL.LU R18, [R1+0x258] ;  /* 0x0002580001127983 */ /* 0x000f240000300800 */
[----:B------:R-:W4:Y:S02]  /*31ba0*/  LDL.LU R19, [R1+0x25c] ;  /* 0x00025c0001137983 */ /* 0x000f240000300800 */
[----:B----4-:R-:W-:Y:S01]  /*31bb0*/  STL.64 [R1+0x1620], R18 ;  /* 0x0016201201007387 */ /* 0x010fe20000100a00 */
[----:B--2---:R1:W-:Y:S03]  /*31bc0*/  STL.64 [R1+0x1618], R16 ;  /* 0x0016181001007387 */ /* 0x0043e60000100a00 */
[----:B-1----:R-:W2:Y:S01]  /*31bd0*/  LDL.LU R16, [R1+0x260] ;  /* 0x0002600001107983 */ /* 0x002ea20000300800 */
[----:B------:R-:W2:Y:S02]  /*31be0*/  LDL.LU R17, [R1+0x264] ;  /* 0x0002640001117983 */ /* 0x000ea40000300800 */
[----:B------:R-:W2:Y:S02]  /*31bf0*/  LDL.LU R18, [R1+0x268] ;  /* 0x0002680001127983 */ /* 0x000ea40000300800 */
[----:B------:R-:W2:Y:S01]  /*31c00*/  LDL.LU R19, [R1+0x26c] ;  /* 0x00026c0001137983 */ /* 0x000ea20000300800 */
[----:B------:R-:W-:Y:S01]  /*31c10*/  STL.64 [R1+0x1378], R10 ;  /* 0x0013780a01007387 */ /* 0x000fe20000100a00 */
[----:B------:R1:W-:Y:S03]  /*31c20*/  STL.64 [R1+0x1370], R8 ;  /* 0x0013700801007387 */ /* 0x0003e60000100a00 */
[----:B-1----:R-:W4:Y:S01]  /*31c30*/  LDL.LU R8, [R1+0x230] ;  /* 0x0002300001087983 */ /* 0x002f220000300800 */
[----:B------:R-:W4:Y:S02]  /*31c40*/  LDL.LU R9, [R1+0x234] ;  /* 0x0002340001097983 */ /* 0x000f240000300800 */
[----:B------:R-:W4:Y:S02]  /*31c50*/  LDL.LU R10, [R1+0x238] ;  /* 0x00023800010a7983 */ /* 0x000f240000300800 */
[----:B------:R-:W4:Y:S01]  /*31c60*/  LDL.LU R11, [R1+0x23c] ;  /* 0x00023c00010b7983 */ /* 0x000f220000300800 */
[----:B0-----:R0:W-:Y:S01]  /*31c70*/  STL.64 [R1+0x60], R12 ;  /* 0x0000600c01007387 */ /* 0x0011e20000100a00 */
[----:B------:R1:W-:Y:S03]  /*31c80*/  STL.64 [R1+0x68], R14 ;  /* 0x0000680e01007387 */ /* 0x0003e60000100a00 */
[----:B0-----:R-:W1:Y:S01]  /*31c90*/  LDL.LU.64 R12, [R1+0x1640] ;  /* 0x00164000010c7983 */ /* 0x001e620000300a00 */
[----:B---3--:R-:W-:-:S02]  /*31ca0*/  F2FP.PACK_AB R4, R6, R4 ;  /* 0x000000040604723e */ /* 0x008fc400000000ff */
[----:B-----5:R-:W-:Y:S01]  /*31cb0*/  F2FP.PACK_AB R5, R7, R5 ;  /* 0x000000050705723e */ /* 0x020fe200000000ff */
[----:B------:R-:W-:Y:S01]  /*31cc0*/  F2FP.PACK_AB R6, R28, R29 ;  /* 0x0000001d1c06723e */ /* 0x000fe200000000ff */
[----:B------:R-:W-:Y:S01]  /*31cd0*/  F2FP.PACK_AB R7, R2, R0 ;  /* 0x000000000207723e */ /* 0x000fe200000000ff */
[----:B------:R-:W3:Y:S01]  /*31ce0*/  LDL.LU R28, [R1+0x163c] ;  /* 0x00163c00011c7983 */ /* 0x000ee20000300800 */
[----:B------:R-:W5:Y:S05]  /*31cf0*/  LDL.LU R29, [R1+0x1638] ;  /* 0x00163800011d7983 */ /* 0x000f6a0000300800 */
[C---:B-1----:R-:W-:Y:S01]  /*31d00*/  HMMA.16816.F32 R12, R4.reuse, R12, R20 ;  /* 0x0000000c040c723c */ /* 0x042fe20000001814 */
[----:B------:R-:W2:Y:S11]  /*31d10*/  LDL.LU.64 R20, [R1+0x1630] ;  /* 0x0016300001147983 */ /* 0x000eb60000300a00 */
[----:B------:R-:W-:Y:S11]  /*31d20*/  @!UPT UIADD3 URZ, URZ, URZ, URZ ;  /* 0x0000003f3f3ff290 */ /* 0x000ff6000fffe03f */
[----:B------:R-:W-:Y:S01]  /*31d30*/  STL.64 [R1+0x2b0], R12 ;  /* 0x0002b00c01007387 */ /* 0x000fe20000100a00 */
[----:B------:R-:W-:Y:S02]  /*31d40*/  STL.64 [R1+0x2b8], R14 ;  /* 0x0002b80e01007387 */ /* 0x000fe40000100a00 */
[----:B------:R-:W0:Y:S02]  /*31d50*/  LDSM.16.M88.4 R12, [R27+0xb080] ;  /* 0x00b080001b0c783b */ /* 0x000e240000000200 */
[----:B0-----:R0:W-:Y:S01]  /*31d60*/  STL.64 [R1+0x50], R12 ;  /* 0x0000500c01007387 */ /* 0x0011e20000100a00 */
[----:B------:R-:W-:Y:S01]  /*31d70*/  MOV R23, R12 ;  /* 0x0000000c00177202 */ /* 0x000fe20000000f00 */
[----:B------:R-:W-:Y:S02]  /*31d80*/  STL.64 [R1+0x58], R14 ;  /* 0x0000580e01007387 */ /* 0x000fe40000100a00 */
[----:B------:R-:W-:Y:S02]  /*31d90*/  IMAD.MOV.U32 R22, RZ, RZ, R13 ;  /* 0x000000ffff167224 */ /* 0x000fe400078e000d */
[----:B0-----:R-:W3:Y:S03]  /*31da0*/  LDL.LU.64 R12, [R1+0x1628] ;  /* 0x00162800010c7983 */ /* 0x001ee60000300a00 */
[----:B------:R-:W-:Y:S01]  /*31db0*/  STL.64 [R1+0x15c8], R22 ;  /* 0x0015c81601007387 */ /* 0x000fe20000100a00 */
[----:B--2---:R0:W-:Y:S04]  /*31dc0*/  STL.64 [R1+0x15c0], R20 ;  /* 0x0015c01401007387 */ /* 0x0041e80000100a00 */
[----:B0-----:R-:W2:Y:S01]  /*31dd0*/  LDL.64 R20, [R1+0x60] ;  /* 0x0000600001147983 */ /* 0x001ea20000100a00 */
[C---:B---3--:R-:W-:Y:S03]  /*31de0*/  HMMA.16816.F32 R12, R4.reuse, R12, R16 ;  /* 0x0000000c040c723c */ /* 0x048fe60000001810 */
[----:B------:R-:W3:Y:S01]  /*31df0*/  LDL.LU.64 R18, [R1+0x1620] ;  /* 0x0016200001127983 */ /* 0x000ee20000300a00 */
[----:B------:R-:W3:Y:S11]  /*31e00*/  LDL.LU.64 R16, [R1+0x1618] ;  /* 0x0016180001107983 */ /* 0x000ef60000300a00 */
[----:B------:R-:W-:Y:S08]  /*31e10*/  @!UPT UIADD3 URZ, URZ, URZ, URZ ;  /* 0x0000003f3f3ff290 */ /* 0x000ff0000fffe03f */
[----:B------:R-:W-:Y:S01]  /*31e20*/  STL.64 [R1+0x2a0], R12 ;  /* 0x0002a00c01007387 */ /* 0x000fe20000100a00 */
[----:B------:R-:W-:Y:S02]  /*31e30*/  STL.64 [R1+0x2a8], R14 ;  /* 0x0002a80e01007387 */ /* 0x000fe40000100a00 */
[----:B------:R-:W0:Y:S02]  /*31e40*/  LDSM.16.M88.4 R12, [R27+0xb880] ;  /* 0x00b880001b0c783b */ /* 0x000e240000000200 */
[----:B0-----:R0:W-:Y:S02]  /*31e50*/  STL.64 [R1+0x40], R12 ;  /* 0x0000400c01007387 */ /* 0x0011e40000100a00 */
[----:B------:R3:W-:Y:S02]  /*31e60*/  STL.64 [R1+0x48], R14 ;  /* 0x0000480e01007387 */ /* 0x0007e40000100a00 */
[----:B0-----:R-:W3:Y:S01]  /*31e70*/  LDL.LU.64 R12, [R1+0x1610] ;  /* 0x00161000010c7983 */ /* 0x001ee20000300a00 */
[----:B------:R-:W2:Y:S01]  /*31e80*/  LDL.LU R0, [R1+0x534] ;  /* 0x0005340001007983 */ /* 0x000ea20000300800 */
[----:B---3--:R-:W-:Y:S02]  /*31e90*/  HMMA.16816.F32 R12, R4, R12, R16 ;  /* 0x0000000c040c723c */ /* 0x008fe40000001810 */
[----:B------:R-:W3:Y:S01]  /*31ea0*/  LDL.LU.64 R18, [R1+0x1608] ;  /* 0x0016080001127983 */ /* 0x000ee20000300a00 */
[----:B------:R-:W3:Y:S11]  /*31eb0*/  LDL.LU.64 R16, [R1+0x1600] ;  /* 0x0016000001107983 */ /* 0x000ef60000300a00 */
[----:B------:R-:W-:Y:S09]  /*31ec0*/  @!UPT UIADD3 URZ, URZ, URZ, URZ ;  /* 0x0000003f3f3ff290 */ /* 0x000ff2000fffe03f */
[----:B------:R-:W-:Y:S01]  /*31ed0*/  STL.64 [R1+0x290], R12 ;  /* 0x0002900c01007387 */ /* 0x000fe20000100a00 */
[----:B------:R-:W-:Y:S02]  /*31ee0*/  STL.64 [R1+0x298], R14 ;  /* 0x0002980e01007387 */ /* 0x000fe40000100a00 */
[----:B------:R-:W0:Y:S02]  /*31ef0*/  LDSM.16.M88.4 R12, [R27+0xc080] ;  /* 0x00c080001b0c783b */ /* 0x000e240000000200 */
[----:B0-----:R0:W-:Y:S02]  /*31f00*/  STL.64 [R1+0x30], R12 ;  /* 0x0000300c01007387 */ /* 0x0011e40000100a00 */
[----:B------:R3:W-:Y:S02]  /*31f10*/  STL.64 [R1+0x38], R14 ;  /* 0x0000380e01007387 */ /* 0x0007e40000100a00 */
[----:B0-----:R-:W3:Y:S01]  /*31f20*/  LDL.LU.64 R12, [R1+0x15f8] ;  /* 0x0015f800010c7983 */ /* 0x001ee20000300a00 */
[----:B-----5:R-:W-:-:S04]  /*31f30*/  FFMA R2, R3, c[0x0][0x188], -R29 ;  /* 0x0000620003027a23 */ /* 0x020fc8000000081d */
[----:B------:R-:W-:-:S06]  /*31f40*/  FMUL R3, R2, 1.4426950216293334961 ;  /* 0x3fb8aa3b02037820 */ /* 0x000fcc0000400000 */
[----:B------:R-:W0:Y:S01]  /*31f50*/  MUFU.EX2 R3, R3 ;  /* 0x0000000300037308 */ /* 0x000e220000000800 */
[----:B---3--:R-:W-:Y:S01]  /*31f60*/  HMMA.16816.F32 R12, R4, R12, R16 ;  /* 0x0000000c040c723c */ /* 0x008fe20000001810 */
[----:B------:R-:W3:Y:S01]  /*31f70*/  LDL.LU R19, [R1+0x15f0] ;  /* 0x0015f00001137983 */ /* 0x000ee20000300800 */
[----:B0-----:R-:W-:Y:S02]  /*31f80*/  STL [R1+0x304], R3 ;  /* 0x0003040301007387 */ /* 0x001fe40000100800 */
[----:B------:R-:W5:Y:S11]  /*31f90*/  LDL.LU.64 R16, [R1+0x15e8] ;  /* 0x0015e80001107983 */ /* 0x000f760000300a00 */
[----:B------:R-:W-:Y:S08]  /*31fa0*/  @!UPT UIADD3 URZ, URZ, URZ, URZ ;  /* 0x0000003f3f3ff290 */ /* 0x000ff0000fffe03f */
[----:B------:R-:W-:Y:S01]  /*31fb0*/  STL.64 [R1+0x280], R12 ;  /* 0x0002800c01007387 */ /* 0x000fe20000100a00 */
[----:B------:R-:W-:Y:S02]  /*31fc0*/  STL.64 [R1+0x288], R14 ;  /* 0x0002880e01007387 */ /* 0x000fe40000100a00 */
[----:B------:R-:W0:Y:S02]  /*31fd0*/  LDSM.16.M88.4 R12, [R27+0xc880] ;  /* 0x00c880001b0c783b */ /* 0x000e240000000200 */
[----:B0-----:R0:W-:Y:S02]  /*31fe0*/  STL.64 [R1+0x20], R12 ;  /* 0x0000200c01007387 */ /* 0x0011e40000100a00 */
[----:B------:R-:W-:Y:S02]  /*31ff0*/  STL.64 [R1+0x28], R14 ;  /* 0x0000280e01007387 */ /* 0x000fe40000100a00 */
[----:B0-----:R-:W4:Y:S01]  /*32000*/  LDL.LU.64 R12, [R1+0x15e0] ;  /* 0x0015e000010c7983 */ /* 0x001f220000300a00 */
[----:B------:R-:W-:-:S04]  /*32010*/  FFMA R2, R26, c[0x0][0x188], -R29 ;  /* 0x000062001a027a23 */ /* 0x000fc8000000081d */
[----:B------:R-:W-:-:S06]  /*32020*/  FMUL R3, R2, 1.4426950216293334961 ;  /* 0x3fb8aa3b02037820 */ /* 0x000fcc0000400000 */
[----:B------:R-:W0:Y:S02]  /*32030*/  MUFU.EX2 R3, R3 ;  /* 0x0000000300037308 */ /* 0x000e240000000800 */
[----:B0-----:R-:W-:Y:S01]  /*32040*/  STL [R1+0x300], R3 ;  /* 0x0003000301007387 */ /* 0x001fe20000100800 */
[----:B----4-:R-:W-:Y:S03]  /*32050*/  HMMA.16816.F32 R8, R4, R12, R8 ;  /* 0x0000000c0408723c */ /* 0x010fe60000001808 */
[----:B------:R-:W0:Y:S11]  /*32060*/  LDSM.16.M88.4 R12, [R27+0xd080] ;  /* 0x00d080001b0c783b */ /* 0x000e360000000200 */
[----:B------:R-:W-:Y:S09]  /*32070*/  @!UPT UIADD3 URZ, URZ, URZ, URZ ;  /* 0x0000003f3f3ff290 */ /* 0x000ff2000fffe03f */
[----:B------:R-:W-:Y:S01]  /*32080*/  STL.64 [R1+0x270], R8 ;  /* 0x0002700801007387 */ /* 0x000fe20000100a00 */
[----:B------:R-:W-:Y:S02]  /*32090*/  STL.64 [R1+0x278], R10 ;  /* 0x0002780a01007387 */ /* 0x000fe40000100a00 */
[----:B------:R-:W-:Y:S01]  /*320a0*/  LDSM.16.M88.4 R8, [R27+0xd880] ;  /* 0x00d880001b08783b */ /* 0x000fe20000000200 */
[----:B0-----:R-:W-:Y:S03]  /*320b0*/  STL.64 [R1+0x10], R12 ;  /* 0x0000100c01007387 */ /* 0x001fe60000100a00 */
[----:B------:R-:W-:Y:S02]  /*320c0*/  STL.64 [R1+0x18], R14 ;  /* 0x0000180e01007387 */ /* 0x000fe40000100a00 */
[----:B------:R-:W0:Y:S02]  /*320d0*/  LDSM.16.M88.4 R12, [R27+0xe080] ;  /* 0x00e080001b0c783b */ /* 0x000e240000000200 */
[----:B0-----:R0:W-:Y:S04]  /*320e0*/  STL [R1+0x1250], R14 ;  /* 0x0012500e01007387 */ /* 0x0011e80000100800 */
[----:B0-----:R-:W4:Y:S01]  /*320f0*/  LDL.LU R14, [R1+0x54c] ;  /* 0x00054c00010e7983 */ /* 0x001f220000300800 */
[----:B------:R-:W-:Y:S02]  /*32100*/  STL.64 [R1+0x8], R10 ;  /* 0x0000080a01007387 */ /* 0x000fe40000100a00 */
[----:B------:R-:W-:Y:S02]  /*32110*/  STL.64 [R1+0x1588], R8 ;  /* 0x0015880801007387 */ /* 0x000fe40000100a00 */
[----:B------:R5:W-:Y:S02]  /*32120*/  STL [R1+0x1208], R15 ;  /* 0x0012080f01007387 */ /* 0x000be40000100800 */
[----:B---3--:R-:W-:Y:S01]  /*32130*/  FFMA R2, R19, c[0x0][0x188], -R29 ;  /* 0x0000620013027a23 */ /* 0x008fe2000000081d */
[----:B-----5:R-:W-:Y:S01]  /*32140*/  MOV R15, R16 ;  /* 0x00000010000f7202 */ /* 0x020fe20000000f00 */
[----:B----4-:R-:W-:Y:S01]  /*32150*/  STL [R1+0x15d8], R14 ;  /* 0x0015d80e01007387 */ /* 0x010fe20000100800 */
[----:B------:R0:W-:Y:S03]  /*32160*/  STL.64 [R1+0x15d0], R12 ;  /* 0x0015d00c01007387 */ /* 0x0001e60000100a00 */
[----:B0-----:R-:W3:Y:S01]  /*32170*/  LDL.LU R12, [R1+0x220] ;  /* 0x00022000010c7983 */ /* 0x001ee20000300800 */
[----:B------:R-:W3:Y:S01]  /*32180*/  LDL.LU R13, [R1+0x224] ;  /* 0x00022400010d7983 */ /* 0x000ee20000300800 */
[----:B------:R-:W-:-:S02]  /*32190*/  MOV R14, R17 ;  /* 0x00000011000e7202 */ /* 0x000fc40000000f00 */
[----:B------:R-:W0:Y:S01]  /*321a0*/  LDSM.16.M88.4 R16, [R27+0xe880] ;  /* 0x00e880001b10783b */ /* 0x000e220000000200 */
[----:B------:R-:W-:Y:S02]  /*321b0*/  FMUL R3, R2, 1.4426950216293334961 ;  /* 0x3fb8aa3b02037820 */ /* 0x000fe40000400000 */
[----:B--2---:R-:W-:Y:S02]  /*321c0*/  FFMA R2, R0, c[0x0][0x188], -R29 ;  /* 0x0000620000027a23 */ /* 0x004fe4000000081d */
[----:B------:R-:W1:Y:S01]  /*321d0*/  MUFU.EX2 R0, R3 ;  /* 0x0000000300007308 */ /* 0x000e620000000800 */
[----:B0-----:R-:W-:Y:S01]  /*321e0*/  STL [R1+0x125c], R18 ;  /* 0x00125c1201007387 */ /* 0x001fe20000100800 */
[----:B------:R-:W-:Y:S02]  /*321f0*/  STL [R1+0x1258], R19 ;  /* 0x0012581301007387 */ /* 0x000fe40000100800 */
[----:B------:R-:W2:Y:S02]  /*32200*/  LDL.LU R11, [R1+0x548] ;  /* 0x00054800010b7983 */ /* 0x000ea40000300800 */
[----:B------:R-:W-:Y:S01]  /*32210*/  STL [R1+0x1518], R29 ;  /* 0x0015181d01007387 */ /* 0x000fe20000100800 */
[----:B---3--:R-:W-:Y:S11]  /*32220*/  HMMA.16816.F32 R12, R4, R20, R12 ;  /* 0x00000014040c723c */ /* 0x008ff6000000180c */
[----:B------:R-:W-:Y:S11]  /*32230*/  @!UPT UIADD3 URZ, URZ, URZ, URZ ;  /* 0x0000003f3f3ff290 */ /* 0x000ff6000fffe03f */
[----:B------:R-:W-:Y:S01]  /*32240*/  @!UPT UIADD3 URZ, URZ, URZ, URZ ;  /* 0x0000003f3f3ff290 */ /* 0x000fe2000fffe03f */
[----:B------:R-:W-:Y:S01]  /*32250*/  STL.64 [R1+0x260], R12 ;  /* 0x0002600c01007387 */ /* 0x000fe20000100a00 */
[----:B-1----:R0:W-:Y:S02]  /*32260*/  STL [R1+0x308], R0 ;  /* 0x0003080001007387 */ /* 0x0021e40000100800 */
[----:B------:R1:W-:Y:S01]  /*32270*/  STL.64 [R1+0x268], R14 ;  /* 0x0002680e01007387 */ /* 0x0003e20000100a00 */
[----:B0-----:R-:W-:Y:S01]  /*32280*/  MOV R0, R21 ;  /* 0x0000001500007202 */ /* 0x001fe20000000f00 */
[----:B-1----:R-:W3:Y:S01]  /*32290*/  LDL.LU R14, [R1+0x15d8] ;  /* 0x0015d800010e7983 */ /* 0x002ee20000300800 */
[----:B------:R-:W4:Y:S02]  /*322a0*/  LDL.LU.64 R12, [R1+0x15d0] ;  /* 0x0015d000010c7983 */ /* 0x000f240000300a00 */
[----:B------:R-:W5:Y:S02]  /*322b0*/  LDL.LU.64 R22, [R1+0x15c8] ;  /* 0x0015c80001167983 */ /* 0x000f640000300a00 */
[----:B------:R-:W2:Y:S01]  /*322c0*/  LDL.LU.64 R20, [R1+0x15c0] ;  /* 0x0015c00001147983 */ /* 0x000ea20000300a00 */
[----:B------:R-:W2:Y:S04]  /*322d0*/  LDL.LU R10, [R1+0x538] ;  /* 0x00053800010a7983 */ /* 0x000ea80000300800 */
[----:B--2---:R-:W-:Y:S01]  /*322e0*/  STL [R1+0x1598], R10 ;  /* 0x0015980a01007387 */ /* 0x004fe20000100800 */
[----:B------:R-:W2:Y:S03]  /*322f0*/  LDL.LU.64 R8, [R1+0x40] ;  /* 0x0000400001087983 */ /* 0x000ea60000300a00 */
[----:B--2---:R5:W-:Y:S01]  /*32300*/  STL.64 [R1+0x15a8], R8 ;  /* 0x0015a80801007387 */ /* 0x004be20000100a00 */
[----:B------:R-:W-:Y:S02]  /*32310*/  STL [R1+0x151c], R0 ;  /* 0x00151c0001007387 */ /* 0x000fe40000100800 */
[----:B------:R-:W2:Y:S01]  /*32320*/  LDL.LU R18, [R1+0x304] ;  /* 0x0003040001127983 */ /* 0x000ea20000300800 */
[----:B------:R-:W-:-:S02]  /*32330*/  MOV R19, R20 ;  /* 0x0000001400137202 */ /* 0x000fc40000000f00 */
[----:B-----5:R-:W-:Y:S01]  /*32340*/  MOV R8, R23 ;  /* 0x0000001700087202 */ /* 0x020fe20000000f00 */
[----:B------:R-:W-:Y:S01]  /*32350*/  IMAD.MOV.U32 R9, RZ, RZ, R22 ;  /* 0x000000ffff097224 */ /* 0x000fe200078e0016 */
[----:B--2---:R-:W-:Y:S01]  /*32360*/  STL [R1+0x15b8], R18 ;  /* 0x0015b81201007387 */ /* 0x004fe20000100800 */
[----:B------:R0:W-:Y:S03]  /*32370*/  STL.64 [R1+0x15b0], R16 ;  /* 0x0015b01001007387 */ /* 0x0001e60000100a00 */
[----:B0-----:R-:W2:Y:S01]  /*32380*/  LDL.LU R16, [R1+0x2f0] ;  /* 0x0002f00001107983 */ /* 0x001ea20000300800 */
[----:B------:R-:W2:Y:S01]  /*32390*/  LDL.LU R17, [R1+0x2f4] ;  /* 0x0002f40001117983 */ /* 0x000ea20000300800 */
[----:B------:R-:W-:Y:S02]  /*323a0*/  MOV R18, R21 ;  /* 0x0000001500127202 */ /* 0x000fe40000000f00 */
[----:B------:R-:W0:Y:S02]  /*323b0*/  LDSM.16.M88.4 R20, [R27+0xf080] ;  /* 0x00f080001b14783b */ /* 0x000e240000000200 */
[----:B------:R-:W1:Y:S04]  /*323c0*/  LDSM.16.M88.4 R24, [R27+0xf880] ;  /* 0x00f880001b18783b */ /* 0x000e680000000200 */
[----:B------:R-:W-:-:S02]  /*323d0*/  FMUL R3, R2, 1.4426950216293334961 ;  /* 0x3fb8aa3b02037820 */ /* 0x000fc40000400000 */
[----:B------:R-:W-:Y:S02]  /*323e0*/  FFMA R2, R11, c[0x0][0x188], -R28 ;  /* 0x000062000b027a23 */ /* 0x000fe4000000081c */
[----:B------:R-:W5:Y:S01]  /*323f0*/  MUFU.EX2 R15, R3 ;  /* 0x00000003000f7308 */ /* 0x000f620000000800 */
[----:B0-----:R-:W-:Y:S01]  /*32400*/  STL [R1+0x11e4], R22 ;  /* 0x0011e41601007387 */ /* 0x001fe20000100800 */
[----:B------:R-:W-:Y:S02]  /*32410*/  STL [R1+0x11e0], R23 ;  /* 0x0011e01701007387 */ /* 0x000fe40000100800 */
[----:B------:R0:W-:Y:S02]  /*32420*/  STL.64 [R1+0x15a0], R20 ;  /* 0x0015a01401007387 */ /* 0x0001e40000100a00 */
[----:B0-----:R-:W4:Y:S01]  /*32430*/  LDL.LU R20, [R1+0x2e0] ;  /* 0x0002e00001147983 */ /* 0x001f220000300800 */
[----:B------:R-:W4:Y:S02]  /*32440*/  LDL.LU R21, [R1+0x2e4] ;  /* 0x0002e40001157983 */ /* 0x000f240000300800 */
[----:B------:R-:W4:Y:S02]  /*32450*/  LDL.LU R22, [R1+0x2e8] ;  /* 0x0002e80001167983 */ /* 0x000f240000300800 */
[----:B------:R-:W4:Y:S01]  /*32460*/  LDL.LU R23, [R1+0x2ec] ;  /* 0x0002ec0001177983 */ /* 0x000f220000300800 */
[----:B-1----:R-:W-:Y:S01]  /*32470*/  STL [R1+0x11b4], R26 ;  /* 0x0011b41a01007387 */ /* 0x002fe20000100800 */
[----:B------:R-:W-:Y:S02]  /*32480*/  STL [R1+0x11b0], R27 ;  /* 0x0011b01b01007387 */ /* 0x000fe40000100800 */
[----:B-----5:R-:W-:Y:S01]  /*32490*/  STL [R1+0x1520], R15 ;  /* 0x0015200f01007387 */ /* 0x020fe20000100800 */
[----:B--2---:R-:W-:Y:S01]  /*324a0*/  HMMA.16816.F32 R8, R4, R8, R16 ;  /* 0x000000080408723c */ /* 0x004fe20000001810 */
[----:B------:R-:W2:Y:S01]  /*324b0*/  LDL.LU R18, [R1+0x15b8] ;  /* 0x0015b80001127983 */ /* 0x000ea20000300800 */
[----:B------:R-:W5:Y:S11]  /*324c0*/  LDL.LU.64 R16, [R1+0x15b0] ;  /* 0x0015b00001107983 */ /* 0x000f760000300a00 */
[----:B------:R-:W-:Y:S10]  /*324d0*/  @!UPT UIADD3 URZ, URZ, URZ, URZ ;  /* 0x0000003f3f3ff290 */ /* 0x000ff4000fffe03f */
[----:B------:R0:W-:Y:S01]  /*324e0*/  STL.64 [R1+0x250], R8 ;  /* 0x0002500801007387 */ /* 0x0001e20000100a00 */
[----:B------:R-:W-:Y:S03]  /*324f0*/  STL.64 [R1+0x258], R10 ;  /* 0x0002580a01007387 */ /* 0x000fe60000100a00 */
[----:B0-----:R-:W4:Y:S01]  /*32500*/  LDL.LU.64 R8, [R1+0x15a8] ;  /* 0x0015a80001087983 */ /* 0x001f220000300a00 */
[----:B------:R-:W-:-:S04]  /*32510*/  FMUL R3, R2, 1.4426950216293334961 ;  /* 0x3fb8aa3b02037820 */ /* 0x000fc80000400000 */
[----:B------:R-:W2:Y:S01]  /*32520*/  MUFU.EX2 R19, R3 ;  /* 0x0000000300137308 */ /* 0x000ea20000000800 */
[----:B---3--:R-:W-:Y:S01]  /*32530*/  FFMA R2, R14, c[0x0][0x188], -R28 ;  /* 0x000062000e027a23 */ /* 0x008fe2000000081c */
[----:B--2---:R-:W-:Y:S01]  /*32540*/  STL.64 [R1+0x1550], R18 ;  /* 0x0015501201007387 */ /* 0x004fe20000100a00 */
[----:B-----5:R0:W-:Y:S03]  /*32550*/  STL.64 [R1+0x1548], R16 ;  /* 0x0015481001007387 */ /* 0x0201e60000100a00 */
[----:B0-----:R-:W2:Y:S01]  /*32560*/  LDL.LU.64 R16, [R1+0x30] ;  /* 0x0000300001107983 */ /* 0x001ea20000300a00 */
[C---:B----4-:R-:W-:Y:S01]  /*32570*/  HMMA.16816.F32 R20, R4.reuse, R8, R20 ;  /* 0x000000080414723c */ /* 0x050fe20000001814 */
[----:B------:R-:W-:Y:S02]  /*32580*/  MOV R15, R8 ;  /* 0x00000008000f7202 */ /* 0x000fe40000000f00 */
[----:B------:R-:W-:Y:S11]  /*32590*/  MOV R0, R9 ;  /* 0x0000000900007202 */ /* 0x000ff60000000f00 */
[----:B------:R-:W-:Y:S09]  /*325a0*/  @!UPT UIADD3 URZ, URZ, URZ, URZ ;  /* 0x0000003f3f3ff290 */ /* 0x000ff2000fffe03f */
[----:B------:R0:W-:Y:S01]  /*325b0*/  STL.64 [R1+0x240], R20 ;  /* 0x0002401401007387 */ /* 0x0001e20000100a00 */
[----:B------:R-:W-:Y:S03]  /*325c0*/  STL.64 [R1+0x248], R22 ;  /* 0x0002481601007387 */ /* 0x000fe60000100a00 */
[----:B0-----:R-:W3:Y:S01]  /*325d0*/  LDL.LU.64 R20, [R1+0x15a0] ;  /* 0x0015a00001147983 */ /* 0x001ee20000300a00 */
[----:B------:R-:W4:Y:S02]  /*325e0*/  LDL.LU R10, [R1+0x1598] ;  /* 0x00159800010a7983 */ /* 0x000f240000300800 */
[----:B------:R-:W5:Y:S02]  /*325f0*/  LDL.LU R11, [R1+0x53c] ;  /* 0x00053c00010b7983 */ /* 0x000f640000300800 */
[----:B------:R-:W2:Y:S01]  /*32600*/  LDL.LU.64 R8, [R1+0x20] ;  /* 0x0000200001087983 */ /* 0x000ea20000300a00 */
[----:B------:R-:W-:Y:S01]  /*32610*/  STL [R1+0x1560], R15 ;  /* 0x0015600f01007387 */ /* 0x000fe20000100800 */
[----:B------:R0:W-:Y:S03]  /*32620*/  STL.64 [R1+0x1558], R12 ;  /* 0x0015580c01007387 */ /* 0x0001e60000100a00 */
[----:B0-----:R-:W2:Y:S01]  /*32630*/  LDL.LU R12, [R1+0x2d0] ;  /* 0x0002d000010c7983 */ /* 0x001ea20000300800 */
[----:B------:R-:W2:Y:S02]  /*32640*/  LDL.LU R13, [R1+0x2d4] ;  /* 0x0002d400010d7983 */ /* 0x000ea40000300800 */
[----:B------:R-:W2:Y:S02]  /*32650*/  LDL.LU R14, [R1+0x2d8] ;  /* 0x0002d800010e7983 */ /* 0x000ea40000300800 */
[----:B------:R-:W2:Y:S02]  /*32660*/  LDL.LU R15, [R1+0x2dc] ;  /* 0x0002dc00010f7983 */ /* 0x000ea40000300800 */
[----:B--2---:R-:W-:Y:S11]  /*32670*/  HMMA.16816.F32 R12, R4, R16, R12 ;  /* 0x00000010040c723c */ /* 0x004ff6000000180c */
[----:B------:R-:W-:Y:S11]  /*32680*/  @!UPT UIADD3 URZ, URZ, URZ, URZ ;  /* 0x0000003f3f3ff290 */ /* 0x000ff6000fffe03f */
[----:B------:R-:W-:Y:S01]  /*32690*/  @!UPT UIADD3 URZ, URZ, URZ, URZ ;  /* 0x0000003f3f3ff290 */ /* 0x000fe2000fffe03f */
[----:B------:R0:W-:Y:S01]  /*326a0*/  STL.64 [R1+0x230], R12 ;  /* 0x0002300c01007387 */ /* 0x0001e20000100a00 */
[----:B------:R1:W-:Y:S03]  /*326b0*/  STL.64 [R1+0x238], R14 ;  /* 0x0002380e01007387 */ /* 0x0003e60000100a00 */
[----:B0-----:R-:W2:Y:S01]  /*326c0*/  LDL.LU R12, [R1+0x1f0] ;  /* 0x0001f000010c7983 */ /* 0x001ea20000300800 */
[----:B------:R-:W2:Y:S02]  /*326d0*/  LDL.LU R13, [R1+0x1f4] ;  /* 0x0001f400010d7983 */ /* 0x000ea40000300800 */
[----:B-1----:R-:W2:Y:S02]  /*326e0*/  LDL.LU R14, [R1+0x1f8] ;  /* 0x0001f800010e7983 */ /* 0x002ea40000300800 */
[----:B------:R-:W2:Y:S02]  /*326f0*/  LDL.LU R15, [R1+0x1fc] ;  /* 0x0001fc00010f7983 */ /* 0x000ea40000300800 */
[----:B--2---:R-:W-:Y:S01]  /*32700*/  STL.64 [R1+0x1570], R14 ;  /* 0x0015700e01007387 */ /* 0x004fe20000100a00 */
[----:B------:R0:W-:Y:S03]  /*32710*/  STL.64 [R1+0x1568], R12 ;  /* 0x0015680c01007387 */ /* 0x0001e60000100a00 */
[----:B0-----:R-:W2:Y:S01]  /*32720*/  LDL.LU.64 R12, [R1+0x10] ;  /* 0x00001000010c7983 */ /* 0x001ea20000300a00 */
[----:B------:R-:W-:-:S03]  /*32730*/  FMUL R3, R2, 1.4426950216293334961 ;  /* 0x3fb8aa3b02037820 */ /* 0x000fc60000400000 */
[----:B--2---:R0:W-:Y:S04]  /*32740*/  STL.64 [R1+0x1590], R12 ;  /* 0x0015900c01007387 */ /* 0x0041e80000100a00 */
[----:B0-----:R-:W2:Y:S01]  /*32750*/  LDL.LU R12, [R1+0x210] ;  /* 0x00021000010c7983 */ /* 0x001ea20000300800 */
[----:B------:R-:W2:Y:S02]  /*32760*/  LDL.LU R13, [R1+0x214] ;  /* 0x00021400010d7983 */ /* 0x000ea40000300800 */
[----:B------:R-:W2:Y:S02]  /*32770*/  LDL.LU R14, [R1+0x218] ;  /* 0x00021800010e7983 */ /* 0x000ea40000300800 */
[----:B------:R-:W2:Y:S01]  /*32780*/  LDL.LU R15, [R1+0x21c] ;  /* 0x00021c00010f7983 */ /* 0x000ea20000300800 */
[----:B------:R0:W1:Y:S01]  /*32790*/  MUFU.EX2 R27, R3 ;  /* 0x00000003001b7308 */ /* 0x0000620000000800 */
[----:B------:R-:W-:Y:S01]  /*327a0*/  IMAD.MOV.U32 R23, RZ, RZ, R16 ;  /* 0x000000ffff177224 */ /* 0x000fe200078e0010 */
[----:B------:R-:W-:Y:S01]  /*327b0*/  MOV R22, R17 ;  /* 0x0000001100167202 */ /* 0x000fe20000000f00 */
[----:B----4-:R-:W-:-:S04]  /*327c0*/  FFMA R2, R10, c[0x0][0x188], -R28 ;  /* 0x000062000a027a23 */ /* 0x010fc8000000081c */
[----:B0-----:R-:W-:Y:S01]  /*327d0*/  FMUL R3, R2, 1.4426950216293334961 ;  /* 0x3fb8aa3b02037820 */ /* 0x001fe20000400000 */
[----:B-1----:R-:W-:Y:S01]  /*327e0*/  STL [R1+0x2e0], R27 ;  /* 0x0002e01b01007387 */ /* 0x002fe20000100800 */
[----:B------:R-:W-:Y:S02]  /*327f0*/  STL [R1+0x1444], R23 ;  /* 0x0014441701007387 */ /* 0x000fe40000100800 */
[----:B------:R-:W-:Y:S02]  /*32800*/  STL [R1+0x1580], R22 ;  /* 0x0015801601007387 */ /* 0x000fe40000100800 */
[----:B---3--:R0:W-:Y:S01]  /*32810*/  STL.64 [R1+0x1578], R20 ;  /* 0x0015781401007387 */ /* 0x0081e20000100a00 */
[----:B------:R1:W3:Y:S01]  /*32820*/  MUFU.EX2 R26, R3 ;  /* 0x00000003001a7308 */ /* 0x0002e20000000800 */
[----:B0-----:R-:W4:Y:S01]  /*32830*/  LDL.LU R20, [R1+0x200] ;  /* 0x0002000001147983 */ /* 0x001f220000300800 */
[----:B------:R-:W4:Y:S02]  /*32840*/  LDL.LU R21, [R1+0x204] ;  /* 0x0002040001157983 */ /* 0x000f240000300800 */
[----:B------:R-:W4:Y:S02]  /*32850*/  LDL.LU R22, [R1+0x208] ;  /* 0x0002080001167983 */ /* 0x000f240000300800 */
[----:B------:R-:W4:Y:S01]  /*32860*/  LDL.LU R23, [R1+0x20c] ;  /* 0x00020c0001177983 */ /* 0x000f220000300800 */
[----:B------:R-:W3:Y:S01]  /*32870*/  LDL.LU R16, [R1+0x1e0] ;  /* 0x0001e00001107983 */ /* 0x000ee20000300800 */
[----:B------:R-:W3:Y:S02]  /*32880*/  LDL.LU R17, [R1+0x1e4] ;  /* 0x0001e40001117983 */ /* 0x000ee40000300800 */
[----:B------:R-:W4:Y:S02]  /*32890*/  LDL.LU R18, [R1+0x1e8] ;  /* 0x0001e80001127983 */ /* 0x000f240000300800 */
[----:B------:R-:W4:Y:S01]  /*328a0*/  LDL.LU R19, [R1+0x1ec] ;  /* 0x0001ec0001137983 */ /* 0x000f220000300800 */
[----:B------:R0:W-:Y:S01]  /*328b0*/  STL [R1+0x1440], R28 ;  /* 0x0014401c01007387 */ /* 0x0001e20000100800 */
[----:B-1----:R-:W4:Y:S02]  /*328c0*/  LDL R3, [R1+0x300] ;  /* 0x0003000001037983 */ /* 0x002f240000100800 */
[----:B-----5:R-:W-:Y:S01]  /*328d0*/  FFMA R2, R11, c[0x0][0x188], -R28 ;  /* 0x000062000b027a23 */ /* 0x020fe2000000081c */
[----:B------:R-:W-:-:S02]  /*328e0*/  MOV R11, R9 ;  /* 0x00000009000b7202 */ /* 0x000fc40000000f00 */
[----:B0-----:R-:W-:Y:S01]  /*328f0*/  MOV R28, R8 ;  /* 0x00000008001c7202 */ /* 0x001fe20000000f00 */
[C---:B--2---:R-:W-:Y:S11]  /*32900*/  HMMA.16816.F32 R12, R4.reuse, R8, R12 ;  /* 0x00000008040c723c */ /* 0x044ff6000000180c */
[----:B------:R-:W-:Y:S11]  /*32910*/  @!UPT UIADD3 URZ, URZ, URZ, URZ ;  /* 0x0000003f3f3ff290 */ /* 0x000ff6000fffe03f */
[----:B------:R-:W-:Y:S01]  /*32920*/  @!UPT UIADD3 URZ, URZ, URZ, URZ ;  /* 0x0000003f3f3ff290 */ /* 0x000fe2000fffe03f */
[----:B------:R0:W-:Y:S01]  /*32930*/  STL.64 [R1+0x220], R12 ;  /* 0x0002200c01007387 */ /* 0x0001e20000100a00 */
[----:B------:R-:W-:Y:S03]  /*32940*/  STL.64 [R1+0x228], R14 ;  /* 0x0002280e01007387 */ /* 0x000fe60000100a00 */
[----:B0-----:R-:W4:Y:S01]  /*32950*/  LDL.LU.64 R12, [R1+0x1590] ;  /* 0x00159000010c7983 */ /* 0x001f220000300a00 */
[----:B------:R-:W2:Y:S02]  /*32960*/  LDL.LU.64 R8, [R1+0x1588] ;  /* 0x0015880001087983 */ /* 0x000ea40000300a00 */
[----:B---3--:R-:W-:Y:S02]  /*32970*/  STL [R1+0x2d0], R26 ;  /* 0x0002d01a01007387 */ /* 0x008fe40000100800 */
[----:B------:R-:W-:Y:S01]  /*32980*/  STL.64 [R1+0x1530], R26 ;  /* 0x0015301a01007387 */ /* 0x000fe20000100a00 */
[----:B------:R0:W-:Y:S04]  /*32990*/  STL.64 [R1+0x1528], R24 ;  /* 0x0015281801007387 */ /* 0x0001e80000100a00 */
[----:B0-----:R-:W3:Y:S01]  /*329a0*/  LDL.LU R24, [R1+0x1c0] ;  /* 0x0001c00001187983 */ /* 0x001ee20000300800 */
[----:B------:R-:W3:Y:S02]  /*329b0*/  LDL.LU R25, [R1+0x1c4] ;  /* 0x0001c40001197983 */ /* 0x000ee40000300800 */
[----:B------:R-:W5:Y:S02]  /*329c0*/  LDL.LU R26, [R1+0x1c8] ;  /* 0x0001c800011a7983 */ /* 0x000f640000300800 */
[----:B------:R-:W5:Y:S01]  /*329d0*/  LDL.LU R27, [R1+0x1cc] ;  /* 0x0001cc00011b7983 */ /* 0x000f620000300800 */
[----:B----4-:R-:W-:Y:S01]  /*329e0*/  HMMA.16816.F32 R20, R4, R12, R20 ;  /* 0x0000000c0414723c */ /* 0x010fe20000001814 */
[----:B------:R-:W-:Y:S01]  /*329f0*/  IMAD.MOV.U32 R10, RZ, RZ, R13 ;  /* 0x000000ffff0a7224 */ /* 0x000fe200078e000d */
[----:B-----5:R-:W-:Y:S01]  /*32a00*/  STL.64 [R1+0x1540], R26 ;  /* 0x0015401a01007387 */ /* 0x020fe20000100a00 */
[----:B---3--:R0:W-:Y:S03]  /*32a10*/  STL.64 [R1+0x1538], R24 ;  /* 0x0015381801007387 */ /* 0x0081e60000100a00 */
[----:B0-----:R-:W3:Y:S01]  /*32a20*/  LDL.LU R24, [R1+0x1d0] ;  /* 0x0001d00001187983 */ /* 0x001ee20000300800 */
[----:B------:R-:W3:Y:S02]  /*32a30*/  LDL.LU R25, [R1+0x1d4] ;  /* 0x0001d40001197983 */ /* 0x000ee40000300800 */
[----:B------:R-:W3:Y:S02]  /*32a40*/  LDL.LU R26, [R1+0x1d8] ;  /* 0x0001d800011a7983 */ /* 0x000ee40000300800 */
[----:B------:R-:W3:Y:S11]  /*32a50*/  LDL.LU R27, [R1+0x1dc] ;  /* 0x0001dc00011b7983 */ /* 0x000ef60000300800 */
[----:B------:R-:W-:Y:S01]  /*32a60*/  @!UPT UIADD3 URZ, URZ, URZ, URZ ;  /* 0x0000003f3f3ff290 */ /* 0x000fe2000fffe03f */
[----:B------:R-:W-:Y:S01]  /*32a70*/  STL.64 [R1+0x210], R20 ;  /* 0x0002101401007387 */ /* 0x000fe20000100a00 */
[----:B------:R0:W-:Y:S03]  /*32a80*/  STL.64 [R1+0x218], R22 ;  /* 0x0002181601007387 */ /* 0x0001e60000100a00 */
[----:B0-----:R-:W4:Y:S01]  /*32a90*/  LDL.LU R22, [R1+0x1580] ;  /* 0x0015800001167983 */ /* 0x001f220000300800 */
[----:B------:R-:W5:Y:S01]  /*32aa0*/  LDL.LU.64 R20, [R1+0x1578] ;  /* 0x0015780001147983 */ /* 0x000f620000300a00 */
[----:B------:R-:W-:Y:S01]  /*32ab0*/  MOV R23, R12 ;  /* 0x0000000c00177202 */ /* 0x000fe20000000f00 */
[----:B------:R-:W2:Y:S01]  /*32ac0*/  LDL.LU.64 R14, [R1+0x1570] ;  /* 0x00157000010e7983 */ /* 0x000ea20000300a00 */
[----:B------:R-:W2:Y:S01]  /*32ad0*/  LDL.LU.64 R12, [R1+0x1568] ;  /* 0x00156800010c7983 */ /* 0x000ea20000300a00 */
[----:B------:R-:W-:-:S04]  /*32ae0*/  FMUL R2, R2, 1.4426950216293334961 ;  /* 0x3fb8aa3b02027820 */ /* 0x000fc80000400000 */
[----:B------:R-:W0:Y:S02]  /*32af0*/  MUFU.EX2 R29, R2 ;  /* 0x00000002001d7308 */ /* 0x000e240000000800 */
[----:B0-----:R-:W-:Y:S01]  /*32b00*/  STL [R1+0x2d4], R29 ;  /* 0x0002d41d01007387 */ /* 0x001fe20000100800 */
[C---:B--2---:R-:W-:Y:S11]  /*32b10*/  HMMA.16816.F32 R12, R4.reuse, R8, R12 ;  /* 0x00000008040c723c */ /* 0x044ff6000000180c */
[----:B------:R-:W-:Y:S11]  /*32b20*/  @!UPT UIADD3 URZ, URZ, URZ, URZ ;  /* 0x0000003f3f3ff290 */ /* 0x000ff6000fffe03f */
[----:B------:R-:W-:Y:S01]  /*32b30*/  @!UPT UIADD3 URZ, URZ, URZ, URZ ;  /* 0x0000003f3f3ff290 */ /* 0x000fe2000fffe03f */
[----:B------:R-:W-:Y:S01]  /*32b40*/  STL.64 [R1+0x200], R12 ;  /* 0x0002000c01007387 */ /* 0x000fe20000100a00 */
[----:B------:R0:W-:Y:S03]  /*32b50*/  STL.64 [R1+0x208], R14 ;  /* 0x0002080e01007387 */ /* 0x0001e60000100a00 */
[----:B0-----:R-:W2:Y:S01]  /*32b60*/  LDL.LU R15, [R1+0x1560] ;  /* 0x00156000010f7983 */ /* 0x001ea20000300800 */
[----:B------:R-:W2:Y:S02]  /*32b70*/  LDL.LU.64 R12, [R1+0x1558] ;  /* 0x00155800010c7983 */ /* 0x000ea40000300a00 */
[----:B------:R-:W-:Y:S02]  /*32b80*/  STL.64 [R1+0x1450], R10 ;  /* 0x0014500a01007387 */ /* 0x000fe40000100a00 */
[----:B------:R0:W-:Y:S02]  /*32b90*/  STL.64 [R1+0x1448], R8 ;  /* 0x0014480801007387 */ /* 0x0001e40000100a00 */
[----:B0-----:R-:W3:Y:S01]  /*32ba0*/  LDL.LU R8, [R1+0x1b0] ;  /* 0x0001b00001087983 */ /* 0x001ee20000300800 */
[----:B------:R-:W3:Y:S02]  /*32bb0*/  LDL.LU R9, [R1+0x1b4] ;  /* 0x0001b40001097983 */ /* 0x000ee40000300800 */
[----:B------:R-:W3:Y:S02]  /*32bc0*/  LDL.LU R10, [R1+0x1b8] ;  /* 0x0001b800010a7983 */ /* 0x000ee40000300800 */
[----:B------:R-:W3:Y:S01]  /*32bd0*/  LDL.LU R11, [R1+0x1bc] ;  /* 0x0001bc00010b7983 */ /* 0x000ee20000300800 */
[C---:B--2---:R-:W-:Y:S11]  /*32be0*/  HMMA.16816.F32 R16, R4.reuse, R12, R16 ;  /* 0x0000000c0410723c */ /* 0x044ff60000001810 */
[----:B------:R-:W-:Y:S11]  /*32bf0*/  @!UPT UIADD3 URZ, URZ, URZ, URZ ;  /* 0x0000003f3f3ff290 */ /* 0x000ff6000fffe03f */
[----:B------:R-:W-:Y:S01]  /*32c00*/  @!UPT UIADD3 URZ, URZ, URZ, URZ ;  /* 0x0000003f3f3ff290 */ /* 0x000fe2000fffe03f */
[----:B------:R-:W-:Y:S01]  /*32c10*/  STL.64 [R1+0x1f0], R16 ;  /* 0x0001f01001007387 */ /* 0x000fe20000100a00 */
[----:B------:R0:W-:Y:S01]  /*32c20*/  STL [R1+0x1f8], R18 ;  /* 0x0001f81201007387 */ /* 0x0001e20000100800 */
[----:B------:R-:W-:Y:S02]  /*32c30*/  MOV R14, R19 ;  /* 0x00000013000e7202 */ /* 0x000fe40000000f00 */
[----:B0-----:R-:W2:Y:S01]  /*32c40*/  LDL.LU.64 R18, [R1+0x1550] ;  /* 0x0015500001127983 */ /* 0x001ea20000300a00 */
[----:B------:R-:W3:Y:S02]  /*32c50*/  LDL.LU.64 R16, [R1+0x1548] ;  /* 0x0015480001107983 */ /* 0x000ee40000300a00 */
[----:B------:R-:W-:Y:S02]  /*32c60*/  STL [R1+0x13bc], R12 ;  /* 0x0013bc0c01007387 */ /* 0x000fe40000100800 */
[----:B------:R-:W-:Y:S01]  /*32c70*/  STL [R1+0x13b8], R13 ;  /* 0x0013b80d01007387 */ /* 0x000fe20000100800 */
[----:B------:R-:W-:Y:S01]  /*32c80*/  STL [R1+0x1254], R14 ;  /* 0x0012540e01007387 */ /* 0x000fe20000100800 */
[C---:B---3--:R-:W-:Y:S11]  /*32c90*/  HMMA.16816.F32 R24, R4.reuse, R16, R24 ;  /* 0x000000100418723c */ /* 0x048ff60000001818 */
[----:B------:R-:W-:Y:S11]  /*32ca0*/  @!UPT UIADD3 URZ, URZ, URZ, URZ ;  /* 0x0000003f3f3ff290 */ /* 0x000ff6000fffe03f */
[----:B------:R-:W-:Y:S01]  /*32cb0*/  @!UPT UIADD3 URZ, URZ, URZ, URZ ;  /* 0x0000003f3f3ff290 */ /* 0x000fe2000fffe03f */
[----:B------:R-:W-:Y:S01]  /*32cc0*/  STL.64 [R1+0x1e0], R24 ;  /* 0x0001e01801007387 */ /* 0x000fe20000100a00 */
[----:B------:R0:W-:Y:S03]  /*32cd0*/  STL.64 [R1+0x1e8], R26 ;  /* 0x0001e81a01007387 */ /* 0x0001e60000100a00 */
[----:B0-----:R-:W5:Y:S01]  /*32ce0*/  LDL.LU.64 R26, [R1+0x1540] ;  /* 0x00154000011a7983 */ /* 0x001f620000300a00 */
[----:B------:R-:W5:Y:S02]  /*32cf0*/  LDL.LU.64 R24, [R1+0x1538] ;  /* 0x0015380001187983 */ /* 0x000f640000300a00 */
[----:B------:R-:W3:Y:S02]  /*32d00*/  LDL R14, [R1+0x2cc] ;  /* 0x0002cc00010e7983 */ /* 0x000ee40000100800 */
[----:B------:R-:W-:Y:S01]  /*32d10*/  STL [R1+0x13a4], R16 ;  /* 0x0013a41001007387 */ /* 0x000fe20000100800 */
[----:B------:R-:W-:Y:S01]  /*32d20*/  STL [R1+0x1398], R17 ;  /* 0x0013981101007387 */ /* 0x000fe20000100800 */
[C---:B-----5:R-:W-:Y:S11]  /*32d30*/  HMMA.16816.F32 R24, R4.reuse, R20, R24 ;  /* 0x000000140418723c */ /* 0x060ff60000001818 */
[----:B------:R-:W-:Y:S11]  /*32d40*/  @!UPT UIADD3 URZ, URZ, URZ, URZ ;  /* 0x0000003f3f3ff290 */ /* 0x000ff6000fffe03f */
[----:B------:R-:W-:Y:S01]  /*32d50*/  @!UPT UIADD3 URZ, URZ, URZ, URZ ;  /* 0x0000003f3f3ff290 */ /* 0x000fe2000fffe03f */
[----:B------:R-:W-:Y:S01]  /*32d60*/  STL.64 [R1+0x1d0], R24 ;  /* 0x0001d01801007387 */ /* 0x000fe20000100a00 */
[----:B------:R0:W-:Y:S03]  /*32d70*/  STL.64 [R1+0x1d8], R26 ;  /* 0x0001d81a01007387 */ /* 0x0001e60000100a00 */
[----:B0-----:R-:W5:Y:S01]  /*32d80*/  LDL.LU.64 R26, [R1+0x1530] ;  /* 0x00153000011a7983 */ /* 0x001f620000300a00 */
[----:B------:R-:W2:Y:S02]  /*32d90*/  LDL.LU.64 R24, [R1+0x1528] ;  /* 0x0015280001187983 */ /* 0x000ea40000300a00 */
[----:B------:R0:W-:Y:S02]  /*32da0*/  STL [R1+0x1384], R20 ;  /* 0x0013841401007387 */ /* 0x0001e40000100800 */
[----:B0-----:R-:W3:Y:S01]  /*32db0*/  LDL R20, [R1+0x2c8] ;  /* 0x0002c80001147983 */ /* 0x001ee20000100800 */
[----:B------:R-:W-:Y:S01]  /*32dc0*/  STL [R1+0x1380], R21 ;  /* 0x0013801501007387 */ /* 0x000fe20000100800 */
[----:B--2---:R-:W-:Y:S07]  /*32dd0*/  HMMA.16816.F32 R8, R4, R24, R8 ;  /* 0x000000180408723c */ /* 0x004fee0000001808 */
[----:B------:R-:W-:Y:S11]  /*32de0*/  F2FP.PACK_AB R4, R3, R18 ;  /* 0x000000120304723e */ /* 0x000ff600000000ff */
[----:B------:R-:W-:Y:S05]  /*32df0*/  @!UPT UIADD3 URZ, URZ, URZ, URZ ;  /* 0x0000003f3f3ff290 */ /* 0x000fea000fffe03f */
[----:B------:R0:W-:Y:S01]  /*32e00*/  STL.64 [R1+0x1c0], R8 ;  /* 0x0001c00801007387 */ /* 0x0001e20000100a00 */
[----:B------:R1:W-:Y:S01]  /*32e10*/  STL.64 [R1+0x1c8], R10 ;  /* 0x0001c80a01007387 */ /* 0x0003e20000100a00 */
[----:B0-----:R-:W-:Y:S02]  /*32e20*/  MOV R8, R15 ;  /* 0x0000000f00087202 */ /* 0x001fe40000000f00 */
[----:B------:R-:W-:Y:S01]  /*32e30*/  MOV R9, R0 ;  /* 0x0000000000097202 */ /* 0x000fe20000000f00 */
[----:B------:R-:W2:Y:S01]  /*32e40*/  LDL.LU R15, [R1+0x1520] ;  /* 0x00152000010f7983 */ /* 0x000ea20000300800 */
[----:B------:R-:W2:Y:S02]  /*32e50*/  LDL.LU R0, [R1+0x151c] ;  /* 0x00151c0001007983 */ /* 0x000ea40000300800 */
[----:B------:R-:W2:Y:S02]  /*32e60*/  LDL.LU R2, [R1+0x5b0] ;  /* 0x0005b00001027983 */ /* 0x000ea40000300800 */
[----:B------:R-:W2:Y:S01]  /*32e70*/  LDL.LU R3, [R1+0x5b4] ;  /* 0x0005b40001037983 */ /* 0x000ea20000300800 */
[----:B-1----:R-:W2:Y:S04]  /*32e80*/  LDL.LU R11, [R1+0x5b8] ;  /* 0x0005b800010b7983 */ /* 0x002ea80000300800 */
[----:B--2---:R-:W-:Y:S01]  /*32e90*/  STL [R1+0x1470], R11 ;  /* 0x0014700b01007387 */ /* 0x004fe20000100800 */
[----:B------:R0:W-:Y:S03]  /*32ea0*/  STL.64 [R1+0x1468], R8 ;  /* 0x0014680801007387 */ /* 0x0001e60000100a00 */
[----:B0-----:R-:W2:Y:S01]  /*32eb0*/  LDL.LU R8, [R1+0x50] ;  /* 0x0000500001087983 */ /* 0x001ea20000300800 */
[----:B------:R-:W2:Y:S03]  /*32ec0*/  LDL.LU R9, [R1+0x54] ;  /* 0x0000540001097983 */ /* 0x000ea60000300800 */
[----:B--2---:R0:W-:Y:S04]  /*32ed0*/  STL.64 [R1+0x1488], R8 ;  /* 0x0014880801007387 */ /* 0x0041e80000100a00 */
[----:B0-----:R-:W2:Y:S01]  /*32ee0*/  LDL.LU R8, [R1+0x60] ;  /* 0x0000600001087983 */ /* 0x001ea20000300800 */
[----:B------:R-:W-:-:S05]  /*32ef0*/  MOV R9, R0 ;  /* 0x0000000000097202 */ /* 0x000fca0000000f00 */
[----:B--2---:R-:W-:Y:S01]  /*32f00*/  STL.64 [R1+0x14a0], R8 ;  /* 0x0014a00801007387 */ /* 0x004fe20000100a00 */
[----:B------:R-:W2:Y:S02]  /*32f10*/  LDL.LU R0, [R1+0x5bc] ;  /* 0x0005bc0001007983 */ /* 0x000ea40000300800 */
[----:B------:R-:W3:Y:S02]  /*32f20*/  LDL.LU R21, [R1+0x5c0] ;  /* 0x0005c00001157983 */ /* 0x000ee40000300800 */
[----:B----4-:R-:W-:Y:S01]  /*32f30*/  STL.64 [R1+0x1480], R22 ;  /* 0x0014801601007387 */ /* 0x010fe20000100a00 */
[----:B---3--:R0:W-:Y:S04]  /*32f40*/  STL.64 [R1+0x1478], R20 ;  /* 0x0014781401007387 */ /* 0x0081e80000100a00 */
[----:B0-----:R-:W3:Y:S01]  /*32f50*/  LDL.LU R20, [R1+0x140] ;  /* 0x0001400001147983 */ /* 0x001ee20000300800 */
[----:B------:R-:W3:Y:S02]  /*32f60*/  LDL.LU R21, [R1+0x144] ;  /* 0x0001440001157983 */ /* 0x000ee40000300800 */
[----:B------:R-:W4:Y:S02]  /*32f70*/  LDL.LU R22, [R1+0x148] ;  /* 0x0001480001167983 */ /* 0x000f240000300800 */
[----:B------:R-:W4:Y:S01]  /*32f80*/  LDL.LU R23, [R1+0x14c] ;  /* 0x00014c0001177983 */ /* 0x000f220000300800 */
[----:B------:R-:W2:Y:S01]  /*32f90*/  LDL.LU R8, [R1+0x70] ;  /* 0x0000700001087983 */ /* 0x000ea20000300800 */
[----:B------:R-:W2:Y:S03]  /*32fa0*/  LDL.LU R9, [R1+0x74] ;  /* 0x0000740001097983 */ /* 0x000ea60000300800 */
[----:B--2---:R-:W-:Y:S01]  /*32fb0*/  STL.64 [R1+0x14b8], R8 ;  /* 0x0014b80801007387 */ /* 0x004fe20000100a00 */
[----:B----4-:R-:W-:Y:S02]  /*32fc0*/  STL.64 [R1+0x1498], R22 ;  /* 0x0014981601007387 */ /* 0x010fe40000100a00 */
[----:B---3--:R0:W-:Y:S02]  /*32fd0*/  STL.64 [R1+0x1490], R20 ;  /* 0x0014901401007387 */ /* 0x0081e40000100a00 */
        /* <DEDUP_REMOVED lines=9> */
[----:B----4-:R0:W-:Y:S04]  /*33070*/  STL.64 [R1+0x14e8], R8 ;  /* 0x0014e80801007387 */ /* 0x0101e80000100a00 */
[----:B0-----:R-:W4:Y:S01]  /*33080*/  LDL.LU R8, [R1+0xa0] ;  /* 0x0000a00001087983 */ /* 0x001f220000300800 */
[----:B------:R-:W4:Y:S03]  /*33090*/  LDL.LU R9, [R1+0xa4] ;  /* 0x0000a40001097983 */ /* 0x000f260000300800 */
[----:B----4-:R0:W-:Y:S04]  /*330a0*/  STL.64 [R1+0x1500], R8 ;  /* 0x0015000801007387 */ /* 0x0101e80000100a00 */
[----:B0-----:R-:W4:Y:S01]  /*330b0*/  LDL.LU R8, [R1+0xb0] ;  /* 0x0000b00001087983 */ /* 0x001f220000300800 */
[----:B------:R-:W4:Y:S02]  /*330c0*/  LDL.LU R9, [R1+0xb4] ;  /* 0x0000b40001097983 */ /* 0x000f240000300800 */
[----:B---3--:R-:W-:Y:S02]  /*330d0*/  STL.64 [R1+0x14b0], R22 ;  /* 0x0014b01601007387 */ /* 0x008fe40000100a00 */
[----:B--2---:R0:W-:Y:S02]  /*330e0*/  STL.64 [R1+0x14a8], R20 ;  /* 0x0014a81401007387 */ /* 0x0041e40000100a00 */
[----:B0-----:R-:W2:Y:S01]  /*330f0*/  LDL.LU R20, [R1+0x160] ;  /* 0x0001600001147983 */ /* 0x001ea20000300800 */
[----:B------:R-:W2:Y:S02]  /*33100*/  LDL.LU R21, [R1+0x164] ;  /* 0x0001640001157983 */ /* 0x000ea40000300800 */
[----:B------:R-:W3:Y:S02]  /*33110*/  LDL.LU R22, [R1+0x168] ;  /* 0x0001680001167983 */ /* 0x000ee40000300800 */
[----:B------:R-:W3:Y:S01]  /*33120*/  LDL.LU R23, [R1+0x16c] ;  /* 0x00016c0001177983 */ /* 0x000ee20000300800 */
[----:B------:R-:W2:Y:S04]  /*33130*/  LDL R10, [R1+0x308] ;  /* 0x00030800010a7983 */ /* 0x000ea80000100800 */
        /* <DEDUP_REMOVED lines=18> */
[----:B-----5:R-:W-:-:S02]  /*33260*/  F2FP.PACK_AB R5, R27, R19 ;  /* 0x000000131b05723e */ /* 0x020fc400000000ff */
[----:B------:R-:W-:Y:S01]  /*33270*/  F2FP.PACK_AB R6, R15, R10 ;  /* 0x0000000a0f06723e */ /* 0x000fe200000000ff */
[----:B---3--:R-:W-:Y:S01]  /*33280*/  STL.64 [R1+0x1510], R22 ;  /* 0x0015101601007387 */ /* 0x008fe20000100a00 */
[----:B--2---:R0:W-:Y:S03]  /*33290*/  STL.64 [R1+0x1508], R20 ;  /* 0x0015081401007387 */ /* 0x0041e60000100a00 */
[----:B0-----:R-:W4:Y:S01]  /*332a0*/  LDL.LU R20, [R1+0x1a0] ;  /* 0x0001a00001147983 */ /* 0x001f220000300800 */
[----:B------:R-:W4:Y:S02]  /*332b0*/  LDL.LU R21, [R1+0x1a4] ;  /* 0x0001a40001157983 */ /* 0x000f240000300800 */
[----:B------:R-:W4:Y:S02]  /*332c0*/  LDL.LU R22, [R1+0x1a8] ;  /* 0x0001a80001167983 */ /* 0x000f240000300800 */
[----:B------:R-:W4:Y:S01]  /*332d0*/  LDL.LU R23, [R1+0x1ac] ;  /* 0x0001ac0001177983 */ /* 0x000f220000300800 */
[----:B------:R-:W-:Y:S01]  /*332e0*/  F2FP.PACK_AB R7, R29, R26 ;  /* 0x0000001a1d07723e */ /* 0x000fe200000000ff */
[----:B------:R-:W2:Y:S01]  /*332f0*/  LDL.LU R17, [R1+0x5c4] ;  /* 0x0005c40001117983 */ /* 0x000ea20000300800 */
[----:B------:R-:W3:Y:S02]  /*33300*/  LDL.LU R16, [R1+0x5c8] ;  /* 0x0005c80001107983 */ /* 0x000ee40000300800 */
[----:B------:R-:W-:Y:S02]  /*33310*/  STL [R1+0x135c], R18 ;  /* 0x00135c1201007387 */ /* 0x000fe40000100800 */
[----:B------:R-:W5:Y:S01]  /*33320*/  LDL.LU R13, [R1+0x5cc] ;  /* 0x0005cc00010d7983 */ /* 0x000f620000300800 */
[----:B------:R-:W2:Y:S01]  /*33330*/  LDL.LU R12, [R1+0x580] ;  /* 0x00058000010c7983 */ /* 0x000ea20000300800 */
[----:B------:R-:W2:Y:S02]  /*33340*/  LDL.LU R27, [R1+0x584] ;  /* 0x00058400011b7983 */ /* 0x000ea40000300800 */
[----:B------:R-:W-:Y:S02]  /*33350*/  STL [R1+0x1360], R19 ;  /* 0x0013601301007387 */ /* 0x000fe40000100800 */
[----:B------:R-:W-:Y:S01]  /*33360*/  STL [R1+0x1270], R15 ;  /* 0x0012700f01007387 */ /* 0x000fe20000100800 */
[----:B------:R-:W2:Y:S01]  /*33370*/  LDL.LU R29, [R1+0x1518] ;  /* 0x00151800011d7983 */ /* 0x000ea20000300800 */
[----:B----4-:R-:W-:Y:S03]  /*33380*/  HMMA.16816.F32 R8, R4, R8, R20 ;  /* 0x000000080408723c */ /* 0x010fe60000001814 */
[----:B------:R-:W4:Y:S01]  /*33390*/  LDL.LU.64 R22, [R1+0x1510] ;  /* 0x0015100001167983 */ /* 0x000f220000300a00 */
[----:B------:R-:W4:Y:S11]  /*333a0*/  LDL.LU.64 R20, [R1+0x1508] ;  /* 0x0015080001147983 */ /* 0x000f360000300a00 */
[----:B------:R-:W-:Y:S08]  /*333b0*/  @!UPT UIADD3 URZ, URZ, URZ, URZ ;  /* 0x0000003f3f3ff290 */ /* 0x000ff0000fffe03f */
[----:B------:R0:W-:Y:S01]  /*333c0*/  STL.64 [R1+0x1b0], R8 ;  /* 0x0001b00801007387 */ /* 0x0001e20000100a00 */
[----:B------:R4:W-:Y:S03]  /*333d0*/  STL [R1+0x1b8], R10 ;  /* 0x0001b80a01007387 */ /* 0x0009e60000100800 */
[----:B0-----:R-:W4:Y:S01]  /*333e0*/  LDL.LU.64 R8, [R1+0x1500] ;  /* 0x0015000001087983 */ /* 0x001f220000300a00 */
[----:B------:R-:W-:-:S05]  /*333f0*/  IMAD.MOV.U32 R26, RZ, RZ, R11 ;  /* 0x000000ffff1a7224 */ /* 0x000fca00078e000b */
[----:B------:R-:W-:Y:S01]  /*33400*/  STL [R1+0x11b8], R26 ;  /* 0x0011b81a01007387 */ /* 0x000fe20000100800 */
[C---:B----4-:R-:W-:Y:S03]  /*33410*/  HMMA.16816.F32 R8, R4.reuse, R8, R20 ;  /* 0x000000080408723c */ /* 0x050fe60000001814 */
[----:B------:R-:W4:Y:S01]  /*33420*/  LDL.LU.64 R22, [R1+0x14f8] ;  /* 0x0014f80001167983 */ /* 0x000f220000300a00 */
[----:B------:R-:W4:Y:S11]  /*33430*/  LDL.LU.64 R20, [R1+0x14f0] ;  /* 0x0014f00001147983 */ /* 0x000f360000300a00 */
[----:B------:R-:W-:Y:S08]  /*33440*/  @!UPT UIADD3 URZ, URZ, URZ, URZ ;  /* 0x0000003f3f3ff290 */ /* 0x000ff0000fffe03f */
[----:B------:R0:W-:Y:S01]  /*33450*/  STL.64 [R1+0x1a0], R8 ;  /* 0x0001a00801007387 */ /* 0x0001e20000100a00 */
[----:B------:R4:W-:Y:S03]  /*33460*/  STL.64 [R1+0x1a8], R10 ;  /* 0x0001a80a01007387 */ /* 0x0009e60000100a00 */
[----:B0-----:R-:W4:Y:S02]  /*33470*/  LDL.LU.64 R8, [R1+0x14e8] ;  /* 0x0014e80001087983 */ /* 0x001f240000300a00 */
[----:B----4-:R-:W-:Y:S02]  /*33480*/  HMMA.16816.F32 R8, R4, R8, R20 ;  /* 0x000000080408723c */ /* 0x010fe40000001814 */
[----:B------:R-:W4:Y:S01]  /*33490*/  LDL.LU.64 R22, [R1+0x14e0] ;  /* 0x0014e00001167983 */ /* 0x000f220000300a00 */
[----:B------:R-:W4:Y:S11]  /*334a0*/  LDL.LU.64 R20, [R1+0x14d8] ;  /* 0x0014d80001147983 */ /* 0x000f360000300a00 */
[----:B------:R-:W-:Y:S09]  /*334b0*/  @!UPT UIADD3 URZ, URZ, URZ, URZ ;  /* 0x0000003f3f3ff290 */ /* 0x000ff2000fffe03f */
[----:B------:R0:W-:Y:S01]  /*334c0*/  STL.64 [R1+0x190], R8 ;  /* 0x0001900801007387 */ /* 0x0001e20000100a00 */
[----:B------:R-:W-:Y:S03]  /*334d0*/  STL [R1+0x198], R10 ;  /* 0x0001980a01007387 */ /* 0x000fe60000100800 */
[----:B0-----:R-:W4:Y:S01]  /*334e0*/  LDL.LU.64 R8, [R1+0x14d0] ;  /* 0x0014d00001087983 */ /* 0x001f220000300a00 */
[----:B------:R-:W-:-:S05]  /*334f0*/  MOV R26, R11 ;  /* 0x0000000b001a7202 */ /* 0x000fca0000000f00 */
[----:B------:R-:W-:Y:S01]  /*33500*/  STL [R1+0x11bc], R26 ;  /* 0x0011bc1a01007387 */ /* 0x000fe20000100800 */
[----:B--2---:R-:W-:Y:S02]  /*33510*/  STL [R1+0x1460], R27 ;  /* 0x0014601b01007387 */ /* 0x004fe40000100800 */
[----:B------:R0:W-:Y:S02]  /*33520*/  STL.64 [R1+0x1458], R24 ;  /* 0x0014581801007387 */ /* 0x0001e40000100a00 */
[----:B0-----:R-:W2:Y:S01]  /*33530*/  LDL.LU R24, [R1+0x130] ;  /* 0x0001300001187983 */ /* 0x001ea20000300800 */
[----:B------:R-:W2:Y:S02]  /*33540*/  LDL.LU R25, [R1+0x134] ;  /* 0x0001340001197983 */ /* 0x000ea40000300800 */
[----:B------:R-:W2:Y:S02]  /*33550*/  LDL.LU R26, [R1+0x138] ;  /* 0x00013800011a7983 */ /* 0x000ea40000300800 */
[----:B------:R-:W2:Y:S01]  /*33560*/  LDL.LU R27, [R1+0x13c] ;  /* 0x00013c00011b7983 */ /* 0x000ea20000300800 */
[C---:B----4-:R-:W-:Y:S01]  /*33570*/  HMMA.16816.F32 R8, R4.reuse, R8, R20 ;  /* 0x000000080408723c */ /* 0x050fe20000001814 */
[----:B------:R-:W4:Y:S01]  /*33580*/  LDL.LU.64 R22, [R1+0x14c8] ;  /* 0x0014c80001167983 */ /* 0x000f220000300a00 */
[----:B------:R-:W4:Y:S11]  /*33590*/  LDL.LU.64 R20, [R1+0x14c0] ;  /* 0x0014c00001147983 */ /* 0x000f360000300a00 */
[----:B------:R-:W-:Y:S10]  /*335a0*/  @!UPT UIADD3 URZ, URZ, URZ, URZ ;  /* 0x0000003f3f3ff290 */ /* 0x000ff4000fffe03f */
[----:B------:R0:W-:Y:S01]  /*335b0*/  STL.64 [R1+0x180], R8 ;  /* 0x0001800801007387 */ /* 0x0001e20000100a00 */
[----:B------:R4:W-:Y:S03]  /*335c0*/  STL.64 [R1+0x188], R10 ;  /* 0x0001880a01007387 */ /* 0x0009e60000100a00 */
[----:B0-----:R-:W4:Y:S02]  /*335d0*/  LDL.LU.64 R8, [R1+0x14b8] ;  /* 0x0014b80001087983 */ /* 0x001f240000300a00 */
[C---:B----4-:R-:W-:Y:S02]  /*335e0*/  HMMA.16816.F32 R8, R4.reuse, R8, R20 ;  /* 0x000000080408723c */ /* 0x050fe40000001814 */
[----:B------:R-:W4:Y:S01]  /*335f0*/  LDL.LU.64 R22, [R1+0x14b0] ;  /* 0x0014b00001167983 */ /* 0x000f220000300a00 */
[----:B------:R-:W4:Y:S11]  /*33600*/  LDL.LU.64 R20, [R1+0x14a8] ;  /* 0x0014a80001147983 */ /* 0x000f360000300a00 */
[----:B------:R-:W-:Y:S09]  /*33610*/  @!UPT UIADD3 URZ, URZ, URZ, URZ ;  /* 0x0000003f3f3ff290 */ /* 0x000ff2000fffe03f */
        /* <DEDUP_REMOVED lines=12> */
[----:B------:R-:W2:Y:S11]  /*336e0*/  LDL.LU.64 R20, [R1+0x1478] ;  /* 0x0014780001147983 */ /* 0x000eb60000300a00 */
[----:B------:R-:W-:Y:S09]  /*336f0*/  @!UPT UIADD3 URZ, URZ, URZ, URZ ;  /* 0x0000003f3f3ff290 */ /* 0x000ff2000fffe03f */
[----:B------:R-:W-:Y:S01]  /*33700*/  STL.64 [R1+0x150], R8 ;  /* 0x0001500801007387 */ /* 0x000fe20000100a00 */
[----:B------:R0:W-:Y:S03]  /*33710*/  STL.64 [R1+0x158], R10 ;  /* 0x0001580a01007387 */ /* 0x0001e60000100a00 */
[----:B0-----:R-:W2:Y:S01]  /*33720*/  LDL.LU R11, [R1+0x1470] ;  /* 0x00147000010b7983 */ /* 0x001ea20000300800 */
[----:B------:R-:W3:Y:S02]  /*33730*/  LDL.LU.64 R8, [R1+0x1468] ;  /* 0x0014680001087983 */ /* 0x000ee40000300a00 */
[--C-:B------:R-:W-:Y:S02]  /*33740*/  FFMA R0, R0, c[0x0][0x188], -R14.reuse ;  /* 0x0000620000007a23 */ /* 0x100fe4000000080e */
[----:B--2---:R-:W-:Y:S02]  /*33750*/  FFMA R19, R11, c[0x0][0x188], -R14 ;  /* 0x000062000b137a23 */ /* 0x004fe4000000080e */
[----:B---3--:R-:W-:Y:S03]  /*33760*/  HMMA.16816.F32 R8, R4, R8, R24 ;  /* 0x000000080408723c */ /* 0x008fe60000001818 */
[----:B------:R-:W-:Y:S01]  /*33770*/  STL [R1+0x13f0], R19 ;  /* 0x0013f01301007387 */ /* 0x000fe20000100800 */
[----:B------:R0:W-:Y:S02]  /*33780*/  STL [R1+0x1418], R0 ;  /* 0x0014180001007387 */ /* 0x0001e40000100800 */
[----:B------:R-:W2:Y:S02]  /*33790*/  LDL.LU R27, [R1+0x1460] ;  /* 0x00146000011b7983 */ /* 0x000ea40000300800 */
[----:B------:R-:W-:Y:S01]  /*337a0*/  FFMA R2, R2, c[0x0][0x188], -R20 ;  /* 0x0000620002027a23 */ /* 0x000fe20000000814 */
[----:B------:R-:W3:Y:S03]  /*337b0*/  LDL.LU.64 R24, [R1+0x1458] ;  /* 0x0014580001187983 */ /* 0x000ee60000300a00 */
[----:B------:R-:W-:-:S04]  /*337c0*/  FMUL R2, R2, 1.4426950216293334961 ;  /* 0x3fb8aa3b02027820 */ /* 0x000fc80000400000 */
[----:B0-----:R-:W0:Y:S01]  /*337d0*/  MUFU.EX2 R0, R2 ;  /* 0x0000000200007308 */ /* 0x001e220000000800 */
[----:B-----5:R-:W-:Y:S02]  /*337e0*/  FFMA R26, R13, c[0x0][0x188], -R14 ;  /* 0x000062000d1a7a23 */ /* 0x020fe4000000080e */
[--C-:B------:R-:W-:Y:S02]  /*337f0*/  FFMA R13, R12, c[0x0][0x188], -R29.reuse ;  /* 0x000062000c0d7a23 */ /* 0x100fe4000000081d */
[----:B------:R-:W-:Y:S02]  /*33800*/  FFMA R19, R17, c[0x0][0x188], -R20 ;  /* 0x0000620011137a23 */ /* 0x000fe40000000814 */
[----:B------:R-:W-:Y:S01]  /*33810*/  STL.64 [R1+0x140], R8 ;  /* 0x0001400801007387 */ /* 0x000fe20000100a00 */
[----:B------:R1:W-:Y:S03]  /*33820*/  STL.64 [R1+0x148], R10 ;  /* 0x0001480a01007387 */ /* 0x0003e60000100a00 */
[----:B-1----:R-:W5:Y:S01]  /*33830*/  LDL.LU.64 R10, [R1+0x1450] ;  /* 0x00145000010a7983 */ /* 0x002f620000300a00 */
[----:B------:R-:W3:Y:S02]  /*33840*/  LDL.LU.64 R8, [R1+0x1448] ;  /* 0x0014480001087983 */ /* 0x000ee40000300a00 */
[----:B0-----:R0:W-:Y:S02]  /*33850*/  STL [R1+0xb0], R0 ;  /* 0x0000b00001007387 */ /* 0x0011e40000100800 */
[----:B------:R-:W-:Y:S01]  /*33860*/  STL [R1+0x64], R13 ;  /* 0x0000640d01007387 */ /* 0x000fe20000100800 */
[----:B------:R-:W3:Y:S01]  /*33870*/  LDL.LU R17, [R1+0x750] ;  /* 0x0007500001117983 */ /* 0x000ee20000300800 */
[----:B--2---:R-:W-:-:S05]  /*33880*/  FFMA R12, R27, c[0x0][0x188], -R29 ;  /* 0x000062001b0c7a23 */ /* 0x004fca000000081d */
[----:B------:R-:W-:Y:S01]  /*33890*/  STL [R1+0x70], R12 ;  /* 0x0000700c01007387 */ /* 0x000fe20000100800 */
[----:B------:R-:W2:Y:S02]  /*338a0*/  LDL.LU R27, [R1+0x6c0] ;  /* 0x0006c000011b7983 */ /* 0x000ea40000300800 */
[----:B------:R-:W-:-:S04]  /*338b0*/  FFMA R3, R3, c[0x0][0x188], -R20 ;  /* 0x0000620003037a23 */ /* 0x000fc80000000814 */
[----:B------:R-:W-:-:S04]  /*338c0*/  FMUL R3, R3, 1.4426950216293334961 ;  /* 0x3fb8aa3b03037820 */ /* 0x000fc80000400000 */
[----:B0-----:R-:W0:Y:S02]  /*338d0*/  MUFU.EX2 R0, R3 ;  /* 0x0000000300007308 */ /* 0x001e240000000800 */
[----:B0-----:R-:W-:Y:S04]  /*338e0*/  STL [R1+0xa4], R0 ;  /* 0x0000a40001007387 */ /* 0x001fe80000100800 */
[----:B--2---:R-:W-:Y:S01]  /*338f0*/  STL.64 [R1+0x13d8], R26 ;  /* 0x0013d81a01007387 */ /* 0x004fe20000100a00 */
[----:B---3--:R4:W-:Y:S02]  /*33900*/  STL.64 [R1+0x13d0], R24 ;  /* 0x0013d01801007387 */ /* 0x0089e40000100a00 */
[----:B----4-:R-:W-:Y:S02]  /*33910*/  MOV R24, R23 ;  /* 0x0000001700187202 */ /* 0x010fe40000000f00 */
[----:B-----5:R-:W-:Y:S01]  /*33920*/  MOV R25, R10 ;  /* 0x0000000a00197202 */ /* 0x020fe20000000f00 */
[----:B------:R-:W2:Y:S01]  /*33930*/  LDL.LU R23, [R1+0x1444] ;  /* 0x0014440001177983 */ /* 0x000ea20000300800 */
[----:B------:R-:W3:Y:S02]  /*33940*/  LDL.LU R10, [R1+0x588] ;  /* 0x00058800010a7983 */ /* 0x000ee40000300800 */
[----:B------:R-:W4:Y:S02]  /*33950*/  LDL.LU R26, [R1+0x7e8] ;  /* 0x0007e800011a7983 */ /* 0x000f240000300800 */
[----:B------:R-:W4:Y:S02]  /*33960*/  LDL.LU R27, [R1+0x760] ;  /* 0x00076000011b7983 */ /* 0x000f240000300800 */
[----:B----4-:R-:W-:Y:S01]  /*33970*/  STL.64 [R1+0x1400], R26 ;  /* 0x0014001a01007387 */ /* 0x010fe20000100a00 */
[----:B------:R0:W-:Y:S02]  /*33980*/  STL.64 [R1+0x13f8], R24 ;  /* 0x0013f81801007387 */ /* 0x0001e40000100a00 */
[----:B0-----:R-:W-:Y:S01]  /*33990*/  MOV R24, R28 ;  /* 0x0000001c00187202 */ /* 0x001fe20000000f00 */
[----:B------:R-:W-:Y:S01]  /*339a0*/  IMAD.MOV.U32 R25, RZ, RZ, R11 ;  /* 0x000000ffff197224 */ /* 0x000fe200078e000b */
[----:B------:R-:W3:Y:S01]  /*339b0*/  LDL.LU R28, [R1+0x1440] ;  /* 0x00144000011c7983 */ /* 0x000ee20000300800 */
[----:B------:R-:W4:Y:S02]  /*339c0*/  LDL.LU R11, [R1+0x58c] ;  /* 0x00058c00010b7983 */ /* 0x000f240000300800 */
[----:B------:R-:W5:Y:S02]  /*339d0*/  LDL.LU R0, [R1+0x570] ;  /* 0x0005700001007983 */ /* 0x000f640000300800 */
[----:B------:R-:W2:Y:S02]  /*339e0*/  LDL.LU R18, [R1+0x578] ;  /* 0x0005780001127983 */ /* 0x000ea40000300800 */
[----:B------:R-:W-:Y:S01]  /*339f0*/  FFMA R16, R16, c[0x0][0x188], -R14 ;  /* 0x0000620010107a23 */ /* 0x000fe2000000080e */
[----:B--2---:R-:W-:Y:S04]  /*33a00*/  STL.64 [R1+0x1428], R18 ;  /* 0x0014281201007387 */ /* 0x004fe80000100a00 */
[----:B------:R0:W-:Y:S02]  /*33a10*/  STL.64 [R1+0x1420], R16 ;  /* 0x0014201001007387 */ /* 0x0001e40000100a00 */
[----:B------:R-:W2:Y:S02]  /*33a20*/  LDL.LU R26, [R1+0x57c] ;  /* 0x00057c00011a7983 */ /* 0x000ea40000300800 */
[----:B------:R-:W2:Y:S02]  /*33a30*/  LDL.LU R27, [R1+0x7f0] ;  /* 0x0007f000011b7983 */ /* 0x000ea40000300800 */
[----:B------:R-:W-:Y:S01]  /*33a40*/  FFMA R2, R21, c[0x0][0x188], -R20 ;  /* 0x0000620015027a23 */ /* 0x000fe20000000814 */
[----:B0-----:R-:W-:-:S02]  /*33a50*/  MOV R16, R23 ;  /* 0x0000001700107202 */ /* 0x001fc40000000f00 */
[----:B------:R-:W-:Y:S01]  /*33a60*/  MOV R17, R22 ;  /* 0x0000001600117202 */ /* 0x000fe20000000f00 */
[----:B--2---:R-:W-:Y:S01]  /*33a70*/  STL.64 [R1+0x1438], R26 ;  /* 0x0014381a01007387 */ /* 0x004fe20000100a00 */
[----:B------:R0:W-:Y:S03]  /*33a80*/  STL.64 [R1+0x1430], R24 ;  /* 0x0014301801007387 */ /* 0x0001e60000100a00 */
        /* <DEDUP_REMOVED lines=8> */
[----:B------:R-:W2:Y:S01]  /*33b10*/  LDL.LU R20, [R1+0x7f4] ;  /* 0x0007f40001147983 */ /* 0x000ea20000300800 */
[----:B------:R-:W2:Y:S02]  /*33b20*/  LDL.LU R13, [R1+0x7e4] ;  /* 0x0007e400010d7983 */ /* 0x000ea40000300800 */
[----:B------:R-:W2:Y:S02]  /*33b30*/  LDL.LU R22, [R1+0x7f8] ;  /* 0x0007f80001167983 */ /* 0x000ea40000300800 */
[----:B---3--:R-:W-:-:S02]  /*33b40*/  FFMA R15, R10, c[0x0][0x188], -R28 ;  /* 0x000062000a0f7a23 */ /* 0x008fc4000000081c */
[----:B----4-:R-:W-:Y:S01]  /*33b50*/  FFMA R14, R11, c[0x0][0x188], -R28 ;  /* 0x000062000b0e7a23 */ /* 0x010fe2000000081c */
[----:B--2---:R-:W-:Y:S01]  /*33b60*/  STL.64 [R1+0x1410], R22 ;  /* 0x0014101601007387 */ /* 0x004fe20000100a00 */
[----:B------:R0:W-:Y:S03]  /*33b70*/  STL.64 [R1+0x1408], R20 ;  /* 0x0014081401007387 */ /* 0x0001e60000100a00 */
[----:B0-----:R-:W2:Y:S01]  /*33b80*/  LDL.LU R20, [R1+0x110] ;  /* 0x0001100001147983 */ /* 0x001ea20000300800 */
[----:B------:R-:W2:Y:S02]  /*33b90*/  LDL.LU R21, [R1+0x114] ;  /* 0x0001140001157983 */ /* 0x000ea40000300800 */
[----:B------:R-:W2:Y:S02]  /*33ba0*/  LDL.LU R22, [R1+0x118] ;  /* 0x0001180001167983 */ /* 0x000ea40000300800 */
[----:B------:R-:W2:Y:S01]  /*33bb0*/  LDL.LU R23, [R1+0x11c] ;  /* 0x00011c0001177983 */ /* 0x000ea20000300800 */
[----:B------:R0:W-:Y:S04]  /*33bc0*/  STL [R1+0x1364], R15 ;  /* 0x0013640f01007387 */ /* 0x0001e80000100800 */
[----:B0-----:R-:W3:Y:S01]  /*33bd0*/  LDL.LU R15, [R1+0x7e0] ;  /* 0x0007e000010f7983 */ /* 0x001ee20000300800 */
[----:B------:R-:W4:Y:S02]  /*33be0*/  LDL.LU R10, [R1+0x7ec] ;  /* 0x0007ec00010a7983 */ /* 0x000f240000300800 */
[----:B------:R-:W4:Y:S01]  /*33bf0*/  LDL.LU R11, [R1+0x730] ;  /* 0x00073000010b7983 */ /* 0x000f220000300800 */
[----:B------:R-:W-:Y:S01]  /*33c00*/  HMMA.16816.F32 R16, R4, R16, R24 ;  /* 0x000000100410723c */ /* 0x000fe20000001818 */
[----:B----4-:R-:W-:Y:S01]  /*33c10*/  STL.64 [R1+0x13e8], R10 ;  /* 0x0013e80a01007387 */ /* 0x010fe20000100a00 */
[----:B------:R0:W-:Y:S03]  /*33c20*/  STL.64 [R1+0x13e0], R8 ;  /* 0x0013e00801007387 */ /* 0x0001e60000100a00 */
[----:B0-----:R-:W4:Y:S01]  /*33c30*/  LDL.LU R8, [R1+0x100] ;  /* 0x0001000001087983 */ /* 0x001f220000300800 */
[----:B------:R-:W4:Y:S02]  /*33c40*/  LDL.LU R9, [R1+0x104] ;  /* 0x0001040001097983 */ /* 0x000f240000300800 */
[----:B------:R-:W4:Y:S02]  /*33c50*/  LDL.LU R10, [R1+0x108] ;  /* 0x00010800010a7983 */ /* 0x000f240000300800 */
[----:B------:R-:W4:Y:S01]  /*33c60*/  LDL.LU R11, [R1+0x10c] ;  /* 0x00010c00010b7983 */ /* 0x000f220000300800 */
[----:B------:R0:W-:Y:S04]  /*33c70*/  STL [R1+0x139c], R14 ;  /* 0x00139c0e01007387 */ /* 0x0001e80000100800 */
[----:B0-----:R-:W2:Y:S01]  /*33c80*/  LDL.LU R14, [R1+0x574] ;  /* 0x00057400010e7983 */ /* 0x001ea20000300800 */
[----:B------:R-:W3:Y:S02]  /*33c90*/  LDL.LU.64 R26, [R1+0x1438] ;  /* 0x00143800011a7983 */ /* 0x000ee40000300a00 */
[----:B------:R-:W4:Y:S05]  /*33ca0*/  LDL.LU.64 R24, [R1+0x1430] ;  /* 0x0014300001187983 */ /* 0x000f2a0000300a00 */
[----:B------:R-:W-:Y:S01]  /*33cb0*/  STL.64 [R1+0x130], R16 ;  /* 0x0001301001007387 */ /* 0x000fe20000100a00 */
[----:B------:R0:W-:Y:S04]  /*33cc0*/  STL.64 [R1+0x138], R18 ;  /* 0x0001381201007387 */ /* 0x0001e80000100a00 */
[----:B0-----:R-:W4:Y:S01]  /*33cd0*/  LDL.LU.64 R18, [R1+0x1428] ;  /* 0x0014280001127983 */ /* 0x001f220000300a00 */
[----:B-----5:R-:W-:-:S02]  /*33ce0*/  FFMA R0, R0, c[0x0][0x188], -R29 ;  /* 0x0000620000007a23 */ /* 0x020fc4000000081d */
[----:B------:R-:W5:Y:S02]  /*33cf0*/  LDL.LU.64 R16, [R1+0x1420] ;  /* 0x0014200001107983 */ /* 0x000f640000300a00 */
[----:B------:R-:W-:Y:S01]  /*33d00*/  FMUL R2, R2, 1.4426950216293334961 ;  /* 0x3fb8aa3b02027820 */ /* 0x000fe20000400000 */
[----:B------:R0:W-:Y:S04]  /*33d10*/  STL [R1+0x34], R0 ;  /* 0x0000340001007387 */ /* 0x0001e80000100800 */
[----:B0-----:R-:W5:Y:S01]  /*33d20*/  LDL.LU R0, [R1+0x1418] ;  /* 0x0014180001007983 */ /* 0x001f620000300800 */
[----:B------:R-:W-:Y:S02]  /*33d30*/  STL [R1+0x10a4], R29 ;  /* 0x0010a41d01007387 */ /* 0x000fe40000100800 */
[----:B--2---:R-:W-:-:S02]  /*33d40*/  FFMA R14, R14, c[0x0][0x188], -R29 ;  /* 0x000062000e0e7a23 */ /* 0x004fc4000000081d */
[----:B---3--:R-:W-:-:S03]  /*33d50*/  FADD R3, R3, R27 ;  /* 0x0000001b03037221 */ /* 0x008fc60000000000 */
[----:B------:R4:W-:Y:S02]  /*33d60*/  STL [R1+0x74], R14 ;  /* 0x0000740e01007387 */ /* 0x0009e40000100800 */
[--C-:B----4-:R-:W-:Y:S02]  /*33d70*/  FFMA R14, R18, c[0x0][0x188], -R28.reuse ;  /* 0x00006200120e7a23 */ /* 0x110fe4000000081c */
[----:B------:R0:W1:Y:S02]  /*33d80*/  MUFU.EX2 R18, R2 ;  /* 0x0000000200127308 */ /* 0x0000640000000800 */
[----:B0-----:R-:W-:Y:S02]  /*33d90*/  FFMA R2, R26, c[0x0][0x188], -R28 ;  /* 0x000062001a027a23 */ /* 0x001fe4000000081c */
[----:B------:R-:W-:Y:S01]  /*33da0*/  HMMA.16816.F32 R24, R4, R24, R20 ;  /* 0x000000180418723c */ /* 0x000fe20000001814 */
[----:B------:R-:W-:Y:S01]  /*33db0*/  STL [R1+0x84], R14 ;  /* 0x0000840e01007387 */ /* 0x000fe20000100800 */
[----:B------:R-:W-:Y:S02]  /*33dc0*/  STL [R1+0x10a8], R28 ;  /* 0x0010a81c01007387 */ /* 0x000fe40000100800 */
[----:B------:R-:W-:Y:S01]  /*33dd0*/  STL [R1+0x94], R2 ;  /* 0x0000940201007387 */ /* 0x000fe20000100800 */
[----:B-1----:R-:W-:Y:S01]  /*33de0*/  STL [R1+0xa0], R18 ;  /* 0x0000a01201007387 */ /* 0x002fe20000100800 */
[----:B------:R-:W-:Y:S02]  /*33df0*/  STL [R1+0x13a0], R18 ;  /* 0x0013a01201007387 */ /* 0x000fe40000100800 */
[----:B------:R-:W2:Y:S02]  /*33e00*/  LDL.LU.64 R22, [R1+0x1410] ;  /* 0x0014100001167983 */ /* 0x000ea40000300a00 */
[----:B------:R-:W3:Y:S11]  /*33e10*/  LDL.LU.64 R20, [R1+0x1408] ;  /* 0x0014080001147983 */ /* 0x000ef60000300a00 */
[----:B------:R-:W-:Y:S02]  /*33e20*/  @!UPT UIADD3 URZ, URZ, URZ, URZ ;  /* 0x0000003f3f3ff290 */ /* 0x000fe4000fffe03f */
[----:B------:R-:W-:Y:S01]  /*33e30*/  STL.64 [R1+0x120], R24 ;  /* 0x0001201801007387 */ /* 0x000fe20000100a00 */
[----:B------:R0:W-:Y:S03]  /*33e40*/  STL.64 [R1+0x128], R26 ;  /* 0x0001281a01007387 */ /* 0x0001e60000100a00 */
[----:B0-----:R-:W4:Y:S01]  /*33e50*/  LDL.LU.64 R26, [R1+0x1400] ;  /* 0x00140000011a7983 */ /* 0x001f220000300a00 */
[----:B------:R-:W3:Y:S02]  /*33e60*/  LDL.LU.64 R24, [R1+0x13f8] ;  /* 0x0013f80001187983 */ /* 0x000ee40000300a00 */
[----:B------:R-:W-:Y:S02]  /*33e70*/  FMUL R14, R19, 1.4426950216293334961 ;  /* 0x3fb8aa3b130e7820 */ /* 0x000fe40000400000 */
[----:B------:R-:W5:Y:S01]  /*33e80*/  LDL.LU R19, [R1+0x13f0] ;  /* 0x0013f00001137983 */ /* 0x000f620000300800 */
[----:B--2---:R-:W-:-:S02]  /*33e90*/  FADD R12, R23, R12 ;  /* 0x0000000c170c7221 */ /* 0x004fc40000000000 */
[----:B------:R5:W-:Y:S01]  /*33ea0*/  MUFU.EX2 R23, R14 ;  /* 0x0000000e00177308 */ /* 0x000be20000000800 */
[----:B----4-:R-:W-:Y:S02]  /*33eb0*/  FADD R2, R26, R15 ;  /* 0x0000000f1a027221 */ /* 0x010fe40000000000 */
[----:B---3--:R-:W-:Y:S02]  /*33ec0*/  FADD R15, R21, R27 ;  /* 0x0000001b150f7221 */ /* 0x008fe40000000000 */
[----:B------:R-:W-:Y:S01]  /*33ed0*/  HMMA.16816.F32 R24, R4, R24, R8 ;  /* 0x000000180418723c */ /* 0x000fe20000001808 */
[----:B------:R-:W2:Y:S01]  /*33ee0*/  LDL.LU.64 R10, [R1+0x13e8] ;  /* 0x0013e800010a7983 */ /* 0x000ea20000300a00 */
[----:B------:R-:W3:Y:S02]  /*33ef0*/  LDL.LU.64 R8, [R1+0x13e0] ;  /* 0x0013e00001087983 */ /* 0x000ee40000300a00 */
[----:B-----5:R-:W-:Y:S02]  /*33f00*/  FMUL R14, R19, 1.4426950216293334961 ;  /* 0x3fb8aa3b130e7820 */ /* 0x020fe40000400000 */
[----:B------:R-:W-:-:S02]  /*33f10*/  FADD R13, R13, R2 ;  /* 0x000000020d0d7221 */ /* 0x000fc40000000000 */
[----:B------:R-:W-:Y:S01]  /*33f20*/  FADD R2, R17, R15 ;  /* 0x0000000f11027221 */ /* 0x000fe20000000000 */
[----:B------:R0:W1:Y:S11]  /*33f30*/  MUFU.EX2 R19, R14 ;  /* 0x0000000e00137308 */ /* 0x0000760000000800 */
[----:B------:R-:W-:Y:S03]  /*33f40*/  @!UPT UIADD3 URZ, URZ, URZ, URZ ;  /* 0x0000003f3f3ff290 */ /* 0x000fe6000fffe03f */
[----:B------:R-:W-:Y:S01]  /*33f50*/  STL.64 [R1+0x110], R24 ;  /* 0x0001101801007387 */ /* 0x000fe20000100a00 */
[----:B------:R4:W-:Y:S03]  /*33f60*/  STL.64 [R1+0x118], R26 ;  /* 0x0001181a01007387 */ /* 0x0009e60000100a00 */
[----:B----4-:R-:W4:Y:S01]  /*33f70*/  LDL.LU.64 R26, [R1+0x13d8] ;  /* 0x0013d800011a7983 */ /* 0x010f220000300a00 */
[----:B------:R-:W5:Y:S02]  /*33f80*/  LDL.LU.64 R24, [R1+0x13d0] ;  /* 0x0013d00001187983 */ /* 0x000f640000300a00 */
[----:B------:R-:W3:Y:S02]  /*33f90*/  LDL.LU R28, [R1+0x650] ;  /* 0x00065000011c7983 */ /* 0x000ee40000300800 */
[----:B------:R-:W3:Y:S01]  /*33fa0*/  LDL.LU R29, [R1+0x61c] ;  /* 0x00061c00011d7983 */ /* 0x000ee20000300800 */
[----:B------:R-:W3:Y:S01]  /*33fb0*/  LDL.LU R15, [R1+0x608] ;  /* 0x00060800010f7983 */ /* 0x000ee20000300800 */
[----:B0-----:R-:W3:Y:S02]  /*33fc0*/  LDL.LU R14, [R1+0x5f0] ;  /* 0x0005f000010e7983 */ /* 0x001ee40000300800 */
[----:B------:R-:W-:-:S04]  /*33fd0*/  FADD R3, R20, R3 ;  /* 0x0000000314037221 */ /* 0x000fc80000000000 */
[----:B------:R-:W-:Y:S02]  /*33fe0*/  FADD R3, R22, R3 ;  /* 0x0000000316037221 */ /* 0x000fe40000000000 */
[----:B--2---:R-:W-:Y:S02]  /*33ff0*/  FADD R18, R10, R13 ;  /* 0x0000000d0a127221 */ /* 0x004fe40000000000 */
[----:B------:R-:W-:Y:S02]  /*34000*/  FADD R13, R11, R2 ;  /* 0x000000020b0d7221 */ /* 0x000fe40000000000 */
[----:B----4-:R-:W-:Y:S01]  /*34010*/  FADD R12, R27, R12 ;  /* 0x0000000c1b0c7221 */ /* 0x010fe20000000000 */
[----:B---3--:R-:W-:Y:S04]  /*34020*/  STL.64 [R1+0x13c8], R14 ;  /* 0x0013c80e01007387 */ /* 0x008fe80000100a00 */
[----:B------:R0:W-:Y:S02]  /*34030*/  STL.64 [R1+0x13c0], R12 ;  /* 0x0013c00c01007387 */ /* 0x0001e40000100a00 */
[----:B0-----:R-:W2:Y:S01]  /*34040*/  LDL.LU R12, [R1+0xf0] ;  /* 0x0000f000010c7983 */ /* 0x001ea20000300800 */
[----:B------:R-:W2:Y:S02]  /*34050*/  LDL.LU R13, [R1+0xf4] ;  /* 0x0000f400010d7983 */ /* 0x000ea40000300800 */
[----:B------:R-:W2:Y:S02]  /*34060*/  LDL.LU R14, [R1+0xf8] ;  /* 0x0000f800010e7983 */ /* 0x000ea40000300800 */
[----:B------:R-:W2:Y:S01]  /*34070*/  LDL.LU R15, [R1+0xfc] ;  /* 0x0000fc00010f7983 */ /* 0x000ea20000300800 */
[----:B------:R-:W3:Y:S01]  /*34080*/  LDL.LU R17, [R1+0x5e0] ;  /* 0x0005e00001117983 */ /* 0x000ee20000300800 */
[----:B------:R-:W4:Y:S02]  /*34090*/  LDL.LU R22, [R1+0x5f4] ;  /* 0x0005f40001167983 */ /* 0x000f240000300800 */
[----:B------:R-:W2:Y:S02]  /*340a0*/  LDL.LU R20, [R1+0x614] ;  /* 0x0006140001147983 */ /* 0x000ea40000300800 */
[----:B------:R-:W2:Y:S02]  /*340b0*/  LDL.LU R27, [R1+0x604] ;  /* 0x00060400011b7983 */ /* 0x000ea40000300800 */
[----:B--2---:R-:W-:Y:S01]  /*340c0*/  STL.64 [R1+0x1390], R26 ;  /* 0x0013901a01007387 */ /* 0x004fe20000100a00 */
[----:B-----5:R0:W-:Y:S03]  /*340d0*/  STL.64 [R1+0x1388], R24 ;  /* 0x0013881801007387 */ /* 0x0201e60000100a00 */
[----:B0-----:R-:W2:Y:S01]  /*340e0*/  LDL.LU R24, [R1+0xd0] ;  /* 0x0000d00001187983 */ /* 0x001ea20000300800 */
[----:B------:R-:W2:Y:S02]  /*340f0*/  LDL.LU R25, [R1+0xd4] ;  /* 0x0000d40001197983 */ /* 0x000ea40000300800 */
[----:B------:R-:W5:Y:S02]  /*34100*/  LDL.LU R26, [R1+0xd8] ;  /* 0x0000d800011a7983 */ /* 0x000f640000300800 */
[----:B------:R-:W5:Y:S01]  /*34110*/  LDL.LU R27, [R1+0xdc] ;  /* 0x0000dc00011b7983 */ /* 0x000f620000300800 */
[----:B------:R-:W-:Y:S01]  /*34120*/  HMMA.16816.F32 R8, R4, R8, R12 ;  /* 0x000000080408723c */ /* 0x000fe2000000180c */
[----:B-----5:R-:W-:Y:S01]  /*34130*/  STL.64 [R1+0x13b0], R26 ;  /* 0x0013b01a01007387 */ /* 0x020fe20000100a00 */
[----:B--2---:R0:W-:Y:S03]  /*34140*/  STL.64 [R1+0x13a8], R24 ;  /* 0x0013a81801007387 */ /* 0x0041e60000100a00 */
[----:B0-----:R-:W2:Y:S01]  /*34150*/  LDL.LU R24, [R1+0xe0] ;  /* 0x0000e00001187983 */ /* 0x001ea20000300800 */
[----:B------:R-:W2:Y:S02]  /*34160*/  LDL.LU R25, [R1+0xe4] ;  /* 0x0000e40001197983 */ /* 0x000ea40000300800 */
[----:B------:R-:W2:Y:S02]  /*34170*/  LDL.LU R26, [R1+0xe8] ;  /* 0x0000e800011a7983 */ /* 0x000ea40000300800 */
[----:B------:R-:W2:Y:S01]  /*34180*/  LDL.LU R27, [R1+0xec] ;  /* 0x0000ec00011b7983 */ /* 0x000ea20000300800 */
[----:B------:R-:W5:Y:S01]  /*34190*/  LDL.LU.64 R14, [R1+0x13c8] ;  /* 0x0013c800010e7983 */ /* 0x000f620000300a00 */
[----:B------:R-:W2:Y:S02]  /*341a0*/  LDL.LU.64 R12, [R1+0x13c0] ;  /* 0x0013c000010c7983 */ /* 0x000ea40000300a00 */
[----:B-1----:R-:W-:Y:S09]  /*341b0*/  STL [R1+0x30], R19 ;  /* 0x0000301301007387 */ /* 0x002ff20000100800 */
[----:B------:R0:W-:Y:S01]  /*341c0*/  STL.64 [R1+0x100], R8 ;  /* 0x0001000801007387 */ /* 0x0001e20000100a00 */
[----:B------:R1:W-:Y:S01]  /*341d0*/  STL.64 [R1+0x108], R10 ;  /* 0x0001080a01007387 */ /* 0x0003e20000100a00 */
[----:B------:R-:W-:-:S02]  /*341e0*/  FMUL R0, R0, 1.4426950216293334961 ;  /* 0x3fb8aa3b00007820 */ /* 0x000fc40000400000 */
[----:B------:R-:W3:Y:S02]  /*341f0*/  LDL.LU R21, [R1+0x600] ;  /* 0x0006000001157983 */ /* 0x000ee40000300800 */
[----:B------:R-:W-:Y:S01]  /*34200*/  FADD R3, R29, R3 ;  /* 0x000000031d037221 */ /* 0x000fe20000000000 */
[----:B0-----:R-:W3:Y:S01]  /*34210*/  LDL.LU R8, [R1+0xc0] ;  /* 0x0000c00001087983 */ /* 0x001ee20000300800 */
[----:B------:R-:W4:Y:S02]  /*34220*/  LDL.LU R9, [R1+0xc4] ;  /* 0x0000c40001097983 */ /* 0x000f240000300800 */
[----:B-1----:R-:W4:Y:S02]  /*34230*/  LDL.LU R10, [R1+0xc8] ;  /* 0x0000c800010a7983 */ /* 0x002f240000300800 */
[----:B------:R-:W4:Y:S02]  /*34240*/  LDL.LU R11, [R1+0xcc] ;  /* 0x0000cc00010b7983 */ /* 0x000f240000300800 */
[----:B-----5:R-:W-:-:S02]  /*34250*/  FADD R18, R15, R18 ;  /* 0x000000120f127221 */ /* 0x020fc40000000000 */
[----:B--2---:R-:W-:Y:S01]  /*34260*/  FADD R2, R28, R12 ;  /* 0x0000000c1c027221 */ /* 0x004fe20000000000 */
[----:B------:R0:W1:Y:S01]  /*34270*/  MUFU.EX2 R15, R0 ;  /* 0x00000000000f7308 */ /* 0x0000620000000800 */
[----:B------:R-:W2:Y:S01]  /*34280*/  LDL.LU R12, [R1+0x13bc] ;  /* 0x0013bc00010c7983 */ /* 0x000ea20000300800 */
[----:B------:R-:W-:-:S03]  /*34290*/  FADD R14, R14, R13 ;  /* 0x0000000d0e0e7221 */ /* 0x000fc60000000000 */
[----:B0-----:R-:W5:Y:S01]  /*342a0*/  LDL.LU R0, [R1+0x45c] ;  /* 0x00045c0001007983 */ /* 0x001f620000300800 */
[----:B------:R-:W2:Y:S02]  /*342b0*/  LDL.LU R28, [R1+0x420] ;  /* 0x00042000011c7983 */ /* 0x000ea40000300800 */
[----:B------:R-:W2:Y:S02]  /*342c0*/  LDL.LU R29, [R1+0x460] ;  /* 0x00046000011d7983 */ /* 0x000ea40000300800 */
[----:B------:R-:W2:Y:S02]  /*342d0*/  LDL.LU R13, [R1+0x13b8] ;  /* 0x0013b800010d7983 */ /* 0x000ea40000300800 */
[----:B---3--:R-:W-:Y:S02]  /*342e0*/  FADD R17, R17, R2 ;  /* 0x0000000211117221 */ /* 0x008fe40000000000 */
[----:B------:R-:W3:Y:S01]  /*342f0*/  LDL.LU R2, [R1+0x618] ;  /* 0x0006180001027983 */ /* 0x000ee20000300800 */
[----:B--2---:R-:W-:Y:S11]  /*34300*/  HMMA.16816.F32 R24, R4, R12, R24 ;  /* 0x0000000c0418723c */ /* 0x004ff60000001818 */
[----:B------:R-:W-:Y:S11]  /*34310*/  @!UPT UIADD3 URZ, URZ, URZ, URZ ;  /* 0x0000003f3f3ff290 */ /* 0x000ff6000fffe03f */
[----:B------:R-:W-:Y:S01]  /*34320*/  @!UPT UIADD3 URZ, URZ, URZ, URZ ;  /* 0x0000003f3f3ff290 */ /* 0x000fe2000fffe03f */
[----:B------:R-:W-:Y:S01]  /*34330*/  STL.64 [R1+0xf0], R24 ;  /* 0x0000f01801007387 */ /* 0x000fe20000100a00 */
[----:B------:R0:W-:Y:S03]  /*34340*/  STL.64 [R1+0xf8], R26 ;  /* 0x0000f81a01007387 */ /* 0x0001e60000100a00 */
[----:B0-----:R-:W2:Y:S01]  /*34350*/  LDL.LU.64 R26, [R1+0x13b0] ;  /* 0x0013b000011a7983 */ /* 0x001ea20000300a00 */
[----:B------:R-:W2:Y:S02]  /*34360*/  LDL.LU.64 R24, [R1+0x13a8] ;  /* 0x0013a80001187983 */ /* 0x000ea40000300a00 */
[----:B------:R-:W2:Y:S02]  /*34370*/  LDL.LU R12, [R1+0x60c] ;  /* 0x00060c00010c7983 */ /* 0x000ea40000300800 */
[----:B------:R-:W-:Y:S01]  /*34380*/  FMUL R13, R16, 1.4426950216293334961 ;  /* 0x3fb8aa3b100d7820 */ /* 0x000fe20000400000 */
[----:B-1----:R-:W-:Y:S01]  /*34390*/  STL [R1+0x24], R15 ;  /* 0x0000240f01007387 */ /* 0x002fe20000100800 */
[----:B---3--:R-:W-:-:S02]  /*343a0*/  FADD R2, R2, R3 ;  /* 0x0000000302027221 */ /* 0x008fc40000000000 */
[----:B------:R-:W3:Y:S02]  /*343b0*/  LDL.LU R16, [R1+0x13a4] ;  /* 0x0013a40001107983 */ /* 0x000ee40000300800 */
[----:B--2---:R-:W-:Y:S02]  /*343c0*/  FADD R3, R12, R18 ;  /* 0x000000120c037221 */ /* 0x004fe40000000000 */
[----:B----4-:R-:W-:Y:S01]  /*343d0*/  FADD R12, R22, R14 ;  /* 0x0000000e160c7221 */ /* 0x010fe20000000000 */
[----:B------:R-:W2:Y:S01]  /*343e0*/  LDL.LU R18, [R1+0x13a0] ;  /* 0x0013a00001127983 */ /* 0x000ea20000300800 */
[----:B------:R-:W4:Y:S01]  /*343f0*/  LDL.LU R14, [R1+0x139c] ;  /* 0x00139c00010e7983 */ /* 0x000f220000300800 */
[----:B------:R0:W1:Y:S02]  /*34400*/  MUFU.EX2 R22, R13 ;  /* 0x0000000d00167308 */ /* 0x0000640000000800 */
[----:B0-----:R-:W2:Y:S02]  /*34410*/  LDL.LU R13, [R1+0x5e4] ;  /* 0x0005e400010d7983 */ /* 0x001ea40000300800 */
[----:B--2---:R-:W-:-:S02]  /*34420*/  FADD R13, R13, R17 ;  /* 0x000000110d0d7221 */ /* 0x004fc40000000000 */
[----:B------:R-:W3:Y:S01]  /*34430*/  LDL.LU R17, [R1+0x1398] ;  /* 0x0013980001117983 */ /* 0x000ee20000300800 */
[----:B------:R-:W-:Y:S02]  /*34440*/  FADD R20, R20, R2 ;  /* 0x0000000214147221 */ /* 0x000fe40000000000 */
[----:B------:R-:W2:Y:S01]  /*34450*/  LDL.LU R2, [R1+0x5fc] ;  /* 0x0005fc0001027983 */ /* 0x000ea20000300800 */
[----:B---3--:R-:W-:Y:S11]  /*34460*/  HMMA.16816.F32 R24, R4, R16, R24 ;  /* 0x000000100418723c */ /* 0x008ff60000001818 */
[----:B------:R-:W-:Y:S11]  /*34470*/  @!UPT UIADD3 URZ, URZ, URZ, URZ ;  /* 0x0000003f3f3ff290 */ /* 0x000ff6000fffe03f */
[----:B------:R-:W-:Y:S01]  /*34480*/  @!UPT UIADD3 URZ, URZ, URZ, URZ ;  /* 0x0000003f3f3ff290 */ /* 0x000fe2000fffe03f */
[----:B------:R-:W-:Y:S01]  /*34490*/  STL.64 [R1+0xe0], R24 ;  /* 0x0000e01801007387 */ /* 0x000fe20000100a00 */
[----:B------:R0:W-:Y:S03]  /*344a0*/  STL.64 [R1+0xe8], R26 ;  /* 0x0000e81a01007387 */ /* 0x0001e60000100a00 */
[----:B0-----:R-:W3:Y:S01]  /*344b0*/  LDL.LU.64 R26, [R1+0x1390] ;  /* 0x00139000011a7983 */ /* 0x001ee20000300a00 */
[----:B------:R-:W4:Y:S02]  /*344c0*/  LDL.LU.64 R24, [R1+0x1388] ;  /* 0x0013880001187983 */ /* 0x000f240000300a00 */
[----:B------:R-:W4:Y:S02]  /*344d0*/  LDL.LU R17, [R1+0x5e8] ;  /* 0x0005e80001117983 */ /* 0x000f240000300800 */
[----:B--2---:R-:W-:Y:S02]  /*344e0*/  FADD R2, R2, R12 ;  /* 0x0000000c02027221 */ /* 0x004fe40000000000 */
[----:B---3--:R-:W-:-:S02]  /*344f0*/  FMUL R16, R26, 1.4426950216293334961 ;  /* 0x3fb8aa3b1a107820 */ /* 0x008fc40000400000 */
[----:B------:R-:W-:Y:S01]  /*34500*/  FADD R3, R27, R3 ;  /* 0x000000031b037221 */ /* 0x000fe20000000000 */
[----:B------:R-:W2:Y:S01]  /*34510*/  LDL.LU R26, [R1+0x410] ;  /* 0x00041000011a7983 */ /* 0x000ea20000300800 */
[----:B------:R-:W3:Y:S02]  /*34520*/  LDL.LU R27, [R1+0x5d8] ;  /* 0x0005d800011b7983 */ /* 0x000ee40000300800 */
[----:B----4-:R-:W-:Y:S02]  /*34530*/  FADD R12, R17, R13 ;  /* 0x0000000d110c7221 */ /* 0x010fe40000000000 */
[----:B------:R-:W4:Y:S01]  /*34540*/  LDL.LU R13, [R1+0x5f8] ;  /* 0x0005f800010d7983 */ /* 0x000f220000300800 */
[----:B------:R0:W1:Y:S03]  /*34550*/  MUFU.EX2 R17, R16 ;  /* 0x0000001000117308 */ /* 0x0000660000000800 */
[----:B0-----:R-:W2:Y:S01]  /*34560*/  LDL.LU R16, [R1+0x610] ;  /* 0x0006100001107983 */ /* 0x001ea20000300800 */
[----:B------:R-:W-:-:S02]  /*34570*/  FADD R3, R21, R3 ;  /* 0x0000000315037221 */ /* 0x000fc40000000000 */
[----:B--2---:R-:W-:Y:S02]  /*34580*/  FADD R16, R16, R20 ;  /* 0x0000001410107221 */ /* 0x004fe40000000000 */
[----:B------:R-:W2:Y:S01]  /*34590*/  LDL.LU R20, [R1+0x1384] ;  /* 0x0013840001147983 */ /* 0x000ea20000300800 */
[----:B------:R-:W2:Y:S02]  /*345a0*/  LDL.LU R21, [R1+0x1380] ;  /* 0x0013800001157983 */ /* 0x000ea40000300800 */
[----:B----4-:R-:W-:Y:S02]  /*345b0*/  FADD R13, R13, R2 ;  /* 0x000000020d0d7221 */ /* 0x010fe40000000000 */
[----:B------:R-:W4:Y:S01]  /*345c0*/  LDL.LU R2, [R1+0x5ec] ;  /* 0x0005ec0001027983 */ /* 0x000f220000300800 */
[----:B--2---:R-:W-:Y:S01]  /*345d0*/  HMMA.16816.F32 R8, R4, R20, R8 ;  /* 0x000000140408723c */ /* 0x004fe20000001808 */
[----:B----4-:R-:W-:Y:S11]  /*345e0*/  FADD R2, R2, R12 ;  /* 0x0000000c02027221 */ /* 0x010ff60000000000 */
[----:B------:R-:W-:Y:S11]  /*345f0*/  @!UPT UIADD3 URZ, URZ, URZ, URZ ;  /* 0x0000003f3f3ff290 */ /* 0x000ff6000fffe03f */
[----:B------:R-:W-:Y:S01]  /*34600*/  STL.64 [R1+0xd0], R8 ;  /* 0x0000d00801007387 */ /* 0x000fe20000100a00 */
[----:B------:R0:W-:Y:S03]  /*34610*/  STL.64 [R1+0xd8], R10 ;  /* 0x0000d80a01007387 */ /* 0x0001e60000100a00 */
[----:B0-----:R-:W2:Y:S01]  /*34620*/  LDL.LU.64 R10, [R1+0x1378] ;  /* 0x00137800010a7983 */ /* 0x001ea20000300a00 */
[----:B------:R-:W2:Y:S02]  /*34630*/  LDL.LU.64 R8, [R1+0x1370] ;  /* 0x0013700001087983 */ /* 0x000ea40000300a00 */
[----:B------:R-:W4:Y:S02]  /*34640*/  LDL R20, [R1+0xb0] ;  /* 0x0000b00001147983 */ /* 0x000f240000100800 */
[----:B------:R-:W2:Y:S01]  /*34650*/  LDL.LU R21, [R1+0x444] ;  /* 0x0004440001157983 */ /* 0x000ea20000300800 */
[----:B------:R-:W2:Y:S01]  /*34660*/  LDL.LU R12, [R1+0x5dc] ;  /* 0x0005dc00010c7983 */ /* 0x000ea20000300800 */
[----:B-----5:R-:W-:-:S02]  /*34670*/  FADD R3, R0, R3 ;  /* 0x0000000300037221 */ /* 0x020fc40000000000 */
[----:B--2---:R-:W-:Y:S02]  /*34680*/  FADD R12, R12, R16 ;  /* 0x000000100c0c7221 */ /* 0x004fe40000000000 */
[----:B------:R-:W2:Y:S01]  /*34690*/  LDL.LU R16, [R1+0x440] ;  /* 0x0004400001107983 */ /* 0x000ea20000300800 */
[----:B------:R-:W5:Y:S01]  /*346a0*/  LDL.LU R0, [R1+0x1368] ;  /* 0x0013680001007983 */ /* 0x000f620000300800 */
[----:B------:R-:W-:Y:S01]  /*346b0*/  HMMA.16816.F32 R4, R4, R24, R8 ;  /* 0x000000180404723c */ /* 0x000fe20000001808 */
[----:B------:R-:W-:Y:S02]  /*346c0*/  FADD R2, R28, R2 ;  /* 0x000000021c027221 */ /* 0x000fe40000000000 */
[----:B--2---:R-:W-:Y:S02]  /*346d0*/  FADD R13, R16, R13 ;  /* 0x0000000d100d7221 */ /* 0x004fe40000000000 */
[----:B------:R-:W-:Y:S02]  /*346e0*/  FADD R16, R29, R12 ;  /* 0x0000000c1d107221 */ /* 0x000fe40000000000 */
[----:B-----5:R-:W-:-:S02]  /*346f0*/  FADD R12, R0, R3 ;  /* 0x00000003000c7221 */ /* 0x020fc40000000000 */
[----:B------:R-:W4:Y:S11]  /*34700*/  LDL R3, [R1+0xa4] ;  /* 0x0000a40001037983 */ /* 0x000f360000100800 */
[----:B------:R-:W-:Y:S04]  /*34710*/  @!UPT UIADD3 URZ, URZ, URZ, URZ ;  /* 0x0000003f3f3ff290 */ /* 0x000fe8000fffe03f */
[----:B------:R-:W-:Y:S01]  /*34720*/  IMAD.MOV.U32 R0, RZ, RZ, R7 ;  /* 0x000000ffff007224 */ /* 0x000fe200078e0007 */
[----:B------:R-:W-:Y:S02]  /*34730*/  MOV R29, R6 ;  /* 0x00000006001d7202 */ /* 0x000fe40000000f00 */
[----:B------:R-:W-:Y:S01]  /*34740*/  MOV R28, R5 ;  /* 0x00000005001c7202 */ /* 0x000fe20000000f00 */
[----:B------:R4:W-:Y:S01]  /*34750*/  STL [R1+0xc0], R4 ;  /* 0x0000c00401007387 */ /* 0x0009e20000100800 */
[----:B------:R-:W-:Y:S02]  /*34760*/  STL [R1+0x10e8], R0 ;  /* 0x0010e80001007387 */ /* 0x000fe40000100800 */
[----:B------:R-:W-:Y:S01]  /*34770*/  STL [R1+0x10e4], R29 ;  /* 0x0010e41d01007387 */ /* 0x000fe20000100800 */
[----:B------:R-:W-:Y:S01]  /*34780*/  F2FP.PACK_AB R5, R15, R19 ;  /* 0x000000130f05723e */ /* 0x000fe200000000ff */
[----:B------:R-:W-:Y:S01]  /*34790*/  STL [R1+0x10e0], R28 ;  /* 0x0010e01c01007387 */ /* 0x000fe20000100800 */
[----:B------:R-:W2:Y:S02]  /*347a0*/  LDL.LU R15, [R1+0x1364] ;  /* 0x00136400010f7983 */ /* 0x000ea40000300800 */
[----:B------:R-:W5:Y:S01]  /*347b0*/  LDL.LU R19, [R1+0x1360] ;  /* 0x0013600001137983 */ /* 0x000f620000300800 */
[----:B------:R-:W-:-:S02]  /*347c0*/  F2FP.PACK_AB R6, R23, R18 ;  /* 0x000000121706723e */ /* 0x000fc400000000ff */
[----:B------:R-:W5:Y:S01]  /*347d0*/  LDL.LU R18, [R1+0x135c] ;  /* 0x00135c0001127983 */ /* 0x000f620000300800 */
[----:B------:R-:W-:Y:S02]  /*347e0*/  STL [R1+0x1320], R23 ;  /* 0x0013201701007387 */ /* 0x000fe40000100800 */
[----:B-1----:R0:W-:Y:S02]  /*347f0*/  STL [R1+0x1340], R22 ;  /* 0x0013401601007387 */ /* 0x0021e40000100800 */
[----:B------:R-:W2:Y:S01]  /*34800*/  LDL.LU R11, [R1+0x458] ;  /* 0x00045800010b7983 */ /* 0x000ea20000300800 */
[----:B------:R-:W2:Y:S01]  /*34810*/  LDL.LU R10, [R1+0x430] ;  /* 0x00043000010a7983 */ /* 0x000ea20000300800 */
[----:B------:R-:W-:Y:S01]  /*34820*/  F2FP.PACK_AB R7, R17, R22 ;  /* 0x000000161107723e */ /* 0x000fe200000000ff */
[----:B---3--:R-:W-:Y:S01]  /*34830*/  FADD R8, R27, R16 ;  /* 0x000000101b087221 */ /* 0x008fe20000000000 */
[----:B----4-:R-:W-:Y:S02]  /*34840*/  F2FP.PACK_AB R4, R3, R20 ;  /* 0x000000140304723e */ /* 0x010fe400000000ff */
[----:B------:R-:W3:Y:S01]  /*34850*/  LDL.LU R20, [R1+0x400] ;  /* 0x0004000001147983 */ /* 0x000ee20000300800 */
[----:B0-----:R-:W4:Y:S02]  /*34860*/  LDL.LU R22, [R1+0x464] ;  /* 0x0004640001167983 */ /* 0x001f240000300800 */
[----:B------:R-:W2:Y:S02]  /*34870*/  LDL.LU R16, [R1+0x3c4] ;  /* 0x0003c40001107983 */ /* 0x000ea40000300800 */
[----:B------:R-:W4:Y:S01]  /*34880*/  LDL.LU R23, [R1+0x3bc] ;  /* 0x0003bc0001177983 */ /* 0x000f220000300800 */
[----:B------:R-:W2:Y:S01]  /*34890*/  LDL.LU R28, [R1+0x3e8] ;  /* 0x0003e800011c7983 */ /* 0x000ea20000300800 */
[----:B------:R-:W2:Y:S02]  /*348a0*/  LDL.LU R29, [R1+0x3d8] ;  /* 0x0003d800011d7983 */ /* 0x000ea40000300800 */
[----:B------:R-:W2:Y:S02]  /*348b0*/  LDL.LU R0, [R1+0x3c8] ;  /* 0x0003c80001007983 */ /* 0x000ea40000300800 */
[----:B------:R-:W2:Y:S02]  /*348c0*/  LDL.LU R24, [R1+0x3b4] ;  /* 0x0003b40001187983 */ /* 0x000ea40000300800 */
[----:B------:R-:W-:Y:S01]  /*348d0*/  FADD R3, R21, R13 ;  /* 0x0000000d15037221 */ /* 0x000fe20000000000 */
[----:B------:R-:W2:Y:S01]  /*348e0*/  LDL.LU R25, [R1+0x3e4] ;  /* 0x0003e40001197983 */ /* 0x000ea20000300800 */
[----:B------:R-:W2:Y:S03]  /*348f0*/  LDL.LU R21, [R1+0x3d4] ;  /* 0x0003d40001157983 */ /* 0x000ea60000300800 */
[----:B----4-:R0:W-:Y:S04]  /*34900*/  STL.64 [R1+0x1348], R22 ;  /* 0x0013481601007387 */ /* 0x0101e80000100a00 */
[----:B--2---:R-:W-:Y:S04]  /*34910*/  STL [R1+0x1344], R21 ;  /* 0x0013441501007387 */ /* 0x004fe80000100800 */
[----:B0-----:R-:W2:Y:S01]  /*34920*/  LDL.LU.64 R22, [R1+0xb8] ;  /* 0x0000b80001167983 */ /* 0x001ea20000300a00 */
[----:B------:R-:W4:Y:S02]  /*34930*/  LDL.LU R27, [R1+0x3cc] ;  /* 0x0003cc00011b7983 */ /* 0x000f240000300800 */
[----:B------:R-:W-:Y:S01]  /*34940*/  FADD R2, R26, R2 ;  /* 0x000000021a027221 */ /* 0x000fe20000000000 */
[----:B----4-:R-:W-:Y:S01]  /*34950*/  STL [R1+0x1358], R27 ;  /* 0x0013581b01007387 */ /* 0x010fe20000100800 */
[----:B------:R0:W-:Y:S03]  /*34960*/  STL.64 [R1+0x1350], R24 ;  /* 0x0013501801007387 */ /* 0x0001e60000100a00 */
[----:B0-----:R-:W2:Y:S01]  /*34970*/  LDL.LU R24, [R1+0x2b0] ;  /* 0x0002b00001187983 */ /* 0x001ea20000300800 */
[----:B------:R-:W2:Y:S02]  /*34980*/  LDL.LU R25, [R1+0x2b4] ;  /* 0x0002b40001197983 */ /* 0x000ea40000300800 */
[----:B------:R-:W2:Y:S02]  /*34990*/  LDL.LU R26, [R1+0x2b8] ;  /* 0x0002b800011a7983 */ /* 0x000ea40000300800 */
[----:B------:R-:W2:Y:S01]  /*349a0*/  LDL.LU R27, [R1+0x2bc] ;  /* 0x0002bc00011b7983 */ /* 0x000ea20000300800 */
[----:B-----5:R-:W-:Y:S01]  /*349b0*/  STL.64 [R1+0x1268], R18 ;  /* 0x0012681201007387 */ /* 0x020fe20000100a00 */
[----:B------:R0:W-:Y:S03]  /*349c0*/  STL [R1+0x1260], R17 ;  /* 0x0012601101007387 */ /* 0x0001e60000100800 */
[----:B0-----:R-:W4:Y:S01]  /*349d0*/  LDL.LU R17, [R1+0x3dc] ;  /* 0x0003dc0001117983 */ /* 0x001f220000300800 */
[----:B------:R-:W5:Y:S02]  /*349e0*/  LDL.LU.64 R18, [R1+0x98] ;  /* 0x0000980001127983 */ /* 0x000f640000300a00 */
[----:B------:R-:W-:Y:S01]  /*349f0*/  FADD R11, R11, R12 ;  /* 0x0000000c0b0b7221 */ /* 0x000fe20000000000 */
[----:B-----5:R0:W-:Y:S04]  /*34a00*/  STL.64 [R1+0x1328], R18 ;  /* 0x0013281201007387 */ /* 0x0201e80000100a00 */
[----:B0-----:R-:W5:Y:S04]  /*34a10*/  LDL R18, [R1+0xa8] ;  /* 0x0000a80001127983 */ /* 0x001f680000100800 */
[----:B------:R-:W5:Y:S01]  /*34a20*/  LDL R19, [R1+0xac] ;  /* 0x0000ac0001137983 */ /* 0x000f620000100800 */
[----:B------:R0:W-:Y:S02]  /*34a30*/  STL.64 [R1+0x12d8], R14 ;  /* 0x0012d80e01007387 */ /* 0x0001e40000100a00 */
[----:B------:R-:W4:Y:S02]  /*34a40*/  LDL.LU R12, [R1+0x290] ;  /* 0x00029000010c7983 */ /* 0x000f240000300800 */
[----:B------:R-:W4:Y:S01]  /*34a50*/  LDL.LU R13, [R1+0x294] ;  /* 0x00029400010d7983 */ /* 0x000f220000300800 */
[----:B0-----:R-:W4:Y:S01]  /*34a60*/  LDL.LU R14, [R1+0x298] ;  /* 0x00029800010e7983 */ /* 0x001f220000300800 */
[----:B------:R-:W4:Y:S01]  /*34a70*/  LDL.LU R15, [R1+0x29c] ;  /* 0x00029c00010f7983 */ /* 0x000f220000300800 */
[----:B--2---:R-:W-:Y:S01]  /*34a80*/  HMMA.16816.F32 R24, R4, R22, R24 ;  /* 0x000000160418723c */ /* 0x004fe20000001818 */
[----:B------:R-:W-:-:S02]  /*34a90*/  FADD R10, R10, R3 ;  /* 0x000000030a0a7221 */ /* 0x000fc40000000000 */
[----:B---3--:R-:W-:Y:S01]  /*34aa0*/  FADD R9, R20, R2 ;  /* 0x0000000214097221 */ /* 0x008fe20000000000 */
[----:B------:R-:W-:Y:S01]  /*34ab0*/  MOV R20, R23 ;  /* 0x0000001700147202 */ /* 0x000fe20000000f00 */
[----:B----4-:R-:W-:Y:S01]  /*34ac0*/  STL.64 [R1+0x1338], R14 ;  /* 0x0013380e01007387 */ /* 0x010fe20000100a00 */
[----:B------:R0:W-:Y:S03]  /*34ad0*/  STL.64 [R1+0x1330], R12 ;  /* 0x0013300c01007387 */ /* 0x0001e60000100a00 */
[----:B0-----:R-:W5:Y:S01]  /*34ae0*/  LDL.LU R12, [R1+0x2a0] ;  /* 0x0002a000010c7983 */ /* 0x001f620000300800 */
[----:B------:R-:W5:Y:S02]  /*34af0*/  LDL.LU R13, [R1+0x2a4] ;  /* 0x0002a400010d7983 */ /* 0x000f640000300800 */
[----:B------:R-:W5:Y:S02]  /*34b00*/  LDL.LU R14, [R1+0x2a8] ;  /* 0x0002a800010e7983 */ /* 0x000f640000300800 */
[----:B------:R-:W5:Y:S01]  /*34b10*/  LDL.LU R15, [R1+0x2ac] ;  /* 0x0002ac00010f7983 */ /* 0x000f620000300800 */
[----:B------:R-:W2:Y:S01]  /*34b20*/  LDL.LU R3, [R1+0x454] ;  /* 0x0004540001037983 */ /* 0x000ea20000300800 */
[----:B------:R-:W3:Y:S07]  /*34b30*/  LDL.LU R2, [R1+0x434] ;  /* 0x0004340001027983 */ /* 0x000eee0000300800 */
[----:B------:R-:W-:Y:S02]  /*34b40*/  STL.64 [R1+0x7d0], R24 ;  /* 0x0007d01801007387 */ /* 0x000fe40000100a00 */
[----:B------:R0:W-:Y:S02]  /*34b50*/  STL.64 [R1+0x7d8], R26 ;  /* 0x0007d81a01007387 */ /* 0x0001e40000100a00 */
[----:B0-----:R-:W4:Y:S01]  /*34b60*/  LDL.LU R27, [R1+0x1358] ;  /* 0x00135800011b7983 */ /* 0x001f220000300800 */
[----:B------:R-:W4:Y:S01]  /*34b70*/  LDL.LU.64 R24, [R1+0x1350] ;  /* 0x0013500001187983 */ /* 0x000f220000300a00 */
[----:B------:R-:W-:-:S02]  /*34b80*/  MOV R26, R22 ;  /* 0x00000016001a7202 */ /* 0x000fc40000000f00 */
[----:B------:R-:W4:Y:S01]  /*34b90*/  LDL.LU.64 R22, [R1+0x1348] ;  /* 0x0013480001167983 */ /* 0x000f220000300a00 */
[----:B------:R-:W5:Y:S02]  /*34ba0*/  LDL.LU R21, [R1+0x1344] ;  /* 0x0013440001157983 */ /* 0x000f640000300800 */
[----:B------:R0:W-:Y:S02]  /*34bb0*/  STL [R1+0x11c4], R20 ;  /* 0x0011c41401007387 */ /* 0x0001e40000100800 */
[----:B0-----:R-:W5:Y:S01]  /*34bc0*/  LDL.LU R20, [R1+0x3ec] ;  /* 0x0003ec0001147983 */ /* 0x001f620000300800 */
[----:B------:R0:W-:Y:S03]  /*34bd0*/  STL [R1+0x11c0], R26 ;  /* 0x0011c01a01007387 */ /* 0x0001e60000100800 */
[----:B0-----:R-:W5:Y:S01]  /*34be0*/  LDL.LU R26, [R1+0x3f0] ;  /* 0x0003f000011a7983 */ /* 0x001f620000300800 */
[----:B--2---:R-:W-:-:S02]  /*34bf0*/  FADD R3, R3, R11 ;  /* 0x0000000b03037221 */ /* 0x004fc40000000000 */
[----:B---3--:R-:W-:Y:S02]  /*34c00*/  FADD R2, R2, R10 ;  /* 0x0000000a02027221 */ /* 0x008fe40000000000 */
[----:B----4-:R-:W-:Y:S02]  /*34c10*/  FADD R8, R22, R8 ;  /* 0x0000000816087221 */ /* 0x010fe40000000000 */
[----:B------:R-:W2:Y:S02]  /*34c20*/  LDL.LU R22, [R1+0x1340] ;  /* 0x0013400001167983 */ /* 0x000ea40000300800 */
[----:B-----5:R-:W-:Y:S02]  /*34c30*/  FADD R10, R20, R8 ;  /* 0x00000008140a7221 */ /* 0x020fe40000000000 */
[----:B------:R-:W-:Y:S02]  /*34c40*/  FADD R8, R17, R3 ;  /* 0x0000000311087221 */ /* 0x000fe40000000000 */
[----:B------:R-:W-:-:S02]  /*34c50*/  FADD R3, R16, R2 ;  /* 0x0000000210037221 */ /* 0x000fc40000000000 */
[----:B------:R-:W-:Y:S01]  /*34c60*/  HMMA.16816.F32 R16, R4, R18, R12 ;  /* 0x000000120410723c */ /* 0x000fe2000000180c */
[----:B------:R-:W3:Y:S01]  /*34c70*/  LDL.LU.64 R14, [R1+0x1338] ;  /* 0x00133800010e7983 */ /* 0x000ee20000300a00 */
[----:B------:R-:W3:Y:S11]  /*34c80*/  LDL.LU.64 R12, [R1+0x1330] ;  /* 0x00133000010c7983 */ /* 0x000ef60000300a00 */
[----:B------:R-:W-:Y:S10]  /*34c90*/  @!UPT UIADD3 URZ, URZ, URZ, URZ ;  /* 0x0000003f3f3ff290 */ /* 0x000ff4000fffe03f */
[----:B------:R-:W-:Y:S01]  /*34ca0*/  STL.64 [R1+0x7c0], R16 ;  /* 0x0007c01001007387 */ /* 0x000fe20000100a00 */
[----:B------:R0:W-:Y:S03]  /*34cb0*/  STL.64 [R1+0x7c8], R18 ;  /* 0x0007c81201007387 */ /* 0x0001e60000100a00 */
[----:B0-----:R-:W3:Y:S01]  /*34cc0*/  LDL.LU.64 R18, [R1+0x1328] ;  /* 0x0013280001127983 */ /* 0x001ee20000300a00 */
[----:B------:R-:W-:Y:S02]  /*34cd0*/  FADD R9, R26, R9 ;  /* 0x000000091a097221 */ /* 0x000fe40000000000 */
[----:B------:R-:W-:Y:S02]  /*34ce0*/  FADD R8, R29, R8 ;  /* 0x000000081d087221 */ /* 0x000fe40000000000 */
[----:B------:R-:W-:Y:S02]  /*34cf0*/  FADD R2, R23, R9 ;  /* 0x0000000917027221 */ /* 0x000fe40000000000 */
[----:B------:R-:W-:-:S04]  /*34d00*/  FADD R9, R28, R10 ;  /* 0x0000000a1c097221 */ /* 0x000fc80000000000 */
[----:B------:R-:W-:Y:S02]  /*34d10*/  FADD R10, R25, R9 ;  /* 0x00000009190a7221 */ /* 0x000fe40000000000 */
[----:B------:R-:W-:Y:S01]  /*34d20*/  FADD R9, R21, R8 ;  /* 0x0000000815097221 */ /* 0x000fe20000000000 */
[----:B---3--:R-:W-:Y:S01]  /*34d30*/  HMMA.16816.F32 R12, R4, R18, R12 ;  /* 0x00000012040c723c */ /* 0x008fe2000000180c */
[----:B------:R-:W-:Y:S02]  /*34d40*/  MOV R26, R19 ;  /* 0x00000013001a7202 */ /* 0x000fe40000000f00 */
[----:B------:R-:W-:Y:S11]  /*34d50*/  MOV R20, R18 ;  /* 0x0000001200147202 */ /* 0x000ff60000000f00 */
[----:B------:R-:W-:Y:S09]  /*34d60*/  @!UPT UIADD3 URZ, URZ, URZ, URZ ;  /* 0x0000003f3f3ff290 */ /* 0x000ff2000fffe03f */
[----:B------:R-:W-:Y:S01]  /*34d70*/  STL.64 [R1+0x7b0], R12 ;  /* 0x0007b00c01007387 */ /* 0x000fe20000100a00 */
[----:B------:R-:W-:Y:S02]  /*34d80*/  STL.64 [R1+0x7b8], R14 ;  /* 0x0007b80e01007387 */ /* 0x000fe40000100a00 */
[----:B------:R-:W-:Y:S02]  /*34d90*/  STL [R1+0x11cc], R26 ;  /* 0x0011cc1a01007387 */ /* 0x000fe40000100800 */
[----:B------:R0:W-:Y:S01]  /*34da0*/  STL [R1+0x11c8], R20 ;  /* 0x0011c81401007387 */ /* 0x0001e20000100800 */
[----:B------:R-:W3:Y:S04]  /*34db0*/  LDL R18, [R1+0x68] ;  /* 0x0000680001127983 */ /* 0x000ee80000100800 */
[----:B------:R-:W3:Y:S01]  /*34dc0*/  LDL R19, [R1+0x6c] ;  /* 0x00006c0001137983 */ /* 0x000ee20000100800 */
[----:B------:R-:W4:Y:S02]  /*34dd0*/  LDL.LU R21, [R1+0x3b8] ;  /* 0x0003b80001157983 */ /* 0x000f240000300800 */
[----:B------:R-:W5:Y:S02]  /*34de0*/  LDL.LU R8, [R1+0x3e0] ;  /* 0x0003e00001087983 */ /* 0x000f640000300800 */
[----:B------:R-:W2:Y:S01]  /*34df0*/  LDL.LU R23, [R1+0x3d0] ;  /* 0x0003d00001177983 */ /* 0x000ea20000300800 */
[----:B------:R-:W2:Y:S04]  /*34e00*/  LDL.LU R11, [R1+0x3ac] ;  /* 0x0003ac00010b7983 */ /* 0x000ea80000300800 */
[----:B0-----:R-:W2:Y:S01]  /*34e10*/  LDL.LU R20, [R1+0x380] ;  /* 0x0003800001147983 */ /* 0x001ea20000300800 */
[----:B------:R-:W2:Y:S02]  /*34e20*/  LDL.LU R26, [R1+0x370] ;  /* 0x00037000011a7983 */ /* 0x000ea40000300800 */
[----:B------:R-:W2:Y:S02]  /*34e30*/  LDL.LU R17, [R1+0x374] ;  /* 0x0003740001117983 */ /* 0x000ea40000300800 */
[----:B------:R-:W2:Y:S01]  /*34e40*/  LDL.LU R16, [R1+0x3a0] ;  /* 0x0003a00001107983 */ /* 0x000ea20000300800 */
[----:B---3--:R-:W-:Y:S04]  /*34e50*/  STL.64 [R1+0x12e8], R18 ;  /* 0x0012e81201007387 */ /* 0x008fe80000100a00 */
[----:B--2---:R0:W-:Y:S04]  /*34e60*/  STL.64 [R1+0x12e0], R16 ;  /* 0x0012e01001007387 */ /* 0x0041e80000100a00 */
[----:B0-----:R-:W2:Y:S01]  /*34e70*/  LDL.LU R16, [R1+0x3a8] ;  /* 0x0003a80001107983 */ /* 0x001ea20000300800 */
[----:B------:R-:W2:Y:S02]  /*34e80*/  LDL.LU R17, [R1+0x398] ;  /* 0x0003980001117983 */ /* 0x000ea40000300800 */
[----:B------:R-:W3:Y:S02]  /*34e90*/  LDL.LU.64 R18, [R1+0x78] ;  /* 0x0000780001127983 */ /* 0x000ee40000300a00 */
[----:B---3--:R-:W-:Y:S01]  /*34ea0*/  STL.64 [R1+0x1308], R18 ;  /* 0x0013081201007387 */ /* 0x008fe20000100a00 */
[----:B--2---:R0:W-:Y:S03]  /*34eb0*/  STL.64 [R1+0x1300], R16 ;  /* 0x0013001001007387 */ /* 0x0041e60000100a00 */
[----:B0-----:R-:W2:Y:S01]  /*34ec0*/  LDL.LU R16, [R1+0x3c0] ;  /* 0x0003c00001107983 */ /* 0x001ea20000300800 */
[----:B------:R-:W3:Y:S02]  /*34ed0*/  LDL.LU R17, [R1+0x3b0] ;  /* 0x0003b00001117983 */ /* 0x000ee40000300800 */
[----:B------:R-:W2:Y:S02]  /*34ee0*/  LDL R18, [R1+0x88] ;  /* 0x0000880001127983 */ /* 0x000ea40000100800 */
[----:B------:R-:W2:Y:S01]  /*34ef0*/  LDL R19, [R1+0x8c] ;  /* 0x00008c0001137983 */ /* 0x000ea20000100800 */
[----:B------:R-:W2:Y:S01]  /*34f00*/  LDL.LU R28, [R1+0x64] ;  /* 0x00006400011c7983 */ /* 0x000ea20000300800 */
[----:B------:R-:W2:Y:S02]  /*34f10*/  LDL.LU R29, [R1+0x390] ;  /* 0x00039000011d7983 */ /* 0x000ea40000300800 */
[----:B------:R-:W2:Y:S02]  /*34f20*/  LDL.LU R12, [R1+0x260] ;  /* 0x00026000010c7983 */ /* 0x000ea40000300800 */
[----:B------:R-:W2:Y:S01]  /*34f30*/  LDL.LU R13, [R1+0x264] ;  /* 0x00026400010d7983 */ /* 0x000ea20000300800 */
[----:B------:R-:W2:Y:S01]  /*34f40*/  LDL.LU R14, [R1+0x268] ;  /* 0x00026800010e7983 */ /* 0x000ea20000300800 */
[----:B------:R-:W2:Y:S03]  /*34f50*/  LDL.LU R15, [R1+0x26c] ;  /* 0x00026c00010f7983 */ /* 0x000ea60000300800 */
[----:B--2---:R-:W-:Y:S01]  /*34f60*/  STL.64 [R1+0x12f8], R14 ;  /* 0x0012f80e01007387 */ /* 0x004fe20000100a00 */
[----:B------:R0:W-:Y:S03]  /*34f70*/  STL.64 [R1+0x12f0], R12 ;  /* 0x0012f00c01007387 */ /* 0x0001e60000100a00 */
[----:B0-----:R-:W2:Y:S01]  /*34f80*/  LDL.LU R12, [R1+0x270] ;  /* 0x00027000010c7983 */ /* 0x001ea20000300800 */
[----:B------:R-:W2:Y:S02]  /*34f90*/  LDL.LU R13, [R1+0x274] ;  /* 0x00027400010d7983 */ /* 0x000ea40000300800 */
[----:B------:R-:W2:Y:S02]  /*34fa0*/  LDL.LU R14, [R1+0x278] ;  /* 0x00027800010e7983 */ /* 0x000ea40000300800 */
[----:B------:R-:W2:Y:S02]  /*34fb0*/  LDL.LU R15, [R1+0x27c] ;  /* 0x00027c00010f7983 */ /* 0x000ea40000300800 */
[----:B------:R-:W-:-:S02]  /*34fc0*/  FADD R3, R0, R3 ;  /* 0x0000000300037221 */ /* 0x000fc40000000000 */
[----:B------:R-:W-:Y:S02]  /*34fd0*/  FADD R2, R24, R2 ;  /* 0x0000000218027221 */ /* 0x000fe40000000000 */
[----:B-----5:R-:W-:Y:S02]  /*34fe0*/  FADD R8, R8, R10 ;  /* 0x0000000a08087221 */ /* 0x020fe40000000000 */
[----:B------:R-:W-:Y:S02]  /*34ff0*/  FADD R3, R27, R3 ;  /* 0x000000031b037221 */ /* 0x000fe40000000000 */
[----:B----4-:R-:W-:Y:S02]  /*35000*/  FADD R2, R21, R2 ;  /* 0x0000000215027221 */ /* 0x010fe40000000000 */
[----:B------:R-:W-:Y:S02]  /*35010*/  FADD R9, R23, R9 ;  /* 0x0000000917097221 */ /* 0x000fe40000000000 */
[----:B------:R-:W-:Y:S01]  /*35020*/  FADD R11, R11, R8 ;  /* 0x000000080b0b7221 */ /* 0x000fe20000000000 */
[----:B--2---:R-:W-:Y:S01]  /*35030*/  STL.64 [R1+0x1318], R14 ;  /* 0x0013180e01007387 */ /* 0x004fe20000100a00 */
[----:B------:R0:W-:Y:S03]  /*35040*/  STL.64 [R1+0x1310], R12 ;  /* 0x0013100c01007387 */ /* 0x0001e60000100a00 */
[----:B0-----:R-:W2:Y:S01]  /*35050*/  LDL.LU R12, [R1+0x280] ;  /* 0x00028000010c7983 */ /* 0x001ea20000300800 */
[----:B------:R-:W2:Y:S02]  /*35060*/  LDL.LU R13, [R1+0x284] ;  /* 0x00028400010d7983 */ /* 0x000ea40000300800 */
[----:B------:R-:W2:Y:S02]  /*35070*/  LDL.LU R14, [R1+0x288] ;  /* 0x00028800010e7983 */ /* 0x000ea40000300800 */
[----:B------:R-:W2:Y:S01]  /*35080*/  LDL.LU R15, [R1+0x28c] ;  /* 0x00028c00010f7983 */ /* 0x000ea20000300800 */
[----:B------:R-:W4:Y:S01]  /*35090*/  LDL.LU R27, [R1+0x388] ;  /* 0x00038800011b7983 */ /* 0x000f220000300800 */
[----:B------:R-:W5:Y:S02]  /*350a0*/  LDL.LU R0, [R1+0x37c] ;  /* 0x00037c0001007983 */ /* 0x000f640000300800 */
[----:B------:R-:W4:Y:S02]  /*350b0*/  LDL.LU R24, [R1+0x364] ;  /* 0x0003640001187983 */ /* 0x000f240000300800 */
[----:B------:R-:W4:Y:S01]  /*350c0*/  LDL.LU R25, [R1+0x350] ;  /* 0x0003500001197983 */ /* 0x000f220000300800 */
[----:B------:R-:W4:Y:S01]  /*350d0*/  LDL.LU R21, [R1+0x70] ;  /* 0x0000700001157983 */ /* 0x000f220000300800 */
[----:B------:R-:W4:Y:S02]  /*350e0*/  LDL.LU R10, [R1+0x378] ;  /* 0x00037800010a7983 */ /* 0x000f240000300800 */
[----:B------:R-:W4:Y:S02]  /*350f0*/  LDL.LU R23, [R1+0x1320] ;  /* 0x0013200001177983 */ /* 0x000f240000300800 */
[----:B------:R-:W4:Y:S02]  /*35100*/  LDL.LU R8, [R1+0x39c] ;  /* 0x00039c0001087983 */ /* 0x000f240000300800 */
[----:B------:R-:W-:-:S02]  /*35110*/  FADD R3, R16, R3 ;  /* 0x0000000310037221 */ /* 0x000fc40000000000 */
[----:B---3--:R-:W-:Y:S02]  /*35120*/  FADD R2, R17, R2 ;  /* 0x0000000211027221 */ /* 0x008fe40000000000 */
[C---:B--2---:R-:W-:Y:S01]  /*35130*/  HMMA.16816.F32 R16, R4.reuse, R18, R12 ;  /* 0x000000120410723c */ /* 0x044fe2000000180c */
[----:B------:R-:W2:Y:S01]  /*35140*/  LDL.LU.64 R14, [R1+0x1318] ;  /* 0x00131800010e7983 */ /* 0x000ea20000300a00 */
[----:B------:R-:W2:Y:S11]  /*35150*/  LDL.LU.64 R12, [R1+0x1310] ;  /* 0x00131000010c7983 */ /* 0x000eb60000300a00 */
[----:B------:R-:W-:Y:S10]  /*35160*/  @!UPT UIADD3 URZ, URZ, URZ, URZ ;  /* 0x0000003f3f3ff290 */ /* 0x000ff4000fffe03f */
[----:B------:R-:W-:Y:S01]  /*35170*/  STL.64 [R1+0x7a0], R16 ;  /* 0x0007a01001007387 */ /* 0x000fe20000100a00 */
[----:B------:R0:W-:Y:S03]  /*35180*/  STL.64 [R1+0x7a8], R18 ;  /* 0x0007a81201007387 */ /* 0x0001e60000100a00 */
[----:B0-----:R-:W2:Y:S01]  /*35190*/  LDL.LU.64 R18, [R1+0x1308] ;  /* 0x0013080001127983 */ /* 0x001ea20000300a00 */
[----:B------:R-:W3:Y:S02]  /*351a0*/  LDL.LU.64 R16, [R1+0x1300] ;  /* 0x0013000001107983 */ /* 0x000ee40000300a00 */
[----:B----4-:R-:W-:Y:S02]  /*351b0*/  FADD R8, R8, R9 ;  /* 0x0000000908087221 */ /* 0x010fe40000000000 */
[----:B------:R-:W4:Y:S01]  /*351c0*/  LDL.LU R9, [R1+0x38c] ;  /* 0x00038c0001097983 */ /* 0x000f220000300800 */
[----:B------:R-:W-:Y:S01]  /*351d0*/  FADD R2, R10, R2 ;  /* 0x000000020a027221 */ /* 0x000fe20000000000 */
[----:B--2---:R-:W-:Y:S01]  /*351e0*/  HMMA.16816.F32 R12, R4, R18, R12 ;  /* 0x00000012040c723c */ /* 0x004fe2000000180c */
[----:B---3--:R-:W-:-:S02]  /*351f0*/  FADD R10, R17, R8 ;  /* 0x00000008110a7221 */ /* 0x008fc40000000000 */
[----:B------:R-:W2:Y:S01]  /*35200*/  LDL.LU R8, [R1+0x3a4] ;  /* 0x0003a40001087983 */ /* 0x000ea20000300800 */
[----:B----4-:R-:W-:Y:S02]  /*35210*/  FADD R3, R9, R3 ;  /* 0x0000000309037221 */ /* 0x010fe40000000000 */
[----:B------:R-:W-:Y:S02]  /*35220*/  FADD R9, R26, R2 ;  /* 0x000000021a097221 */ /* 0x000fe40000000000 */
[----:B------:R-:W3:Y:S01]  /*35230*/  LDL.LU R2, [R1+0x394] ;  /* 0x0003940001027983 */ /* 0x000ee20000300800 */
[----:B------:R-:W-:Y:S02]  /*35240*/  FADD R3, R20, R3 ;  /* 0x0000000314037221 */ /* 0x000fe40000000000 */
[----:B------:R-:W-:Y:S01]  /*35250*/  IMAD.MOV.U32 R26, RZ, RZ, R18 ;  /* 0x000000ffff1a7224 */ /* 0x000fe200078e0012 */
[----:B------:R-:W-:Y:S01]  /*35260*/  MOV R20, R19 ;  /* 0x0000001300147202 */ /* 0x000fe20000000f00 */
[----:B------:R-:W-:-:S10]  /*35270*/  FADD R11, R16, R11 ;  /* 0x0000000b100b7221 */ /* 0x000fd40000000000 */
[----:B------:R-:W-:Y:S01]  /*35280*/  STL.64 [R1+0x790], R12 ;  /* 0x0007900c01007387 */ /* 0x000fe20000100a00 */
[----:B------:R0:W-:Y:S03]  /*35290*/  STL.64 [R1+0x798], R14 ;  /* 0x0007980e01007387 */ /* 0x0001e60000100a00 */
[----:B0-----:R-:W4:Y:S01]  /*352a0*/  LDL.LU.64 R14, [R1+0x12f8] ;  /* 0x0012f800010e7983 */ /* 0x001f220000300a00 */
[----:B------:R-:W4:Y:S02]  /*352b0*/  LDL.LU.64 R12, [R1+0x12f0] ;  /* 0x0012f000010c7983 */ /* 0x000f240000300a00 */
[----:B------:R-:W4:Y:S02]  /*352c0*/  LDL.LU.64 R18, [R1+0x12e8] ;  /* 0x0012e80001127983 */ /* 0x000f240000300a00 */
[----:B------:R-:W3:Y:S01]  /*352d0*/  LDL.LU.64 R16, [R1+0x12e0] ;  /* 0x0012e00001107983 */ /* 0x000ee20000300a00 */
[----:B------:R0:W-:Y:S04]  /*352e0*/  STL [R1+0x1298], R26 ;  /* 0x0012981a01007387 */ /* 0x0001e80000100800 */
[----:B0-----:R-:W5:Y:S01]  /*352f0*/  LDL.LU R26, [R1+0x384] ;  /* 0x00038400011a7983 */ /* 0x001f620000300800 */
[----:B--2---:R-:W-:-:S02]  /*35300*/  FADD R8, R8, R11 ;  /* 0x0000000b08087221 */ /* 0x004fc40000000000 */
[----:B---3--:R-:W-:Y:S02]  /*35310*/  FADD R9, R17, R9 ;  /* 0x0000000911097221 */ /* 0x008fe40000000000 */
[----:B------:R-:W-:Y:S02]  /*35320*/  FADD R8, R16, R8 ;  /* 0x0000000810087221 */ /* 0x000fe40000000000 */
[----:B----4-:R-:W-:Y:S01]  /*35330*/  HMMA.16816.F32 R16, R4, R18, R12 ;  /* 0x000000120410723c */ /* 0x010fe2000000180c */
[----:B------:R-:W2:Y:S11]  /*35340*/  LDL.LU.64 R14, [R1+0x12d8] ;  /* 0x0012d800010e7983 */ /* 0x000eb60000300a00 */
[----:B------:R-:W-:Y:S11]  /*35350*/  @!UPT UIADD3 URZ, URZ, URZ, URZ ;  /* 0x0000003f3f3ff290 */ /* 0x000ff6000fffe03f */
[----:B------:R-:W-:Y:S01]  /*35360*/  STL.64 [R1+0x780], R16 ;  /* 0x0007801001007387 */ /* 0x000fe20000100a00 */
[----:B------:R-:W-:Y:S02]  /*35370*/  STL.64 [R1+0x788], R18 ;  /* 0x0007881201007387 */ /* 0x000fe40000100a00 */
[----:B------:R-:W3:Y:S02]  /*35380*/  LDL.LU R12, [R1+0x35c] ;  /* 0x00035c00010c7983 */ /* 0x000ee40000300800 */
[----:B------:R-:W3:Y:S02]  /*35390*/  LDL.LU R13, [R1+0x34c] ;  /* 0x00034c00010d7983 */ /* 0x000ee40000300800 */
[----:B-----5:R-:W-:Y:S02]  /*353a0*/  FADD R3, R26, R3 ;  /* 0x000000031a037221 */ /* 0x020fe40000000000 */
[----:B------:R-:W-:Y:S02]  /*353b0*/  FMUL R11, R28, 1.4426950216293334961 ;  /* 0x3fb8aa3b1c0b7820 */ /* 0x000fe40000400000 */
[----:B------:R-:W-:-:S02]  /*353c0*/  FADD R3, R27, R3 ;  /* 0x000000031b037221 */ /* 0x000fc40000000000 */
[----:B------:R0:W1:Y:S02]  /*353d0*/  MUFU.EX2 R27, R11 ;  /* 0x0000000b001b7308 */ /* 0x0000640000000800 */
[----:B0-----:R-:W-:Y:S01]  /*353e0*/  FMUL R11, R21, 1.4426950216293334961 ;  /* 0x3fb8aa3b150b7820 */ /* 0x001fe20000400000 */
[----:B--2---:R0:W-:Y:S04]  /*353f0*/  STL.64 [R1+0x1280], R14 ;  /* 0x0012800e01007387 */ /* 0x0041e80000100a00 */
[----:B---3--:R-:W-:Y:S01]  /*35400*/  STL.64 [R1+0x1278], R12 ;  /* 0x0012780c01007387 */ /* 0x008fe20000100a00 */
[----:B0-----:R-:W2:Y:S02]  /*35410*/  LDL R14, [R1+0x38] ;  /* 0x00003800010e7983 */ /* 0x001ea40000100800 */
[----:B------:R-:W2:Y:S02]  /*35420*/  LDL R15, [R1+0x3c] ;  /* 0x00003c00010f7983 */ /* 0x000ea40000100800 */
[----:B------:R-:W3:Y:S02]  /*35430*/  LDL.LU R21, [R1+0x334] ;  /* 0x0003340001157983 */ /* 0x000ee40000300800 */
[----:B------:R-:W-:Y:S01]  /*35440*/  FADD R2, R2, R10 ;  /* 0x0000000a02027221 */ /* 0x000fe20000000000 */
[----:B------:R0:W-:Y:S03]  /*35450*/  STL.64 [R1+0x12c8], R22 ;  /* 0x0012c81601007387 */ /* 0x0001e60000100a00 */
[----:B------:R-:W-:-:S02]  /*35460*/  FADD R10, R29, R2 ;  /* 0x000000021d0a7221 */ /* 0x000fc40000000000 */
[----:B------:R-:W-:Y:S02]  /*35470*/  FADD R2, R0, R9 ;  /* 0x0000000900027221 */ /* 0x000fe40000000000 */
[----:B------:R-:W-:Y:S01]  /*35480*/  FADD R9, R25, R10 ;  /* 0x0000000a19097221 */ /* 0x000fe20000000000 */
[----:B---3--:R-:W-:Y:S01]  /*35490*/  STL.64 [R1+0x12c0], R20 ;  /* 0x0012c01401007387 */ /* 0x008fe20000100a00 */
[----:B0-----:R-:W3:Y:S02]  /*354a0*/  LDL R22, [R1+0x58] ;  /* 0x0000580001167983 */ /* 0x001ee40000100800 */
[----:B------:R-:W3:Y:S02]  /*354b0*/  LDL R23, [R1+0x5c] ;  /* 0x00005c0001177983 */ /* 0x000ee40000100800 */
[----:B------:R-:W4:Y:S01]  /*354c0*/  LDL.LU R10, [R1+0x340] ;  /* 0x00034000010a7983 */ /* 0x000f220000300800 */
[----:B------:R-:W1:Y:S01]  /*354d0*/  LDL.LU R26, [R1+0x368] ;  /* 0x00036800011a7983 */ /* 0x000e620000300800 */
[----:B------:R-:W-:-:S03]  /*354e0*/  FADD R8, R24, R8 ;  /* 0x0000000818087221 */ /* 0x000fc60000000000 */
[----:B-1----:R0:W-:Y:S01]  /*354f0*/  STL.64 [R1+0x12d0], R26 ;  /* 0x0012d01a01007387 */ /* 0x0021e20000100a00 */
[----:B------:R-:W3:Y:S02]  /*35500*/  LDL.LU R24, [R1+0x250] ;  /* 0x0002500001187983 */ /* 0x000ee40000300800 */
[----:B------:R-:W3:Y:S01]  /*35510*/  LDL.LU R25, [R1+0x254] ;  /* 0x0002540001197983 */ /* 0x000ee20000300800 */
[----:B0-----:R-:W3:Y:S01]  /*35520*/  LDL.LU R26, [R1+0x258] ;  /* 0x00025800011a7983 */ /* 0x001ee20000300800 */
[----:B------:R-:W3:Y:S02]  /*35530*/  LDL.LU R27, [R1+0x25c] ;  /* 0x00025c00011b7983 */ /* 0x000ee40000300800 */
[----:B------:R-:W5:Y:S02]  /*35540*/  LDL.LU R12, [R1+0x74] ;  /* 0x00007400010c7983 */ /* 0x000f640000300800 */
[----:B------:R-:W5:Y:S01]  /*35550*/  LDL.LU R13, [R1+0x360] ;  /* 0x00036000010d7983 */ /* 0x000f620000300800 */
[----:B--2---:R0:W-:Y:S04]  /*35560*/  STL.64 [R1+0x12a8], R14 ;  /* 0x0012a80e01007387 */ /* 0x0041e80000100a00 */
[----:B-----5:R1:W-:Y:S01]  /*35570*/  STL.64 [R1+0x12a0], R12 ;  /* 0x0012a00c01007387 */ /* 0x0203e20000100a00 */
[----:B0-----:R-:W2:Y:S02]  /*35580*/  LDL R14, [R1+0x48] ;  /* 0x00004800010e7983 */ /* 0x001ea40000100800 */
[----:B------:R-:W2:Y:S01]  /*35590*/  LDL R15, [R1+0x4c] ;  /* 0x00004c00010f7983 */ /* 0x000ea20000100800 */
[----:B-1----:R-:W5:Y:S01]  /*355a0*/  LDL.LU R12, [R1+0x34] ;  /* 0x00003400010c7983 */ /* 0x002f620000300800 */
        /* <DEDUP_REMOVED lines=8> */
[----:B---3--:R-:W-:Y:S03]  /*35630*/  HMMA.16816.F32 R20, R4, R22, R24 ;  /* 0x000000160414723c */ /* 0x008fe60000001818 */
[----:B--2---:R-:W-:Y:S01]  /*35640*/  STL.64 [R1+0x1290], R18 ;  /* 0x0012901201007387 */ /* 0x004fe20000100a00 */
[----:B------:R0:W-:Y:S03]  /*35650*/  STL.64 [R1+0x1288], R16 ;  /* 0x0012881001007387 */ /* 0x0001e60000100a00 */
[----:B0-----:R-:W2:Y:S01]  /*35660*/  LDL.LU R16, [R1+0x230] ;  /* 0x0002300001107983 */ /* 0x001ea20000300800 */
[----:B------:R-:W2:Y:S02]  /*35670*/  LDL.LU R17, [R1+0x234] ;  /* 0x0002340001117983 */ /* 0x000ea40000300800 */
[----:B------:R-:W3:Y:S02]  /*35680*/  LDL.LU R18, [R1+0x238] ;  /* 0x0002380001127983 */ /* 0x000ee40000300800 */
[----:B------:R-:W3:Y:S02]  /*35690*/  LDL.LU R19, [R1+0x23c] ;  /* 0x00023c0001137983 */ /* 0x000ee40000300800 */
[----:B----4-:R-:W-:Y:S01]  /*356a0*/  FADD R10, R10, R3 ;  /* 0x000000030a0a7221 */ /* 0x010fe20000000000 */
[----:B---3--:R-:W-:Y:S01]  /*356b0*/  STL.64 [R1+0x12b8], R18 ;  /* 0x0012b81201007387 */ /* 0x008fe20000100a00 */
[----:B--2---:R0:W-:Y:S03]  /*356c0*/  STL.64 [R1+0x12b0], R16 ;  /* 0x0012b01001007387 */ /* 0x0041e60000100a00 */
[----:B0-----:R-:W2:Y:S01]  /*356d0*/  LDL.LU R16, [R1+0x240] ;  /* 0x0002400001107983 */ /* 0x001ea20000300800 */
[----:B------:R-:W2:Y:S02]  /*356e0*/  LDL.LU R17, [R1+0x244] ;  /* 0x0002440001117983 */ /* 0x000ea40000300800 */
[----:B------:R-:W2:Y:S02]  /*356f0*/  LDL.LU R18, [R1+0x248] ;  /* 0x0002480001127983 */ /* 0x000ea40000300800 */
[----:B------:R-:W2:Y:S01]  /*35700*/  LDL.LU R19, [R1+0x24c] ;  /* 0x00024c0001137983 */ /* 0x000ea20000300800 */
[----:B------:R-:W3:Y:S01]  /*35710*/  LDL.LU R3, [R1+0x36c] ;  /* 0x00036c0001037983 */ /* 0x000ee20000300800 */
[----:B------:R-:W4:Y:S02]  /*35720*/  LDL.LU.64 R26, [R1+0x12d0] ;  /* 0x0012d000011a7983 */ /* 0x000f240000300a00 */
[----:B------:R-:W-:Y:S02]  /*35730*/  STL.64 [R1+0x760], R20 ;  /* 0x0007601401007387 */ /* 0x000fe40000100a00 */
[----:B------:R0:W-:Y:S02]  /*35740*/  STL.64 [R1+0x768], R22 ;  /* 0x0007681601007387 */ /* 0x0001e40000100a00 */
[----:B0-----:R-:W2:Y:S01]  /*35750*/  LDL.LU.64 R22, [R1+0x12c8] ;  /* 0x0012c80001167983 */ /* 0x001ea20000300a00 */
[----:B------:R-:W2:Y:S02]  /*35760*/  LDL.LU.64 R20, [R1+0x12c0] ;  /* 0x0012c00001147983 */ /* 0x000ea40000300a00 */
[----:B------:R-:W3:Y:S02]  /*35770*/  LDL.LU R24, [R1+0x324] ;  /* 0x0003240001187983 */ /* 0x000ee40000300800 */
[----:B------:R-:W3:Y:S02]  /*35780*/  LDL.LU R25, [R1+0x310] ;  /* 0x0003100001197983 */ /* 0x000ee40000300800 */
[----:B--2---:R-:W-:-:S02]  /*35790*/  FADD R2, R21, R2 ;  /* 0x0000000215027221 */ /* 0x004fc40000000000 */
[----:B------:R0:W1:Y:S01]  /*357a0*/  MUFU.EX2 R21, R11 ;  /* 0x0000000b00157308 */ /* 0x0000620000000800 */
[----:B---3--:R-:W-:Y:S01]  /*357b0*/  FADD R3, R3, R8 ;  /* 0x0000000803037221 */ /* 0x008fe20000000000 */
[----:B0-----:R-:W2:Y:S01]  /*357c0*/  LDL.LU R11, [R1+0x344] ;  /* 0x00034400010b7983 */ /* 0x001ea20000300800 */
[----:B------:R-:W-:Y:S03]  /*357d0*/  STL.64 [R1+0x11f0], R22 ;  /* 0x0011f01601007387 */ /* 0x000fe60000100a00 */
[----:B-1----:R0:W-:Y:S04]  /*357e0*/  STL.64 [R1+0x11e8], R20 ;  /* 0x0011e81401007387 */ /* 0x0021e80000100a00 */
[----:B0-----:R-:W3:Y:S01]  /*357f0*/  LDL.LU R20, [R1+0x348] ;  /* 0x0003480001147983 */ /* 0x001ee20000300800 */
[----:B------:R-:W3:Y:S02]  /*35800*/  LDL.LU R21, [R1+0x338] ;  /* 0x0003380001157983 */ /* 0x000ee40000300800 */
[----:B------:R-:W3:Y:S02]  /*35810*/  LDL.LU.64 R22, [R1+0x28] ;  /* 0x0000280001167983 */ /* 0x000ee40000300a00 */
[----:B------:R-:W3:Y:S02]  /*35820*/  LDL.LU R8, [R1+0x354] ;  /* 0x0003540001087983 */ /* 0x000ee40000300800 */
[----:B--2---:R-:W-:-:S02]  /*35830*/  FADD R10, R11, R10 ;  /* 0x0000000a0b0a7221 */ /* 0x004fc40000000000 */
[----:B-----5:R-:W-:Y:S02]  /*35840*/  FMUL R11, R12, 1.4426950216293334961 ;  /* 0x3fb8aa3b0c0b7820 */ /* 0x020fe40000400000 */
[----:B---3--:R-:W-:Y:S02]  /*35850*/  FADD R8, R8, R9 ;  /* 0x0000000908087221 */ /* 0x008fe40000000000 */
[----:B------:R-:W-:Y:S02]  /*35860*/  FADD R9, R13, R2 ;  /* 0x000000020d097221 */ /* 0x000fe40000000000 */
[----:B------:R-:W-:Y:S01]  /*35870*/  HMMA.16816.F32 R12, R4, R14, R16 ;  /* 0x0000000e040c723c */ /* 0x000fe20000001810 */
[----:B------:R-:W2:Y:S01]  /*35880*/  LDL.LU R2, [R1+0x358] ;  /* 0x0003580001027983 */ /* 0x000ea20000300800 */
[----:B------:R-:W3:Y:S02]  /*35890*/  LDL.LU.64 R18, [R1+0x12b8] ;  /* 0x0012b80001127983 */ /* 0x000ee40000300a00 */
[----:B------:R-:W3:Y:S11]  /*358a0*/  LDL.LU.64 R16, [R1+0x12b0] ;  /* 0x0012b00001107983 */ /* 0x000ef60000300a00 */
[----:B------:R-:W-:Y:S08]  /*358b0*/  @!UPT UIADD3 URZ, URZ, URZ, URZ ;  /* 0x0000003f3f3ff290 */ /* 0x000ff0000fffe03f */
[----:B------:R-:W-:Y:S01]  /*358c0*/  STL.64 [R1+0x750], R12 ;  /* 0x0007500c01007387 */ /* 0x000fe20000100a00 */
[----:B------:R0:W-:Y:S03]  /*358d0*/  STL.64 [R1+0x758], R14 ;  /* 0x0007580e01007387 */ /* 0x0001e60000100a00 */
[----:B0-----:R-:W3:Y:S01]  /*358e0*/  LDL.LU.64 R14, [R1+0x12a8] ;  /* 0x0012a800010e7983 */ /* 0x001ee20000300a00 */
[----:B------:R-:W5:Y:S01]  /*358f0*/  LDL.LU.64 R12, [R1+0x12a0] ;  /* 0x0012a000010c7983 */ /* 0x000f620000300a00 */
[----:B------:R-:W0:Y:S01]  /*35900*/  MUFU.EX2 R11, R11 ;  /* 0x0000000b000b7308 */ /* 0x000e220000000800 */
[----:B----4-:R-:W-:Y:S02]  /*35910*/  FADD R3, R26, R3 ;  /* 0x000000031a037221 */ /* 0x010fe40000000000 */
[----:B------:R-:W4:Y:S04]  /*35920*/  LDL.LU R26, [R1+0x1298] ;  /* 0x00129800011a7983 */ /* 0x000f280000300800 */
[----:B0-----:R5:W-:Y:S01]  /*35930*/  STL [R1+0x10], R11 ;  /* 0x0000100b01007387 */ /* 0x001be20000100800 */
[----:B--2---:R-:W-:-:S02]  /*35940*/  FADD R2, R2, R8 ;  /* 0x0000000802027221 */ /* 0x004fc40000000000 */
[----:B------:R-:W-:Y:S02]  /*35950*/  FADD R8, R20, R10 ;  /* 0x0000000a14087221 */ /* 0x000fe40000000000 */
[----:B-----5:R-:W-:Y:S02]  /*35960*/  FMUL R11, R12, 1.4426950216293334961 ;  /* 0x3fb8aa3b0c0b7820 */ /* 0x020fe40000400000 */
[----:B------:R-:W-:Y:S02]  /*35970*/  FADD R10, R13, R3 ;  /* 0x000000030d0a7221 */ /* 0x000fe40000000000 */
[C---:B---3--:R-:W-:Y:S01]  /*35980*/  HMMA.16816.F32 R12, R4.reuse, R14, R16 ;  /* 0x0000000e040c723c */ /* 0x048fe20000001810 */
[----:B------:R-:W2:Y:S01]  /*35990*/  LDL.LU.64 R18, [R1+0x1290] ;  /* 0x0012900001127983 */ /* 0x000ea20000300a00 */
[----:B------:R-:W2:Y:S11]  /*359a0*/  LDL.LU.64 R16, [R1+0x1288] ;  /* 0x0012880001107983 */ /* 0x000eb60000300a00 */
[----:B------:R-:W-:Y:S10]  /*359b0*/  @!UPT UIADD3 URZ, URZ, URZ, URZ ;  /* 0x0000003f3f3ff290 */ /* 0x000ff4000fffe03f */
[----:B------:R-:W-:Y:S01]  /*359c0*/  STL.64 [R1+0x730], R12 ;  /* 0x0007300c01007387 */ /* 0x000fe20000100a00 */
[----:B------:R0:W-:Y:S03]  /*359d0*/  STL.64 [R1+0x738], R14 ;  /* 0x0007380e01007387 */ /* 0x0001e60000100a00 */
[----:B0-----:R-:W3:Y:S01]  /*359e0*/  LDL.LU.64 R14, [R1+0x1280] ;  /* 0x00128000010e7983 */ /* 0x001ee20000300a00 */
[----:B------:R-:W0:Y:S01]  /*359f0*/  MUFU.EX2 R11, R11 ;  /* 0x0000000b000b7308 */ /* 0x000e220000000800 */
[----:B------:R-:W5:Y:S02]  /*35a00*/  LDL.LU.64 R12, [R1+0x1278] ;  /* 0x00127800010c7983 */ /* 0x000f640000300a00 */
[----:B0-----:R3:W-:Y:S01]  /*35a10*/  STL [R1+0x4], R11 ;  /* 0x0000040b01007387 */ /* 0x0017e20000100800 */
[----:B--2---:R-:W-:Y:S01]  /*35a20*/  HMMA.16816.F32 R16, R4, R22, R16 ;  /* 0x000000160410723c */ /* 0x004fe20000001810 */
[----:B---3--:R-:W-:-:S02]  /*35a30*/  FMUL R11, R15, 1.4426950216293334961 ;  /* 0x3fb8aa3b0f0b7820 */ /* 0x008fc40000400000 */
[----:B------:R-:W2:Y:S11]  /*35a40*/  LDL.LU R15, [R1+0x1270] ;  /* 0x00127000010f7983 */ /* 0x000eb60000300800 */
[----:B------:R-:W-:Y:S09]  /*35a50*/  @!UPT UIADD3 URZ, URZ, URZ, URZ ;  /* 0x0000003f3f3ff290 */ /* 0x000ff2000fffe03f */
[----:B------:R-:W-:Y:S02]  /*35a60*/  STL.64 [R1+0x710], R16 ;  /* 0x0007101001007387 */ /* 0x000fe40000100a00 */
[----:B------:R0:W-:Y:S02]  /*35a70*/  STL.64 [R1+0x718], R18 ;  /* 0x0007181201007387 */ /* 0x0001e40000100a00 */
[----:B0-----:R-:W3:Y:S01]  /*35a80*/  LDL.LU.64 R18, [R1+0x1268] ;  /* 0x0012680001127983 */ /* 0x001ee20000300a00 */
[----:B------:R-:W-:Y:S02]  /*35a90*/  FADD R9, R21, R9 ;  /* 0x0000000915097221 */ /* 0x000fe40000000000 */
[----:B-----5:R-:W-:Y:S02]  /*35aa0*/  FADD R2, R12, R2 ;  /* 0x000000020c027221 */ /* 0x020fe40000000000 */
[----:B------:R-:W-:Y:S01]  /*35ab0*/  FADD R3, R13, R8 ;  /* 0x000000080d037221 */ /* 0x000fe20000000000 */
[----:B------:R-:W5:Y:S01]  /*35ac0*/  LDL.LU R17, [R1+0x1260] ;  /* 0x0012600001117983 */ /* 0x000f620000300800 */
[----:B------:R-:W-:-:S02]  /*35ad0*/  FADD R8, R28, R9 ;  /* 0x000000091c087221 */ /* 0x000fc40000000000 */
[----:B------:R-:W-:Y:S02]  /*35ae0*/  FADD R9, R29, R10 ;  /* 0x0000000a1d097221 */ /* 0x000fe40000000000 */
[----:B------:R-:W-:Y:S02]  /*35af0*/  FADD R10, R0, R2 ;  /* 0x00000002000a7221 */ /* 0x000fe40000000000 */
[----:B------:R0:W1:Y:S01]  /*35b00*/  MUFU.EX2 R0, R11 ;  /* 0x0000000b00007308 */ /* 0x0000620000000800 */
[----:B------:R-:W-:Y:S02]  /*35b10*/  MOV R29, R22 ;  /* 0x00000016001d7202 */ /* 0x000fe40000000f00 */
[----:B------:R-:W-:-:S03]  /*35b20*/  MOV R28, R23 ;  /* 0x00000017001c7202 */ /* 0x000fc60000000f00 */
[----:B------:R-:W-:Y:S02]  /*35b30*/  STL [R1+0x11a8], R29 ;  /* 0x0011a81d01007387 */ /* 0x000fe40000100800 */
[----:B------:R-:W-:Y:S02]  /*35b40*/  STL [R1+0x10ec], R28 ;  /* 0x0010ec1c01007387 */ /* 0x000fe40000100800 */
[----:B0-----:R-:W-:Y:S02]  /*35b50*/  FMUL R11, R14, 1.4426950216293334961 ;  /* 0x3fb8aa3b0e0b7820 */ /* 0x001fe40000400000 */
[----:B------:R-:W-:Y:S02]  /*35b60*/  FADD R10, R25, R10 ;  /* 0x0000000a190a7221 */ /* 0x000fe40000000000 */
[----:B---3--:R-:W-:Y:S02]  /*35b70*/  FADD R3, R18, R3 ;  /* 0x0000000312037221 */ /* 0x008fe40000000000 */
[----:B------:R-:W-:Y:S01]  /*35b80*/  FADD R2, R19, R8 ;  /* 0x0000000813027221 */ /* 0x000fe20000000000 */
[----:B------:R-:W3:Y:S01]  /*35b90*/  LDL.LU R18, [R1+0x125c] ;  /* 0x00125c0001127983 */ /* 0x000ee20000300800 */
[----:B------:R-:W3:Y:S02]  /*35ba0*/  LDL.LU R19, [R1+0x1258] ;  /* 0x0012580001137983 */ /* 0x000ee40000300800 */
[----:B-1----:R0:W-:Y:S02]  /*35bb0*/  STL [R1], R0 ;  /* 0x0000000001007387 */ /* 0x0021e40000100800 */
[----:B------:R-:W-:-:S02]  /*35bc0*/  FADD R8, R24, R9 ;  /* 0x0000000918087221 */ /* 0x000fc40000000000 */
[----:B------:R-:W2:Y:S01]  /*35bd0*/  LDL.LU R24, [R1+0x328] ;  /* 0x0003280001187983 */ /* 0x000ea20000300800 */
[----:B------:R-:W2:Y:S03]  /*35be0*/  LDL.LU R14, [R1+0x1254] ;  /* 0x00125400010e7983 */ /* 0x000ea60000300800 */
[----:B0-----:R-:W2:Y:S01]  /*35bf0*/  LDL.LU R0, [R1+0x300] ;  /* 0x0003000001007983 */ /* 0x001ea20000300800 */
[----:B------:R-:W2:Y:S02]  /*35c00*/  LDL.LU R25, [R1+0x2e0] ;  /* 0x0002e00001197983 */ /* 0x000ea40000300800 */
[----:B----4-:R0:W-:Y:S01]  /*35c10*/  STL.64 [R1+0x1238], R26 ;  /* 0x0012381a01007387 */ /* 0x0101e20000100a00 */
[----:B--2---:R-:W-:Y:S01]  /*35c20*/  STL.64 [R1+0x1230], R24 ;  /* 0x0012301801007387 */ /* 0x004fe20000100a00 */
[----:B0-----:R-:W2:Y:S02]  /*35c30*/  LDL.64 R26, [R1+0x18] ;  /* 0x00001800011a7983 */ /* 0x001ea40000100a00 */
[----:B------:R-:W4:Y:S02]  /*35c40*/  LDL.LU R29, [R1+0x318] ;  /* 0x00031800011d7983 */ /* 0x000f240000300800 */
[----:B------:R-:W2:Y:S01]  /*35c50*/  LDL.LU R28, [R1+0x2d0] ;  /* 0x0002d000011c7983 */ /* 0x000ea20000300800 */
[----:B------:R-:W2:Y:S01]  /*35c60*/  LDL.LU R12, [R1+0xa4] ;  /* 0x0000a400010c7983 */ /* 0x000ea20000300800 */
[----:B------:R-:W5:Y:S02]  /*35c70*/  LDL.LU R16, [R1+0x24] ;  /* 0x0000240001107983 */ /* 0x000f640000300800 */
[----:B---3--:R-:W-:Y:S01]  /*35c80*/  STL.64 [R1+0x1200], R18 ;  /* 0x0012001201007387 */ /* 0x008fe20000100a00 */
[----:B-----5:R0:W-:Y:S04]  /*35c90*/  STL.64 [R1+0x11f8], R16 ;  /* 0x0011f81001007387 */ /* 0x0201e80000100a00 */
[----:B0-----:R-:W3:Y:S01]  /*35ca0*/  LDL.LU R16, [R1+0x1f0] ;  /* 0x0001f00001107983 */ /* 0x001ee20000300800 */
[----:B------:R-:W3:Y:S02]  /*35cb0*/  LDL.LU R17, [R1+0x1f4] ;  /* 0x0001f40001117983 */ /* 0x000ee40000300800 */
[----:B------:R-:W5:Y:S01]  /*35cc0*/  LDL.LU R18, [R1+0x1f8] ;  /* 0x0001f80001127983 */ /* 0x000f620000300800 */
[----:B------:R-:W-:-:S02]  /*35cd0*/  MOV R19, R14 ;  /* 0x0000000e00137202 */ /* 0x000fc40000000f00 */
[----:B------:R-:W2:Y:S04]  /*35ce0*/  LDL.LU R14, [R1+0x1250] ;  /* 0x00125000010e7983 */ /* 0x000ea80000300800 */
[----:B-----5:R-:W-:Y:S01]  /*35cf0*/  STL.64 [R1+0x1218], R18 ;  /* 0x0012181201007387 */ /* 0x020fe20000100a00 */
[----:B---3--:R0:W-:Y:S03]  /*35d00*/  STL.64 [R1+0x1210], R16 ;  /* 0x0012101001007387 */ /* 0x0081e60000100a00 */
[----:B0-----:R-:W3:Y:S01]  /*35d10*/  LDL.LU R16, [R1+0x308] ;  /* 0x0003080001107983 */ /* 0x001ee20000300800 */
[----:B------:R-:W3:Y:S02]  /*35d20*/  LDL.LU R17, [R1+0x84] ;  /* 0x0000840001117983 */ /* 0x000ee40000300800 */
[----:B------:R-:W5:Y:S02]  /*35d30*/  LDL.64 R18, [R1+0x8] ;  /* 0x0000080001127983 */ /* 0x000f640000100a00 */
[----:B-----5:R-:W-:Y:S01]  /*35d40*/  STL.64 [R1+0x1248], R18 ;  /* 0x0012481201007387 */ /* 0x020fe20000100a00 */
[----:B---3--:R0:W-:Y:S03]  /*35d50*/  STL.64 [R1+0x1240], R16 ;  /* 0x0012401001007387 */ /* 0x0081e60000100a00 */
[----:B0-----:R-:W3:Y:S01]  /*35d60*/  LDL.LU R16, [R1+0x210] ;  /* 0x0002100001107983 */ /* 0x001ee20000300800 */
[----:B------:R-:W3:Y:S02]  /*35d70*/  LDL.LU R17, [R1+0x214] ;  /* 0x0002140001117983 */ /* 0x000ee40000300800 */
[----:B------:R-:W3:Y:S02]  /*35d80*/  LDL.LU R18, [R1+0x218] ;  /* 0x0002180001127983 */ /* 0x000ee40000300800 */
[----:B------:R-:W3:Y:S01]  /*35d90*/  LDL.LU R19, [R1+0x21c] ;  /* 0x00021c0001137983 */ /* 0x000ee20000300800 */
[----:B------:R-:W5:Y:S01]  /*35da0*/  LDL.LU R13, [R1+0xa0] ;  /* 0x0000a000010d7983 */ /* 0x000f620000300800 */
[----:B--2---:R-:W-:Y:S02]  /*35db0*/  STL.64 [R1+0x1228], R14 ;  /* 0x0012280e01007387 */ /* 0x004fe40000100a00 */
[----:B------:R-:W-:-:S02]  /*35dc0*/  FADD R9, R0, R3 ;  /* 0x0000000300097221 */ /* 0x000fc40000000000 */
[----:B------:R-:W-:Y:S01]  /*35dd0*/  IMAD.MOV.U32 R0, RZ, RZ, R27 ;  /* 0x000000ffff007224 */ /* 0x000fe200078e001b */
[----:B---3--:R-:W-:Y:S01]  /*35de0*/  HMMA.16816.F32 R16, R4, R26, R16 ;  /* 0x0000001a0410723c */ /* 0x008fe20000001810 */
[----:B-----5:R0:W-:Y:S04]  /*35df0*/  STL.64 [R1+0x1220], R12 ;  /* 0x0012200c01007387 */ /* 0x0201e80000100a00 */
[----:B0-----:R-:W2:Y:S01]  /*35e00*/  LDL.LU R12, [R1+0x200] ;  /* 0x00020000010c7983 */ /* 0x001ea20000300800 */
[----:B------:R-:W2:Y:S02]  /*35e10*/  LDL.LU R13, [R1+0x204] ;  /* 0x00020400010d7983 */ /* 0x000ea40000300800 */
[----:B------:R-:W2:Y:S02]  /*35e20*/  LDL.LU R14, [R1+0x208] ;  /* 0x00020800010e7983 */ /* 0x000ea40000300800 */
[----:B------:R-:W2:Y:S01]  /*35e30*/  LDL.LU R15, [R1+0x20c] ;  /* 0x00020c00010f7983 */ /* 0x000ea20000300800 */
[----:B------:R-:W3:Y:S01]  /*35e40*/  LDL.LU R20, [R1+0x1e0] ;  /* 0x0001e00001147983 */ /* 0x000ee20000300800 */
[----:B------:R-:W3:Y:S02]  /*35e50*/  LDL.LU R21, [R1+0x1e4] ;  /* 0x0001e40001157983 */ /* 0x000ee40000300800 */
[----:B------:R-:W3:Y:S02]  /*35e60*/  LDL.LU R22, [R1+0x1e8] ;  /* 0x0001e80001167983 */ /* 0x000ee40000300800 */
[----:B------:R-:W3:Y:S01]  /*35e70*/  LDL.LU R23, [R1+0x1ec] ;  /* 0x0001ec0001177983 */ /* 0x000ee20000300800 */
[----:B------:R-:W5:Y:S06]  /*35e80*/  LDL.LU R3, [R1+0x32c] ;  /* 0x00032c0001037983 */ /* 0x000f6c0000300800 */
[----:B------:R-:W-:Y:S02]  /*35e90*/  STL.64 [R1+0x700], R16 ;  /* 0x0007001001007387 */ /* 0x000fe40000100a00 */
[----:B------:R0:W-:Y:S02]  /*35ea0*/  STL.64 [R1+0x708], R18 ;  /* 0x0007081201007387 */ /* 0x0001e40000100a00 */
[----:B0-----:R-:W2:Y:S01]  /*35eb0*/  LDL.LU.64 R18, [R1+0x1248] ;  /* 0x0012480001127983 */ /* 0x001ea20000300a00 */
[----:B------:R-:W2:Y:S02]  /*35ec0*/  LDL.LU.64 R16, [R1+0x1240] ;  /* 0x0012400001107983 */ /* 0x000ea40000300a00 */
[----:B------:R-:W2:Y:S02]  /*35ed0*/  LDL.LU.64 R26, [R1+0x1238] ;  /* 0x00123800011a7983 */ /* 0x000ea40000300a00 */
[----:B------:R-:W2:Y:S01]  /*35ee0*/  LDL.LU.64 R24, [R1+0x1230] ;  /* 0x0012300001187983 */ /* 0x000ea20000300a00 */
[----:B------:R0:W-:Y:S04]  /*35ef0*/  STL [R1+0x11ac], R0 ;  /* 0x0011ac0001007387 */ /* 0x0001e80000100800 */
[----:B0-----:R-:W3:Y:S01]  /*35f00*/  LDL.LU R0, [R1] ;  /* 0x0000000001007983 */ /* 0x001ee20000300800 */
[----:B-----5:R-:W-:-:S02]  /*35f10*/  FADD R3, R3, R8 ;  /* 0x0000000803037221 */ /* 0x020fc40000000000 */
[----:B----4-:R-:W-:Y:S02]  /*35f20*/  FADD R8, R29, R10 ;  /* 0x0000000a1d087221 */ /* 0x010fe40000000000 */
[----:B------:R-:W4:Y:S01]  /*35f30*/  LDL.LU R29, [R1+0x4] ;  /* 0x00000400011d7983 */ /* 0x000f220000300800 */
[----:B--2---:R-:W-:-:S04]  /*35f40*/  FADD R2, R25, R2 ;  /* 0x0000000219027221 */ /* 0x004fc80000000000 */
[----:B------:R-:W-:Y:S02]  /*35f50*/  FADD R10, R28, R2 ;  /* 0x000000021c0a7221 */ /* 0x000fe40000000000 */
[----:B------:R-:W2:Y:S01]  /*35f60*/  LDL.LU R2, [R1+0x31c] ;  /* 0x00031c0001027983 */ /* 0x000ea20000300800 */
[----:B------:R-:W-:Y:S01]  /*35f70*/  HMMA.16816.F32 R12, R4, R18, R12 ;  /* 0x00000012040c723c */ /* 0x000fe2000000180c */
[----:B------:R0:W1:Y:S01]  /*35f80*/  MUFU.EX2 R25, R11 ;  /* 0x0000000b00197308 */ /* 0x0000620000000800 */
[----:B------:R-:W-:Y:S01]  /*35f90*/  MOV R28, R18 ;  /* 0x00000012001c7202 */ /* 0x000fe20000000f00 */
[----:B------:R-:W-:Y:S11]  /*35fa0*/  FADD R9, R16, R9 ;  /* 0x0000000910097221 */ /* 0x000ff60000000000 */
[----:B------:R-:W-:Y:S09]  /*35fb0*/  @!UPT UIADD3 URZ, URZ, URZ, URZ ;  /* 0x0000003f3f3ff290 */ /* 0x000ff2000fffe03f */
[----:B------:R-:W-:Y:S01]  /*35fc0*/  STL.64 [R1+0x6e0], R12 ;  /* 0x0006e00c01007387 */ /* 0x000fe20000100a00 */
[----:B------:R5:W-:Y:S03]  /*35fd0*/  STL.64 [R1+0x6e8], R14 ;  /* 0x0006e80e01007387 */ /* 0x000be60000100a00 */
[----:B-----5:R-:W5:Y:S01]  /*35fe0*/  LDL.LU.64 R14, [R1+0x1228] ;  /* 0x00122800010e7983 */ /* 0x020f620000300a00 */
[----:B0-----:R-:W-:Y:S02]  /*35ff0*/  FMUL R11, R17, 1.4426950216293334961 ;  /* 0x3fb8aa3b110b7820 */ /* 0x001fe40000400000 */
[----:B------:R-:W3:Y:S02]  /*36000*/  LDL.LU.64 R12, [R1+0x1220] ;  /* 0x00122000010c7983 */ /* 0x000ee40000300a00 */
[----:B------:R-:W3:Y:S02]  /*36010*/  LDL.LU.64 R18, [R1+0x1218] ;  /* 0x0012180001127983 */ /* 0x000ee40000300a00 */
[----:B------:R-:W-:Y:S01]  /*36020*/  FADD R3, R24, R3 ;  /* 0x0000000318037221 */ /* 0x000fe20000000000 */
[----:B------:R-:W3:Y:S01]  /*36030*/  LDL.LU.64 R16, [R1+0x1210] ;  /* 0x0012100001107983 */ /* 0x000ee20000300a00 */
[----:B------:R0:W1:Y:S03]  /*36040*/  MUFU.EX2 R24, R11 ;  /* 0x0000000b00187308 */ /* 0x0000660000000800 */
[----:B0-----:R-:W3:Y:S01]  /*36050*/  LDL.LU R11, [R1+0x94] ;  /* 0x00009400010b7983 */ /* 0x001ee20000300800 */
[----:B--2---:R-:W-:-:S03]  /*36060*/  FADD R2, R2, R8 ;  /* 0x0000000802027221 */ /* 0x004fc60000000000 */
[----:B------:R-:W2:Y:S01]  /*36070*/  LDL.LU R8, [R1+0xb0] ;  /* 0x0000b00001087983 */ /* 0x000ea20000300800 */
[----:B-----5:R-:W-:-:S03]  /*36080*/  FADD R9, R15, R9 ;  /* 0x000000090f097221 */ /* 0x020fc60000000000 */
[----:B------:R-:W3:Y:S01]  /*36090*/  LDL.LU R15, [R1+0x1208] ;  /* 0x00120800010f7983 */ /* 0x000ee20000300800 */
[----:B--2---:R-:W-:-:S03]  /*360a0*/  FADD R8, R8, R3 ;  /* 0x0000000308087221 */ /* 0x004fc60000000000 */
[----:B------:R-:W2:Y:S01]  /*360b0*/  LDL.LU R3, [R1+0x30] ;  /* 0x0000300001037983 */ /* 0x000ea20000300800 */
[C---:B---3--:R-:W-:Y:S01]  /*360c0*/  HMMA.16816.F32 R16, R4.reuse, R14, R16 ;  /* 0x0000000e0410723c */ /* 0x048fe20000001810 */
[----:B--2---:R-:W-:Y:S02]  /*360d0*/  FADD R3, R3, R2 ;  /* 0x0000000203037221 */ /* 0x004fe40000000000 */
[----:B------:R-:W2:Y:S11]  /*360e0*/  LDL.LU R2, [R1+0x2d4] ;  /* 0x0002d40001027983 */ /* 0x000eb60000300800 */
[----:B------:R-:W-:Y:S09]  /*360f0*/  @!UPT UIADD3 URZ, URZ, URZ, URZ ;  /* 0x0000003f3f3ff290 */ /* 0x000ff2000fffe03f */
[----:B------:R-:W-:Y:S02]  /*36100*/  STL.64 [R1+0x6c0], R16 ;  /* 0x0006c01001007387 */ /* 0x000fe40000100a00 */
[----:B------:R0:W-:Y:S02]  /*36110*/  STL.64 [R1+0x6c8], R18 ;  /* 0x0006c81201007387 */ /* 0x0001e40000100a00 */
[----:B0-----:R-:W3:Y:S01]  /*36120*/  LDL.LU.64 R18, [R1+0x1200] ;  /* 0x0012000001127983 */ /* 0x001ee20000300a00 */
[----:B------:R-:W5:Y:S01]  /*36130*/  LDL.LU.64 R16, [R1+0x11f8] ;  /* 0x0011f80001107983 */ /* 0x000f620000300a00 */
[----:B---3--:R-:W-:Y:S11]  /*36140*/  HMMA.16816.F32 R20, R4, R18, R20 ;  /* 0x000000120414723c */ /* 0x008ff60000001814 */
[----:B------:R-:W-:Y:S11]  /*36150*/  @!UPT UIADD3 URZ, URZ, URZ, URZ ;  /* 0x0000003f3f3ff290 */ /* 0x000ff6000fffe03f */
[----:B------:R-:W-:Y:S01]  /*36160*/  @!UPT UIADD3 URZ, URZ, URZ, URZ ;  /* 0x0000003f3f3ff290 */ /* 0x000fe2000fffe03f */
[----:B------:R-:W-:Y:S01]  /*36170*/  STL.64 [R1+0x6a0], R20 ;  /* 0x0006a01401007387 */ /* 0x000fe20000100a00 */
[----:B------:R0:W-:Y:S03]  /*36180*/  STL.64 [R1+0x6a8], R22 ;  /* 0x0006a81601007387 */ /* 0x0001e60000100a00 */
[----:B0-----:R-:W3:Y:S01]  /*36190*/  LDL.LU.64 R22, [R1+0x11f0] ;  /* 0x0011f00001167983 */ /* 0x001ee20000300a00 */
[----:B--2---:R-:W-:Y:S02]  /*361a0*/  FADD R2, R2, R10 ;  /* 0x0000000a02027221 */ /* 0x004fe40000000000 */
[----:B------:R-:W-:Y:S02]  /*361b0*/  FADD R8, R12, R8 ;  /* 0x000000080c087221 */ /* 0x000fe40000000000 */
[----:B-----5:R-:W-:Y:S02]  /*361c0*/  FADD R10, R16, R3 ;  /* 0x00000003100a7221 */ /* 0x020fe40000000000 */
[----:B------:R-:W-:-:S02]  /*361d0*/  FADD R3, R27, R9 ;  /* 0x000000091b037221 */ /* 0x000fc40000000000 */
[----:B------:R-:W-:Y:S02]  /*361e0*/  FADD R2, R0, R2 ;  /* 0x0000000200027221 */ /* 0x000fe40000000000 */
[----:B------:R-:W-:Y:S01]  /*361f0*/  FADD R9, R13, R8 ;  /* 0x000000080d097221 */ /* 0x000fe20000000000 */
[----:B------:R-:W2:Y:S01]  /*36200*/  LDL.LU.64 R20, [R1+0x11e8] ;  /* 0x0011e80001147983 */ /* 0x000ea20000300a00 */
[----:B-1----:R-:W-:-:S04]  /*36210*/  FADD R2, R25, R2 ;  /* 0x0000000219027221 */ /* 0x002fc80000000000 */
[----:B------:R-:W-:Y:S02]  /*36220*/  FADD R2, R24, R2 ;  /* 0x0000000218027221 */ /* 0x000fe40000000000 */
[----:B---3--:R-:W-:Y:S02]  /*36230*/  FADD R8, R22, R10 ;  /* 0x0000000a16087221 */ /* 0x008fe40000000000 */
[----:B------:R-:W-:Y:S01]  /*36240*/  FADD R12, R23, R9 ;  /* 0x00000009170c7221 */ /* 0x000fe20000000000 */
[----:B------:R-:W3:Y:S01]  /*36250*/  LDL.LU R22, [R1+0x11e4] ;  /* 0x0011e40001167983 */ /* 0x000ee20000300800 */
[----:B------:R-:W5:Y:S02]  /*36260*/  LDL.LU R10, [R1+0x10] ;  /* 0x00001000010a7983 */ /* 0x000f640000300800 */
[----:B------:R-:W3:Y:S02]  /*36270*/  LDL.LU R23, [R1+0x11e0] ;  /* 0x0011e00001177983 */ /* 0x000ee40000300800 */
[----:B------:R-:W-:Y:S01]  /*36280*/  STL.64 [R1+0x11d8], R26 ;  /* 0x0011d81a01007387 */ /* 0x000fe20000100a00 */
[----:B------:R0:W-:Y:S04]  /*36290*/  STL.64 [R1+0x11d0], R24 ;  /* 0x0011d01801007387 */ /* 0x0001e80000100a00 */
[----:B0-----:R-:W3:Y:S01]  /*362a0*/  LDL.LU R24, [R1+0x1d0] ;  /* 0x0001d00001187983 */ /* 0x001ee20000300800 */
[----:B------:R-:W3:Y:S02]  /*362b0*/  LDL.LU R25, [R1+0x1d4] ;  /* 0x0001d40001197983 */ /* 0x000ee40000300800 */
[----:B------:R-:W3:Y:S02]  /*362c0*/  LDL.LU R26, [R1+0x1d8] ;  /* 0x0001d800011a7983 */ /* 0x000ee40000300800 */
[----:B------:R-:W3:Y:S02]  /*362d0*/  LDL.LU R27, [R1+0x1dc] ;  /* 0x0001dc00011b7983 */ /* 0x000ee40000300800 */
[----:B------:R-:W-:Y:S01]  /*362e0*/  FADD R13, R17, R8 ;  /* 0x00000008110d7221 */ /* 0x000fe20000000000 */
[----:B------:R-:W-:Y:S04]  /*362f0*/  SHFL.BFLY PT, R16, R12, 0x2, 0x1f ;  /* 0x0c401f000c107f89 */ /* 0x000fe800000e0000 */
[----:B------:R-:W0:Y:S01]  /*36300*/  SHFL.BFLY PT, R17, R13, 0x2, 0x1f ;  /* 0x0c401f000d117f89 */ /* 0x000e2200000e0000 */
[----:B---3--:R-:W-:Y:S11]  /*36310*/  HMMA.16816.F32 R24, R4, R22, R24 ;  /* 0x000000160418723c */ /* 0x008ff60000001818 */
[----:B------:R-:W-:Y:S11]  /*36320*/  @!UPT UIADD3 URZ, URZ, URZ, URZ ;  /* 0x0000003f3f3ff290 */ /* 0x000ff6000fffe03f */
[----:B------:R-:W-:Y:S01]  /*36330*/  @!UPT UIADD3 URZ, URZ, URZ, URZ ;  /* 0x0000003f3f3ff290 */ /* 0x000fe2000fffe03f */
[----:B------:R-:W-:Y:S01]  /*36340*/  STL.64 [R1+0x650], R24 ;  /* 0x0006501801007387 */ /* 0x000fe20000100a00 */
[----:B------:R1:W-:Y:S03]  /*36350*/  STL.64 [R1+0x658], R26 ;  /* 0x0006581a01007387 */ /* 0x0003e60000100a00 */
[----:B-1----:R-:W3:Y:S01]  /*36360*/  LDL.LU.64 R26, [R1+0x11d8] ;  /* 0x0011d800011a7983 */ /* 0x002ee20000300a00 */
[----:B------:R-:W2:Y:S02]  /*36370*/  LDL.LU.64 R24, [R1+0x11d0] ;  /* 0x0011d00001187983 */ /* 0x000ea40000300a00 */
[----:B------:R-:W-:Y:S02]  /*36380*/  STL.64 [R1+0x1108], R18 ;  /* 0x0011081201007387 */ /* 0x000fe40000100a00 */
[----:B0-----:R0:W-:Y:S02]  /*36390*/  STL.64 [R1+0x1100], R16 ;  /* 0x0011001001007387 */ /* 0x0011e40000100a00 */
[----:B0-----:R-:W2:Y:S01]  /*363a0*/  LDL.LU R16, [R1+0x150] ;  /* 0x0001500001107983 */ /* 0x001ea20000300800 */
[----:B------:R-:W2:Y:S02]  /*363b0*/  LDL.LU R17, [R1+0x154] ;  /* 0x0001540001117983 */ /* 0x000ea40000300800 */
[----:B------:R-:W2:Y:S02]  /*363c0*/  LDL.LU R18, [R1+0x158] ;  /* 0x0001580001127983 */ /* 0x000ea40000300800 */
[----:B------:R-:W2:Y:S02]  /*363d0*/  LDL.LU R19, [R1+0x15c] ;  /* 0x00015c0001137983 */ /* 0x000ea40000300800 */
[----:B--2---:R0:W-:Y:S01]  /*363e0*/  STL.64 [R1+0x1118], R18 ;  /* 0x0011181201007387 */ /* 0x0041e20000100a00 */
[----:B------:R-:W-:Y:S03]  /*363f0*/  STL.64 [R1+0x1110], R16 ;  /* 0x0011101001007387 */ /* 0x000fe60000100a00 */
[----:B0-----:R-:W2:Y:S01]  /*36400*/  LDL.LU R18, [R1+0x68] ;  /* 0x0000680001127983 */ /* 0x001ea20000300800 */
[----:B------:R-:W2:Y:S03]  /*36410*/  LDL.LU R19, [R1+0x6c] ;  /* 0x00006c0001137983 */ /* 0x000ea60000300800 */
[----:B--2---:R3:W-:Y:S02]  /*36420*/  STL.64 [R1+0x1128], R18 ;  /* 0x0011281201007387 */ /* 0x0047e40000100a00 */
[----:B---3--:R-:W-:-:S02]  /*36430*/  MOV R18, R26 ;  /* 0x0000001a00127202 */ /* 0x008fc40000000f00 */
[----:B------:R-:W-:Y:S01]  /*36440*/  MOV R19, R20 ;  /* 0x0000001400137202 */ /* 0x000fe20000000f00 */
[----:B------:R-:W2:Y:S01]  /*36450*/  LDL.LU R26, [R1+0x11cc] ;  /* 0x0011cc00011a7983 */ /* 0x000ea20000300800 */
[----:B------:R-:W3:Y:S03]  /*36460*/  LDL.LU R20, [R1+0x11c8] ;  /* 0x0011c80001147983 */ /* 0x000ee60000300800 */
[----:B------:R0:W-:Y:S04]  /*36470*/  STL.64 [R1+0x1140], R18 ;  /* 0x0011401201007387 */ /* 0x0001e80000100a00 */
[----:B0-----:R-:W2:Y:S01]  /*36480*/  LDL.LU R18, [R1+0x88] ;  /* 0x0000880001127983 */ /* 0x001ea20000300800 */
[----:B------:R-:W2:Y:S03]  /*36490*/  LDL.LU R19, [R1+0x8c] ;  /* 0x00008c0001137983 */ /* 0x000ea60000300800 */
[----:B--2---:R-:W-:Y:S01]  /*364a0*/  STL.64 [R1+0x1158], R18 ;  /* 0x0011581201007387 */ /* 0x004fe20000100a00 */
[----:B------:R0:W-:Y:S02]  /*364b0*/  STL.64 [R1+0x10f8], R14 ;  /* 0x0010f80e01007387 */ /* 0x0001e40000100a00 */
[----:B------:R1:W-:Y:S01]  /*364c0*/  STL.64 [R1+0x10f0], R12 ;  /* 0x0010f00c01007387 */ /* 0x0003e20000100a00 */
[----:B0-----:R-:W2:Y:S01]  /*364d0*/  LDL.LU R14, [R1+0x58] ;  /* 0x00005800010e7983 */ /* 0x001ea20000300800 */
[----:B------:R-:W2:Y:S01]  /*364e0*/  LDL.LU R15, [R1+0x5c] ;  /* 0x00005c00010f7983 */ /* 0x000ea20000300800 */
[----:B---3--:R-:W-:Y:S01]  /*364f0*/  MOV R18, R20 ;  /* 0x0000001400127202 */ /* 0x008fe20000000f00 */
[----:B------:R-:W-:Y:S01]  /*36500*/  IMAD.MOV.U32 R19, RZ, RZ, R26 ;  /* 0x000000ffff137224 */ /* 0x000fe200078e001a */
[----:B------:R-:W3:Y:S01]  /*36510*/  LDL.LU R20, [R1+0x11c4] ;  /* 0x0011c40001147983 */ /* 0x000ee20000300800 */
[----:B------:R-:W3:Y:S03]  /*36520*/  LDL.LU R26, [R1+0x11c0] ;  /* 0x0011c000011a7983 */ /* 0x000ee60000300800 */
[----:B------:R-:W-:Y:S04]  /*36530*/  STL.64 [R1+0x1170], R18 ;  /* 0x0011701201007387 */ /* 0x000fe80000100a00 */
[----:B--2---:R0:W-:Y:S01]  /*36540*/  STL.64 [R1+0x1120], R14 ;  /* 0x0011200e01007387 */ /* 0x0041e20000100a00 */
[----:B-1----:R-:W2:Y:S02]  /*36550*/  LDL.LU R12, [R1+0x160] ;  /* 0x00016000010c7983 */ /* 0x002ea40000300800 */
[----:B------:R-:W2:Y:S01]  /*36560*/  LDL.LU R13, [R1+0x164] ;  /* 0x00016400010d7983 */ /* 0x000ea20000300800 */
[----:B0-----:R-:W2:Y:S01]  /*36570*/  LDL.LU R14, [R1+0x168] ;  /* 0x00016800010e7983 */ /* 0x001ea20000300800 */
[----:B------:R-:W2:Y:S02]  /*36580*/  LDL.LU R15, [R1+0x16c] ;  /* 0x00016c00010f7983 */ /* 0x000ea40000300800 */
[----:B------:R-:W2:Y:S02]  /*36590*/  LDL.LU R18, [R1+0xa8] ;  /* 0x0000a80001127983 */ /* 0x000ea40000300800 */
[----:B------:R-:W2:Y:S02]  /*365a0*/  LDL.LU R19, [R1+0xac] ;  /* 0x0000ac0001137983 */ /* 0x000ea40000300800 */
[----:B--2---:R-:W-:Y:S01]  /*365b0*/  STL.64 [R1+0x1188], R18 ;  /* 0x0011881201007387 */ /* 0x004fe20000100a00 */
[----:B------:R-:W-:Y:S02]  /*365c0*/  STL.64 [R1+0x1138], R14 ;  /* 0x0011380e01007387 */ /* 0x000fe40000100a00 */
[----:B------:R0:W-:Y:S02]  /*365d0*/  STL.64 [R1+0x1130], R12 ;  /* 0x0011300c01007387 */ /* 0x0001e40000100a00 */
[----:B0-----:R-:W2:Y:S01]  /*365e0*/  LDL.LU R12, [R1+0x170] ;  /* 0x00017000010c7983 */ /* 0x001ea20000300800 */
[----:B------:R-:W2:Y:S02]  /*365f0*/  LDL.LU R13, [R1+0x174] ;  /* 0x00017400010d7983 */ /* 0x000ea40000300800 */
[----:B------:R-:W2:Y:S02]  /*36600*/  LDL.LU R14, [R1+0x178] ;  /* 0x00017800010e7983 */ /* 0x000ea40000300800 */
[----:B------:R-:W2:Y:S01]  /*36610*/  LDL.LU R15, [R1+0x17c] ;  /* 0x00017c00010f7983 */ /* 0x000ea20000300800 */
[----:B---3--:R-:W-:-:S02]  /*36620*/  MOV R18, R26 ;  /* 0x0000001a00127202 */ /* 0x008fc40000000f00 */
[----:B------:R-:W-:Y:S01]  /*36630*/  MOV R19, R20 ;  /* 0x0000001400137202 */ /* 0x000fe20000000f00 */
[----:B------:R-:W3:Y:S04]  /*36640*/  LDL.LU R26, [R1+0x11bc] ;  /* 0x0011bc00011a7983 */ /* 0x000ee80000300800 */
[----:B------:R0:W-:Y:S01]  /*36650*/  STL.64 [R1+0x11a0], R18 ;  /* 0x0011a01201007387 */ /* 0x0001e20000100a00 */
[----:B------:R-:W3:Y:S02]  /*36660*/  LDL.LU R16, [R1+0x1c0] ;  /* 0x0001c00001107983 */ /* 0x000ee40000300800 */
[----:B------:R-:W3:Y:S01]  /*36670*/  LDL.LU R17, [R1+0x1c4] ;  /* 0x0001c40001117983 */ /* 0x000ee20000300800 */
[----:B0-----:R-:W3:Y:S01]  /*36680*/  LDL.LU R18, [R1+0x1c8] ;  /* 0x0001c80001127983 */ /* 0x001ee20000300800 */
[----:B------:R-:W3:Y:S03]  /*36690*/  LDL.LU R19, [R1+0x1cc] ;  /* 0x0001cc0001137983 */ /* 0x000ee60000300800 */
        /* <DEDUP_REMOVED lines=10> */
[----:B------:R-:W2:Y:S01]  /*36740*/  LDL.LU R14, [R1+0x198] ;  /* 0x00019800010e7983 */ /* 0x000ea20000300800 */
[----:B---3--:R-:W-:-:S02]  /*36750*/  MOV R15, R26 ;  /* 0x0000001a000f7202 */ /* 0x008fc40000000f00 */
[----:B------:R-:W3:Y:S04]  /*36760*/  LDL.LU R26, [R1+0x11b8] ;  /* 0x0011b800011a7983 */ /* 0x000ee80000300800 */
[----:B--2---:R-:W-:Y:S01]  /*36770*/  STL.64 [R1+0x1180], R14 ;  /* 0x0011800e01007387 */ /* 0x004fe20000100a00 */
[----:B------:R0:W-:Y:S03]  /*36780*/  STL.64 [R1+0x1178], R12 ;  /* 0x0011780c01007387 */ /* 0x0001e60000100a00 */
[----:B0-----:R-:W2:Y:S01]  /*36790*/  LDL.LU R12, [R1+0x1a0] ;  /* 0x0001a000010c7983 */ /* 0x001ea20000300800 */
[----:B------:R-:W2:Y:S02]  /*367a0*/  LDL.LU R13, [R1+0x1a4] ;  /* 0x0001a400010d7983 */ /* 0x000ea40000300800 */
[----:B------:R-:W2:Y:S02]  /*367b0*/  LDL.LU R14, [R1+0x1a8] ;  /* 0x0001a800010e7983 */ /* 0x000ea40000300800 */
[----:B------:R-:W2:Y:S01]  /*367c0*/  LDL.LU R15, [R1+0x1ac] ;  /* 0x0001ac00010f7983 */ /* 0x000ea20000300800 */
[----:B------:R-:W-:Y:S01]  /*367d0*/  F2FP.PACK_AB R8, R21, R27 ;  /* 0x0000001b1508723e */ /* 0x000fe200000000ff */
[----:B------:R-:W-:-:S06]  /*367e0*/  FMUL R11, R11, 1.4426950216293334961 ;  /* 0x3fb8aa3b0b0b7820 */ /* 0x000fcc0000400000 */
[----:B------:R-:W0:Y:S01]  /*367f0*/  MUFU.EX2 R11, R11 ;  /* 0x0000000b000b7308 */ /* 0x000e220000000800 */
[----:B------:R-:W-:-:S04]  /*36800*/  FADD R3, R21, R3 ;  /* 0x0000000315037221 */ /* 0x000fc80000000000 */
[----:B-----5:R-:W-:-:S04]  /*36810*/  FADD R3, R10, R3 ;  /* 0x000000030a037221 */ /* 0x020fc80000000000 */
[----:B----4-:R-:W-:Y:S02]  /*36820*/  FADD R3, R29, R3 ;  /* 0x000000031d037221 */ /* 0x010fe40000000000 */
[----:B0-----:R-:W-:Y:S01]  /*36830*/  FADD R2, R11, R2 ;  /* 0x000000020b027221 */ /* 0x001fe20000000000 */
[----:B--2---:R-:W-:Y:S01]  /*36840*/  STL.64 [R1+0x1198], R14 ;  /* 0x0011980e01007387 */ /* 0x004fe20000100a00 */
[----:B------:R0:W-:Y:S03]  /*36850*/  STL.64 [R1+0x1190], R12 ;  /* 0x0011900c01007387 */ /* 0x0001e60000100a00 */
[----:B0-----:R-:W2:Y:S01]  /*36860*/  LDL.LU R12, [R1+0x1b0] ;  /* 0x0001b000010c7983 */ /* 0x001ea20000300800 */
[----:B------:R-:W2:Y:S02]  /*36870*/  LDL.LU R13, [R1+0x1b4] ;  /* 0x0001b400010d7983 */ /* 0x000ea40000300800 */
[----:B------:R-:W2:Y:S01]  /*36880*/  LDL.LU R14, [R1+0x1b8] ;  /* 0x0001b800010e7983 */ /* 0x000ea20000300800 */
[----:B---3--:R-:W-:-:S02]  /*36890*/  MOV R15, R26 ;  /* 0x0000001a000f7202 */ /* 0x008fc40000000f00 */
[----:B------:R-:W3:Y:S01]  /*368a0*/  LDL.LU R26, [R1+0x11b4] ;  /* 0x0011b400011a7983 */ /* 0x000ee20000300800 */
[----:B------:R-:W3:Y:S03]  /*368b0*/  LDL.LU R27, [R1+0x11b0] ;  /* 0x0011b000011b7983 */ /* 0x000ee60000300800 */
[----:B------:R-:W-:Y:S04]  /*368c0*/  SHFL.BFLY PT, R20, R3, 0x2, 0x1f ;  /* 0x0c401f0003147f89 */ /* 0x000fe800000e0000 */
[----:B------:R-:W0:Y:S01]  /*368d0*/  SHFL.BFLY PT, R21, R2, 0x2, 0x1f ;  /* 0x0c401f0002157f89 */ /* 0x000e2200000e0000 */
[----:B------:R1:W-:Y:S01]  /*368e0*/  STL.64 [R1+0x10d0], R22 ;  /* 0x0010d01601007387 */ /* 0x0003e20000100a00 */
[----:B------:R-:W-:-:S02]  /*368f0*/  F2FP.PACK_AB R9, R25, R0 ;  /* 0x000000001909723e */ /* 0x000fc400000000ff */
[----:B------:R-:W-:Y:S01]  /*36900*/  F2FP.PACK_AB R10, R29, R10 ;  /* 0x0000000a1d0a723e */ /* 0x000fe200000000ff */
[----:B0-----:R-:W-:Y:S01]  /*36910*/  STL.64 [R1+0x10c8], R20 ;  /* 0x0010c81401007387 */ /* 0x001fe20000100a00 */
[----:B-1----:R-:W4:Y:S02]  /*36920*/  LDL.LU R22, [R1+0x48] ;  /* 0x0000480001167983 */ /* 0x002f240000300800 */
[----:B------:R-:W4:Y:S02]  /*36930*/  LDL.LU R23, [R1+0x4c] ;  /* 0x00004c0001177983 */ /* 0x000f240000300800 */
[----:B------:R-:W5:Y:S01]  /*36940*/  LDL.LU R0, [R1+0x11ac] ;  /* 0x0011ac0001007983 */ /* 0x000f620000300800 */
[----:B------:R-:W2:Y:S01]  /*36950*/  LDL.LU R29, [R1+0x11a8] ;  /* 0x0011a800011d7983 */ /* 0x000ea20000300800 */
[----:B---3--:R-:W-:Y:S03]  /*36960*/  HMMA.16816.F32 R4, R4, R26, R16 ;  /* 0x0000001a0404723c */ /* 0x008fe60000001810 */
[----:B------:R-:W2:Y:S01]  /*36970*/  LDL.LU.64 R18, [R1+0x11a0] ;  /* 0x0011a00001127983 */ /* 0x000ea20000300a00 */
[----:B------:R-:W-:Y:S11]  /*36980*/  F2FP.PACK_AB R11, R11, R24 ;  /* 0x000000180b0b723e */ /* 0x000ff600000000ff */
[----:B------:R-:W-:Y:S08]  /*36990*/  @!UPT UIADD3 URZ, URZ, URZ, URZ ;  /* 0x0000003f3f3ff290 */ /* 0x000ff0000fffe03f */
[----:B------:R0:W-:Y:S01]  /*369a0*/  STL.64 [R1+0x620], R4 ;  /* 0x0006200401007387 */ /* 0x0001e20000100a00 */
[----:B------:R1:W-:Y:S03]  /*369b0*/  STL.64 [R1+0x628], R6 ;  /* 0x0006280601007387 */ /* 0x0003e60000100a00 */
[----:B0-----:R-:W4:Y:S01]  /*369c0*/  LDL.LU R4, [R1+0x140] ;  /* 0x0001400001047983 */ /* 0x001f220000300800 */
[----:B------:R-:W4:Y:S02]  /*369d0*/  LDL.LU R5, [R1+0x144] ;  /* 0x0001440001057983 */ /* 0x000f240000300800 */
[----:B-1----:R-:W4:Y:S02]  /*369e0*/  LDL.LU R6, [R1+0x148] ;  /* 0x0001480001067983 */ /* 0x002f240000300800 */
[----:B------:R-:W4:Y:S01]  /*369f0*/  LDL.LU R7, [R1+0x14c] ;  /* 0x00014c0001077983 */ /* 0x000f220000300800 */
        /* <DEDUP_REMOVED lines=36> */
[----:B------:R-:W2:Y:S11]  /*36c40*/  LDL.LU.64 R14, [R1+0x1120] ;  /* 0x00112000010e7983 */ /* 0x000eb60000300a00 */
[----:B------:R-:W-:Y:S10]  /*36c50*/  @!UPT UIADD3 URZ, URZ, URZ, URZ ;  /* 0x0000003f3f3ff290 */ /* 0x000ff4000fffe03f */
[----:B------:R-:W-:Y:S01]  /*36c60*/  STL.64 [R1+0x640], R16 ;  /* 0x0006401001007387 */ /* 0x000fe20000100a00 */
[----:B------:R0:W-:Y:S03]  /*36c70*/  STL.64 [R1+0x648], R18 ;  /* 0x0006481201007387 */ /* 0x0001e60000100a00 */
[----:B0-----:R-:W2:Y:S01]  /*36c80*/  LDL.LU.64 R18, [R1+0x1118] ;  /* 0x0011180001127983 */ /* 0x001ea20000300a00 */
[----:B------:R-:W2:Y:S01]  /*36c90*/  LDL.LU.64 R16, [R1+0x1110] ;  /* 0x0011100001107983 */ /* 0x000ea20000300a00 */
[C---:B----4-:R-:W-:Y:S08]  /*36ca0*/  HMMA.16816.F32 R4, R8.reuse, R22, R4 ;  /* 0x000000160804723c */ /* 0x050ff00000001804 */
[----:B--2---:R-:W-:Y:S01]  /*36cb0*/  HMMA.16816.F32 R12, R8, R14, R16 ;  /* 0x0000000e080c723c */ /* 0x004fe20000001810 */
[----:B------:R-:W2:Y:S01]  /*36cc0*/  LDL.LU.64 R18, [R1+0x1108] ;  /* 0x0011080001127983 */ /* 0x000ea20000300a00 */
[----:B------:R-:W3:Y:S11]  /*36cd0*/  LDL.LU.64 R16, [R1+0x1100] ;  /* 0x0011000001107983 */ /* 0x000ef60000300a00 */
[----:B------:R-:W-:Y:S10]  /*36ce0*/  @!UPT UIADD3 URZ, URZ, URZ, URZ ;  /* 0x0000003f3f3ff290 */ /* 0x000ff4000fffe03f */
[----:B------:R-:W-:Y:S01]  /*36cf0*/  STL.64 [R1+0x660], R12 ;  /* 0x0006600c01007387 */ /* 0x000fe20000100a00 */
[----:B------:R0:W-:Y:S03]  /*36d00*/  STL.64 [R1+0x668], R14 ;  /* 0x0006680e01007387 */ /* 0x0001e60000100a00 */
[----:B0-----:R-:W4:Y:S01]  /*36d10*/  LDL.LU.64 R14, [R1+0x10f8] ;  /* 0x0010f800010e7983 */ /* 0x001f220000300a00 */
[----:B------:R-:W3:Y:S02]  /*36d20*/  LDL.LU.64 R12, [R1+0x10f0] ;  /* 0x0010f000010c7983 */ /* 0x000ee40000300a00 */
[----:B------:R-:W2:Y:S02]  /*36d30*/  LDL R25, [R1+0x2c8] ;  /* 0x0002c80001197983 */ /* 0x000ea40000100800 */
[----:B------:R-:W2:Y:S01]  /*36d40*/  LDL.LU R22, [R1+0x38] ;  /* 0x0000380001167983 */ /* 0x000ea20000300800 */
[----:B------:R-:W-:Y:S01]  /*36d50*/  STL.64 [R1+0x680], R4 ;  /* 0x0006800401007387 */ /* 0x000fe20000100a00 */
[----:B------:R-:W-:Y:S02]  /*36d60*/  STL.64 [R1+0x688], R6 ;  /* 0x0006880601007387 */ /* 0x000fe40000100a00 */
[----:B------:R-:W2:Y:S02]  /*36d70*/  LDL.LU R23, [R1+0x3c] ;  /* 0x00003c0001177983 */ /* 0x000ea40000300800 */
[----:B------:R-:W2:Y:S01]  /*36d80*/  LDL R24, [R1+0x2cc] ;  /* 0x0002cc0001187983 */ /* 0x000ea20000100800 */
[----:B------:R-:W-:Y:S04]  /*36d90*/  STL.64 [R1+0x1040], R26 ;  /* 0x0010401a01007387 */ /* 0x000fe80000100a00 */
[----:B--2---:R0:W-:Y:S04]  /*36da0*/  STL.64 [R1+0x1038], R24 ;  /* 0x0010381801007387 */ /* 0x0041e80000100a00 */
        /* <DEDUP_REMOVED lines=16> */
[----:B--2---:R0:W-:Y:S01]  /*36eb0*/  STL.64 [R1+0x1070], R26 ;  /* 0x0010701a01007387 */ /* 0x0041e20000100a00 */
[----:B------:R-:W-:Y:S02]  /*36ec0*/  STL.64 [R1+0x1068], R24 ;  /* 0x0010681801007387 */ /* 0x000fe40000100a00 */
[----:B0-----:R-:W-:-:S02]  /*36ed0*/  IMAD.MOV.U32 R26, RZ, RZ, R28 ;  /* 0x000000ffff1a7224 */ /* 0x001fc400078e001c */
[----:B------:R-:W2:Y:S01]  /*36ee0*/  LDL.LU R28, [R1+0x10ec] ;  /* 0x0010ec00011c7983 */ /* 0x000ea20000300800 */
[----:B------:R-:W2:Y:S03]  /*36ef0*/  LDL.LU R27, [R1+0xc] ;  /* 0x00000c00011b7983 */ /* 0x000ea60000300800 */
[----:B--2---:R0:W-:Y:S04]  /*36f00*/  STL.64 [R1+0x1088], R26 ;  /* 0x0010881a01007387 */ /* 0x0041e80000100a00 */
[----:B0-----:R-:W2:Y:S01]  /*36f10*/  LDL.LU R26, [R1+0x18] ;  /* 0x00001800011a7983 */ /* 0x001ea20000300800 */
[----:B-----5:R-:W-:Y:S02]  /*36f20*/  MOV R27, R0 ;  /* 0x00000000001b7202 */ /* 0x020fe40000000f00 */
[----:B------:R-:W5:Y:S03]  /*36f30*/  LDL.LU R0, [R1+0x10e8] ;  /* 0x0010e80001007983 */ /* 0x000f660000300800 */
[----:B--2---:R0:W-:Y:S02]  /*36f40*/  STL.64 [R1+0x10b0], R26 ;  /* 0x0010b01a01007387 */ /* 0x0041e40000100a00 */
[----:B0-----:R-:W-:-:S02]  /*36f50*/  MOV R26, R29 ;  /* 0x0000001d001a7202 */ /* 0x001fc40000000f00 */
[----:B------:R-:W-:Y:S01]  /*36f60*/  MOV R27, R28 ;  /* 0x0000001c001b7202 */ /* 0x000fe20000000f00 */
[----:B------:R-:W2:Y:S01]  /*36f70*/  LDL.LU R29, [R1+0x10e4] ;  /* 0x0010e400011d7983 */ /* 0x000ea20000300800 */
[----:B------:R-:W2:Y:S03]  /*36f80*/  LDL.LU R28, [R1+0x10e0] ;  /* 0x0010e000011c7983 */ /* 0x000ea60000300800 */
[----:B------:R0:W-:Y:S01]  /*36f90*/  STL.64 [R1+0x10d8], R26 ;  /* 0x0010d81a01007387 */ /* 0x0001e20000100a00 */
[----:B------:R-:W2:Y:S02]  /*36fa0*/  LDL.LU R24, [R1+0x130] ;  /* 0x0001300001187983 */ /* 0x000ea40000300800 */
[----:B------:R-:W2:Y:S01]  /*36fb0*/  LDL.LU R25, [R1+0x134] ;  /* 0x0001340001197983 */ /* 0x000ea20000300800 */
[----:B0-----:R-:W2:Y:S01]  /*36fc0*/  LDL.LU R26, [R1+0x138] ;  /* 0x00013800011a7983 */ /* 0x001ea20000300800 */
[----:B------:R-:W2:Y:S02]  /*36fd0*/  LDL.LU R27, [R1+0x13c] ;  /* 0x00013c00011b7983 */ /* 0x000ea40000300800 */
[----:B---3--:R-:W-:Y:S01]  /*36fe0*/  FADD R4, R13, R17 ;  /* 0x000000110d047221 */ /* 0x008fe20000000000 */
[----:B--2---:R-:W-:Y:S01]  /*36ff0*/  HMMA.16816.F32 R20, R8, R22, R24 ;  /* 0x000000160814723c */ /* 0x004fe20000001818 */
[----:B------:R-:W2:Y:S11]  /*37000*/  LDL.LU.64 R26, [R1+0x10d8] ;  /* 0x0010d800011a7983 */ /* 0x000eb60000300a00 */
[----:B------:R-:W-:Y:S11]  /*37010*/  @!UPT UIADD3 URZ, URZ, URZ, URZ ;  /* 0x0000003f3f3ff290 */ /* 0x000ff6000fffe03f */
[----:B------:R-:W-:Y:S01]  /*37020*/  STL.64 [R1+0x690], R20 ;  /* 0x0006901401007387 */ /* 0x000fe20000100a00 */
[----:B------:R0:W-:Y:S03]  /*37030*/  STL.64 [R1+0x698], R22 ;  /* 0x0006981601007387 */ /* 0x0001e60000100a00 */
[----:B0-----:R-:W3:Y:S01]  /*37040*/  LDL.LU.64 R22, [R1+0x10d0] ;  /* 0x0010d00001167983 */ /* 0x001ee20000300a00 */
[----:B------:R-:W2:Y:S02]  /*37050*/  LDL.LU.64 R20, [R1+0x10c8] ;  /* 0x0010c80001147983 */ /* 0x000ea40000300a00 */
[----:B------:R-:W2:Y:S02]  /*37060*/  LDL.LU R17, [R1+0x494] ;  /* 0x0004940001117983 */ /* 0x000ea40000300800 */
[----:B------:R-:W-:Y:S02]  /*37070*/  STL.64 [R1+0x1080], R18 ;  /* 0x0010801201007387 */ /* 0x000fe40000100a00 */
[----:B------:R-:W-:Y:S01]  /*37080*/  FADD R5, R12, R16 ;  /* 0x000000100c057221 */ /* 0x000fe20000000000 */
[----:B--2---:R0:W-:Y:S01]  /*37090*/  STL [R1+0x1078], R17 ;  /* 0x0010781101007387 */ /* 0x0041e20000100800 */
[----:B------:R-:W2:Y:S03]  /*370a0*/  LDL.LU R16, [R1+0x100] ;  /* 0x0001000001107983 */ /* 0x000ea60000300800 */
[----:B0-----:R-:W2:Y:S01]  /*370b0*/  LDL.LU R17, [R1+0x104] ;  /* 0x0001040001117983 */ /* 0x001ea20000300800 */
        /* <DEDUP_REMOVED lines=14> */
[----:B------:R-:W-:-:S02]  /*371a0*/  FADD R2, R2, R21 ;  /* 0x0000001502027221 */ /* 0x000fc40000000000 */
[----:B------:R-:W3:Y:S01]  /*371b0*/  LDL.LU R21, [R1+0x528] ;  /* 0x0005280001157983 */ /* 0x000ee20000300800 */
[----:B--2---:R-:W-:Y:S03]  /*371c0*/  HMMA.16816.F32 R24, R8, R26, R16 ;  /* 0x0000001a0818723c */ /* 0x004fe60000001810 */
[----:B------:R-:W2:Y:S01]  /*371d0*/  LDL.LU.64 R18, [R1+0x10c0] ;  /* 0x0010c00001127983 */ /* 0x000ea20000300a00 */
[----:B------:R-:W2:Y:S11]  /*371e0*/  LDL.LU.64 R16, [R1+0x10b8] ;  /* 0x0010b80001107983 */ /* 0x000eb60000300a00 */
[----:B------:R-:W-:Y:S08]  /*371f0*/  @!UPT UIADD3 URZ, URZ, URZ, URZ ;  /* 0x0000003f3f3ff290 */ /* 0x000ff0000fffe03f */
[----:B------:R-:W-:Y:S01]  /*37200*/  STL.64 [R1+0x670], R24 ;  /* 0x0006701801007387 */ /* 0x000fe20000100a00 */
[----:B------:R0:W-:Y:S03]  /*37210*/  STL.64 [R1+0x678], R26 ;  /* 0x0006781a01007387 */ /* 0x0001e60000100a00 */
[----:B0-----:R-:W2:Y:S01]  /*37220*/  LDL.LU.64 R26, [R1+0x10b0] ;  /* 0x0010b000011a7983 */ /* 0x001ea20000300a00 */
[----:B------:R-:W-:-:S03]  /*37230*/  FADD R3, R3, R20 ;  /* 0x0000001403037221 */ /* 0x000fc60000000000 */
[----:B------:R-:W-:Y:S04]  /*37240*/  SHFL.BFLY PT, R6, R2, 0x1, 0x1f ;  /* 0x0c201f0002067f89 */ /* 0x000fe800000e0000 */
[----:B------:R-:W0:Y:S04]  /*37250*/  SHFL.BFLY PT, R7, R3, 0x1, 0x1f ;  /* 0x0c201f0003077f89 */ /* 0x000e2800000e0000 */
[----:B------:R-:W1:Y:S04]  /*37260*/  SHFL.BFLY PT, R13, R5, 0x1, 0x1f ;  /* 0x0c201f00050d7f89 */ /* 0x000e6800000e0000 */
[----:B------:R-:W1:Y:S04]  /*37270*/  SHFL.BFLY PT, R12, R4, 0x1, 0x1f ;  /* 0x0c201f00040c7f89 */ /* 0x000e6800000e0000 */
[----:B0-----:R0:W-:Y:S01]  /*37280*/  STL.64 [R1+0x1030], R6 ;  /* 0x0010300601007387 */ /* 0x0011e20000100a00 */
[----:B------:R1:W-:Y:S02]  /*37290*/  STL.64 [R1+0x1028], R4 ;  /* 0x0010280401007387 */ /* 0x0003e40000100a00 */
[----:B0-----:R-:W-:Y:S01]  /*372a0*/  IMAD.MOV.U32 R6, RZ, RZ, R29 ;  /* 0x000000ffff067224 */ /* 0x001fe200078e001d */
[----:B-1----:R-:W3:Y:S01]  /*372b0*/  LDL.LU R4, [R1+0xc0] ;  /* 0x0000c00001047983 */ /* 0x002ee20000300800 */
[----:B------:R-:W-:-:S02]  /*372c0*/  MOV R5, R28 ;  /* 0x0000001c00057202 */ /* 0x000fc40000000f00 */
[----:B------:R-:W3:Y:S02]  /*372d0*/  LDL.LU R28, [R1+0x10a8] ;  /* 0x0010a800011c7983 */ /* 0x000ee40000300800 */
[----:B------:R-:W3:Y:S01]  /*372e0*/  LDL.LU R29, [R1+0x10a4] ;  /* 0x0010a400011d7983 */ /* 0x000ee20000300800 */
[----:B-----5:R-:W-:Y:S02]  /*372f0*/  MOV R7, R0 ;  /* 0x0000000000077202 */ /* 0x020fe40000000f00 */
[----:B------:R-:W5:Y:S01]  /*37300*/  LDL.LU R0, [R1+0x10a0] ;  /* 0x0010a00001007983 */ /* 0x000f620000300800 */
[C---:B--2---:R-:W-:Y:S03]  /*37310*/  HMMA.16816.F32 R24, R8.reuse, R26, R16 ;  /* 0x0000001a0818723c */ /* 0x044fe60000001810 */
[----:B------:R-:W2:Y:S01]  /*37320*/  LDL.LU.64 R18, [R1+0x1098] ;  /* 0x0010980001127983 */ /* 0x000ea20000300a00 */
[----:B------:R-:W2:Y:S11]  /*37330*/  LDL.LU.64 R16, [R1+0x1090] ;  /* 0x0010900001107983 */ /* 0x000eb60000300a00 */
[----:B------:R-:W-:Y:S08]  /*37340*/  @!UPT UIADD3 URZ, URZ, URZ, URZ ;  /* 0x0000003f3f3ff290 */ /* 0x000ff0000fffe03f */
[----:B------:R-:W-:Y:S01]  /*37350*/  STL.64 [R1+0x6b0], R24 ;  /* 0x0006b01801007387 */ /* 0x000fe20000100a00 */
[----:B------:R0:W-:Y:S03]  /*37360*/  STL.64 [R1+0x6b8], R26 ;  /* 0x0006b81a01007387 */ /* 0x0001e60000100a00 */
[----:B0-----:R-:W2:Y:S02]  /*37370*/  LDL.LU.64 R26, [R1+0x1088] ;  /* 0x00108800011a7983 */ /* 0x001ea40000300a00 */
[C---:B--2---:R-:W-:Y:S02]  /*37380*/  HMMA.16816.F32 R24, R8.reuse, R26, R16 ;  /* 0x0000001a0818723c */ /* 0x044fe40000001810 */
[----:B------:R-:W2:Y:S01]  /*37390*/  LDL.LU.64 R18, [R1+0x1080] ;  /* 0x0010800001127983 */ /* 0x000ea20000300a00 */
[----:B------:R-:W2:Y:S11]  /*373a0*/  LDL.LU R17, [R1+0x1078] ;  /* 0x0010780001117983 */ /* 0x000eb60000300800 */
[----:B------:R-:W-:Y:S09]  /*373b0*/  @!UPT UIADD3 URZ, URZ, URZ, URZ ;  /* 0x0000003f3f3ff290 */ /* 0x000ff2000fffe03f */
[----:B------:R-:W-:Y:S01]  /*373c0*/  STL.64 [R1+0x6d0], R24 ;  /* 0x0006d01801007387 */ /* 0x000fe20000100a00 */
[----:B------:R0:W-:Y:S03]  /*373d0*/  STL.64 [R1+0x6d8], R26 ;  /* 0x0006d81a01007387 */ /* 0x0001e60000100a00 */
[----:B0-----:R-:W4:Y:S01]  /*373e0*/  LDL.LU.64 R26, [R1+0x1070] ;  /* 0x00107000011a7983 */ /* 0x001f220000300a00 */
[----:B------:R-:W4:Y:S02]  /*373f0*/  LDL.LU.64 R24, [R1+0x1068] ;  /* 0x0010680001187983 */ /* 0x000f240000300a00 */
[----:B------:R-:W2:Y:S02]  /*37400*/  LDL.LU R20, [R1+0x810] ;  /* 0x0008100001147983 */ /* 0x000ea40000300800 */
[----:B------:R-:W2:Y:S01]  /*37410*/  LDL.LU R16, [R1+0x814] ;  /* 0x0008140001107983 */ /* 0x000ea20000300800 */
[C---:B----4-:R-:W-:Y:S11]  /*37420*/  HMMA.16816.F32 R24, R8.reuse, R14, R24 ;  /* 0x0000000e0818723c */ /* 0x050ff60000001818 */
[----:B------:R-:W-:Y:S11]  /*37430*/  @!UPT UIADD3 URZ, URZ, URZ, URZ ;  /* 0x0000003f3f3ff290 */ /* 0x000ff6000fffe03f */
[----:B------:R-:W-:Y:S01]  /*37440*/  @!UPT UIADD3 URZ, URZ, URZ, URZ ;  /* 0x0000003f3f3ff290 */ /* 0x000fe2000fffe03f */
[----:B------:R-:W-:Y:S01]  /*37450*/  STL.64 [R1+0x6f0], R24 ;  /* 0x0006f01801007387 */ /* 0x000fe20000100a00 */
[----:B------:R0:W-:Y:S03]  /*37460*/  STL.64 [R1+0x6f8], R26 ;  /* 0x0006f81a01007387 */ /* 0x0001e60000100a00 */
[----:B0-----:R-:W2:Y:S01]  /*37470*/  LDL.LU.64 R26, [R1+0x1060] ;  /* 0x00106000011a7983 */ /* 0x001ea20000300a00 */
[----:B------:R-:W2:Y:S02]  /*37480*/  LDL.LU.64 R24, [R1+0x1058] ;  /* 0x0010580001187983 */ /* 0x000ea40000300a00 */
[----:B------:R-:W4:Y:S01]  /*37490*/  LDL.LU R15, [R1+0x800] ;  /* 0x00080000010f7983 */ /* 0x000f220000300800 */
[C---:B--2---:R-:W-:Y:S11]  /*374a0*/  HMMA.16816.F32 R24, R8.reuse, R18, R24 ;  /* 0x000000120818723c */ /* 0x044ff60000001818 */
[----:B------:R-:W-:Y:S11]  /*374b0*/  @!UPT UIADD3 URZ, URZ, URZ, URZ ;  /* 0x0000003f3f3ff290 */ /* 0x000ff6000fffe03f */
[----:B------:R-:W-:Y:S01]  /*374c0*/  @!UPT UIADD3 URZ, URZ, URZ, URZ ;  /* 0x0000003f3f3ff290 */ /* 0x000fe2000fffe03f */
[----:B------:R-:W-:Y:S01]  /*374d0*/  STL.64 [R1+0x720], R24 ;  /* 0x0007201801007387 */ /* 0x000fe20000100a00 */
[----:B------:R0:W-:Y:S03]  /*374e0*/  STL.64 [R1+0x728], R26 ;  /* 0x0007281a01007387 */ /* 0x0001e60000100a00 */
[----:B0-----:R-:W3:Y:S01]  /*374f0*/  LDL.LU.64 R26, [R1+0x1050] ;  /* 0x00105000011a7983 */ /* 0x001ee20000300a00 */
[----:B------:R-:W3:Y:S02]  /*37500*/  LDL.LU.64 R24, [R1+0x1048] ;  /* 0x0010480001187983 */ /* 0x000ee40000300a00 */
[----:B------:R-:W2:Y:S02]  /*37510*/  LDL.LU R18, [R1+0x52c] ;  /* 0x00052c0001127983 */ /* 0x000ea40000300800 */
[----:B------:R-:W2:Y:S01]  /*37520*/  LDL.LU R19, [R1+0x80c] ;  /* 0x00080c0001137983 */ /* 0x000ea20000300800 */
[C---:B---3--:R-:W-:Y:S11]  /*37530*/  HMMA.16816.F32 R24, R8.reuse, R22, R24 ;  /* 0x000000160818723c */ /* 0x048ff60000001818 */
[----:B------:R-:W-:Y:S11]  /*37540*/  @!UPT UIADD3 URZ, URZ, URZ, URZ ;  /* 0x0000003f3f3ff290 */ /* 0x000ff6000fffe03f */
[----:B------:R-:W-:Y:S01]  /*37550*/  @!UPT UIADD3 URZ, URZ, URZ, URZ ;  /* 0x0000003f3f3ff290 */ /* 0x000fe2000fffe03f */
[----:B------:R-:W-:Y:S01]  /*37560*/  STL.64 [R1+0x740], R24 ;  /* 0x0007401801007387 */ /* 0x000fe20000100a00 */
[----:B------:R0:W-:Y:S03]  /*37570*/  STL.64 [R1+0x748], R26 ;  /* 0x0007481a01007387 */ /* 0x0001e60000100a00 */
[----:B0-----:R-:W3:Y:S01]  /*37580*/  LDL.LU.64 R26, [R1+0x1040] ;  /* 0x00104000011a7983 */ /* 0x001ee20000300a00 */
[----:B------:R-:W2:Y:S02]  /*37590*/  LDL.LU.64 R24, [R1+0x1038] ;  /* 0x0010380001187983 */ /* 0x000ea40000300a00 */
[----:B------:R-:W2:Y:S02]  /*375a0*/  LDL.LU R22, [R1+0x5d0] ;  /* 0x0005d00001167983 */ /* 0x000ea40000300800 */
[----:B------:R-:W2:Y:S01]  /*375b0*/  LDL.LU R23, [R1+0x808] ;  /* 0x0008080001177983 */ /* 0x000ea20000300800 */
[----:B---3--:R-:W-:Y:S01]  /*375c0*/  HMMA.16816.F32 R8, R8, R26, R4 ;  /* 0x0000001a0808723c */ /* 0x008fe20000001804 */
[----:B------:R-:W3:Y:S01]  /*375d0*/  LDL.LU.64 R6, [R1+0x1030] ;  /* 0x0010300001067983 */ /* 0x000ee20000300a00 */
[----:B------:R-:W2:Y:S02]  /*375e0*/  LDL.LU.64 R4, [R1+0x1028] ;  /* 0x0010280001047983 */ /* 0x000ea40000300a00 */
[----:B------:R-:W3:Y:S01]  /*375f0*/  LDL.LU R27, [R1+0x2c0] ;  /* 0x0002c000011b7983 */ /* 0x000ee20000300800 */
[----:B------:R-:W-:-:S02]  /*37600*/  MOV R14, 0x80 ;  /* 0x00000080000e7802 */ /* 0x000fc40000000f00 */
[----:B----4-:R-:W-:Y:S11]  /*37610*/  IADD3 R15, R15, 0x80, RZ ;  /* 0x000000800f0f7810 */ /* 0x010ff60007ffe0ff */
[----:B------:R-:W-:Y:S05]  /*37620*/  @!UPT UIADD3 URZ, URZ, URZ, URZ ;  /* 0x0000003f3f3ff290 */ /* 0x000fea000fffe03f */
[----:B------:R0:W-:Y:S01]  /*37630*/  STL.64 [R1+0x770], R8 ;  /* 0x0007700801007387 */ /* 0x0001e20000100a00 */
[----:B------:R0:W-:Y:S01]  /*37640*/  STL.64 [R1+0x778], R10 ;  /* 0x0007780a01007387 */ /* 0x0001e20000100a00 */
[----:B------:R-:W-:Y:S01]  /*37650*/  ISETP.GE.AND P0, PT, R15, c[0x0][0x1d0], PT ;  /* 0x000074000f007a0c */ /* 0x000fe20003f06270 */
[----:B-----5:R-:W-:Y:S02]  /*37660*/  IMAD R0, R14, c[0x0][0x1b4], R0 ;  /* 0x00006d000e007a24 */ /* 0x020fe400078e0200 */
[----:B--2---:R-:W-:Y:S02]  /*37670*/  FADD R5, R5, R13 ;  /* 0x0000000d05057221 */ /* 0x004fe40000000000 */
[----:B------:R-:W-:Y:S02]  /*37680*/  FADD R4, R4, R12 ;  /* 0x0000000c04047221 */ /* 0x000fe40000000000 */
[----:B---3--:R-:W-:Y:S02]  /*37690*/  IMAD R27, R14, c[0x0][0x1a4], R27 ;  /* 0x000069000e1b7a24 */ /* 0x008fe400078e021b */
[----:B------:R-:W-:-:S02]  /*376a0*/  FADD R3, R3, R7 ;  /* 0x0000000703037221 */ /* 0x000fc40000000000 */
[----:B------:R-:W-:Y:S02]  /*376b0*/  FADD R2, R2, R6 ;  /* 0x0000000602027221 */ /* 0x000fe40000000000 */
[----:B------:R-:W-:Y:S02]  /*376c0*/  FFMA R23, R22, R23, R5 ;  /* 0x0000001716177223 */ /* 0x000fe40000000005 */
[----:B------:R-:W-:Y:S01]  /*376d0*/  FFMA R19, R18, R19, R4 ;  /* 0x0000001312137223 */ /* 0x000fe20000000004 */
[----:B------:R0:W-:Y:S01]  /*376e0*/  STL [R1+0x2c0], R27 ;  /* 0x0002c01b01007387 */ /* 0x0001e20000100800 */
[----:B------:R-:W-:Y:S02]  /*376f0*/  FFMA R20, R21, R20, R3 ;  /* 0x0000001415147223 */ /* 0x000fe40000000003 */
[----:B------:R0:W-:Y:S02]  /*37700*/  STL [R1+0x800], R15 ;  /* 0x0008000f01007387 */ /* 0x0001e40000100800 */
[----:B------:R-:W-:Y:S01]  /*37710*/  FFMA R16, R17, R16, R2 ;  /* 0x0000001011107223 */ /* 0x000fe20000000002 */
[----:B------:R0:W-:Y:S01]  /*37720*/  STL [R1+0x808], R23 ;  /* 0x0008081701007387 */ /* 0x0001e20000100800 */
[----:B------:R0:W-:Y:S02]  /*37730*/  STL [R1+0x80c], R19 ;  /* 0x00080c1301007387 */ /* 0x0001e40000100800 */
[----:B------:R0:W-:Y:S02]  /*37740*/  STL [R1+0x494], R25 ;  /* 0x0004941901007387 */ /* 0x0001e40000100800 */
[----:B------:R0:W-:Y:S01]  /*37750*/  STL [R1+0x810], R20 ;  /* 0x0008101401007387 */ /* 0x0001e20000100800 */
[----:B------:R0:W-:Y:S01]  /*37760*/  STL [R1+0x814], R16 ;  /* 0x0008141001007387 */ /* 0x0001e20000100800 */
[----:B------:R0:W-:Y:S02]  /*37770*/  STL [R1+0x528], R24 ;  /* 0x0005281801007387 */ /* 0x0001e40000100800 */
[----:B------:R0:W-:Y:S02]  /*37780*/  STL [R1+0x5d8], R29 ;  /* 0x0005d81d01007387 */ /* 0x0001e40000100800 */
[----:B------:R0:W-:Y:S01]  /*37790*/  STL [R1+0x5dc], R28 ;  /* 0x0005dc1c01007387 */ /* 0x0001e20000100800 */
[----:B------:R-:W-:Y:S01]  /*377a0*/  @P0 CALL.REL.NOINC `(.L_x_1) ;  /* 0x0000001000000944 */ /* 0x000fe20003c00000 */
[----:B------:R-:W-:Y:S05]  /*377b0*/  BRA `(.L_x_2) ;  /* 0xfffd39c000007947 */ /* 0x000fea000383ffff */
.L_x_1:
[----:B------:R-:W-:Y:S01]  /*377c0*/  MOV R0, R25 ;  /* 0x0000001900007202 */ /* 0x000fe20000000f00 */
[----:B------:R1:W-:Y:S01]  /*377d0*/  STL [R1+0x324], R28 ;  /* 0x0003241c01007387 */ /* 0x0003e20000100800 */
[----:B------:R-:W-:-:S03]  /*377e0*/  MOV R2, R24 ;  /* 0x0000001800027202 */ /* 0x000fc60000000f00 */
[----:B------:R1:W-:Y:S04]  /*377f0*/  STL [R1+0x320], R29 ;  /* 0x0003201d01007387 */ /* 0x0003e80000100800 */
[----:B------:R1:W-:Y:S04]  /*37800*/  STL [R1+0x318], R0 ;  /* 0x0003180001007387 */ /* 0x0003e80000100800 */
[----:B------:R1:W-:Y:S02]  /*37810*/  STL [R1+0x31c], R2 ;  /* 0x00031c0201007387 */ /* 0x0003e40000100800 */
.L_x_0:
[----:B01----:R-:W2:Y:S04]  /*37820*/  LDL.LU R0, [R1+0x7d0] ;  /* 0x0007d00001007983 */ /* 0x003ea80000300800 */
[----:B------:R-:W3:Y:S04]  /*37830*/  LDL.LU R2, [R1+0x7d4] ;  /* 0x0007d40001027983 */ /* 0x000ee80000300800 */
[----:B------:R-:W-:Y:S06]  /*37840*/  BAR.SYNC.DEFER_BLOCKING 0x0 ;  /* 0x0000000000007b1d */ /* 0x000fec0000010000 */
[----:B--2---:R0:W-:Y:S04]  /*37850*/  STL [R1+0x1b4], R0 ;  /* 0x0001b40001007387 */ /* 0x0041e80000100800 */
[----:B0-----:R-:W2:Y:S04]  /*37860*/  LDL.LU R0, [R1+0x7d8] ;  /* 0x0007d80001007983 */ /* 0x001ea80000300800 */
[----:B---3--:R0:W-:Y:S04]  /*37870*/  STL [R1+0x1ac], R2 ;  /* 0x0001ac0201007387 */ /* 0x0081e80000100800 */
[----:B0-----:R-:W3:Y:S04]  /*37880*/  LDL.LU R2, [R1+0x7dc] ;  /* 0x0007dc0001027983 */ /* 0x001ee80000300800 */
        /* <DEDUP_REMOVED lines=106> */
[----:B---3--:R-:W-:Y:S04]  /*37f30*/  STL [R1+0xc8], R2 ;  /* 0x0000c80201007387 */ /* 0x008fe80000100800 */
[----:B------:R-:W3:Y:S04]  /*37f40*/  LDL.LU R29, [R1+0x654] ;  /* 0x00065400011d7983 */ /* 0x000ee80000300800 */
[----:B--2---:R0:W-:Y:S04]  /*37f50*/  STL [R1+0xec], R0 ;  /* 0x0000ec0001007387 */ /* 0x0041e80000100800 */
[----:B0-----:R-:W2:Y:S04]  /*37f60*/  LDL.LU R0, [R1+0x658] ;  /* 0x0006580001007983 */ /* 0x001ea80000300800 */
[----:B------:R-:W4:Y:S04]  /*37f70*/  LDL.LU R2, [R1+0x65c] ;  /* 0x00065c0001027983 */ /* 0x000f280000300800 */
[----:B--2---:R0:W-:Y:S04]  /*37f80*/  STL [R1+0xc4], R0 ;  /* 0x0000c40001007387 */ /* 0x0041e80000100800 */
[----:B0-----:R-:W2:Y:S04]  /*37f90*/  LDL.LU R0, [R1+0x620] ;  /* 0x0006200001007983 */ /* 0x001ea80000300800 */
[----:B----4-:R0:W-:Y:S04]  /*37fa0*/  STL [R1+0xc0], R2 ;  /* 0x0000c00201007387 */ /* 0x0101e80000100800 */
[----:B0-----:R-:W4:Y:S04]  /*37fb0*/  LDL.LU R2, [R1+0x624] ;  /* 0x0006240001027983 */ /* 0x001f280000300800 */
        /* <DEDUP_REMOVED lines=34> */
[----:B----4-:R-:W-:Y:S04]  /*381e0*/  STL [R1+0x80], R2 ;  /* 0x0000800201007387 */ /* 0x010fe80000100800 */
[----:B------:R-:W4:Y:S04]  /*381f0*/  LDL.LU R24, [R1+0x5fc] ;  /* 0x0005fc0001187983 */ /* 0x000f280000300800 */
[----:B--2---:R0:W-:Y:S04]  /*38200*/  STL [R1+0x7c], R0 ;  /* 0x00007c0001007387 */ /* 0x0041e80000100800 */
[----:B----4-:R-:W-:Y:S04]  /*38210*/  STL [R1+0x1420], R24 ;  /* 0x0014201801007387 */ /* 0x010fe80000100800 */
[----:B0-----:R-:W2:Y:S04]  /*38220*/  LDL.LU R0, [R1+0x630] ;  /* 0x0006300001007983 */ /* 0x001ea80000300800 */
[----:B------:R-:W4:Y:S04]  /*38230*/  LDL.LU R23, [R1+0x634] ;  /* 0x0006340001177983 */ /* 0x000f280000300800 */
[----:B--2---:R0:W-:Y:S04]  /*38240*/  STL [R1+0x78], R0 ;  /* 0x0000780001007387 */ /* 0x0041e80000100800 */
[----:B----4-:R-:W-:Y:S04]  /*38250*/  STL [R1+0x13b8], R23 ;  /* 0x0013b81701007387 */ /* 0x010fe80000100800 */
[----:B------:R-:W2:Y:S04]  /*38260*/  LDL.LU R22, [R1+0x638] ;  /* 0x0006380001167983 */ /* 0x000ea80000300800 */
[----:B--2---:R-:W-:Y:S04]  /*38270*/  STL [R1+0x1424], R22 ;  /* 0x0014241601007387 */ /* 0x004fe80000100800 */
        /* <DEDUP_REMOVED lines=17> */
[----:B------:R-:W4:Y:S04]  /*38390*/  LDL.LU R12, [R1+0x680] ;  /* 0x00068000010c7983 */ /* 0x000f280000300800 */
[----:B----4-:R-:W-:Y:S04]  /*383a0*/  STL [R1+0x13cc], R12 ;  /* 0x0013cc0c01007387 */ /* 0x010fe80000100800 */
[----:B------:R-:W4:Y:S04]  /*383b0*/  LDL.LU R11, [R1+0x684] ;  /* 0x00068400010b7983 */ /* 0x000f280000300800 */
[----:B----4-:R-:W-:Y:S04]  /*383c0*/  STL [R1+0x13d0], R11 ;  /* 0x0013d00b01007387 */ /* 0x010fe80000100800 */
[----:B------:R-:W4:Y:S04]  /*383d0*/  LDL.LU R10, [R1+0x688] ;  /* 0x00068800010a7983 */ /* 0x000f280000300800 */
[----:B------:R-:W5:Y:S04]  /*383e0*/  LDL.LU R9, [R1+0x68c] ;  /* 0x00068c0001097983 */ /* 0x000f680000300800 */
[----:B------:R-:W2:Y:S04]  /*383f0*/  LDL.LU R8, [R1+0x690] ;  /* 0x0006900001087983 */ /* 0x000ea80000300800 */
[----:B--2---:R-:W-:Y:S04]  /*38400*/  STL [R1+0x13d4], R8 ;  /* 0x0013d40801007387 */ /* 0x004fe80000100800 */
[----:B------:R-:W2:Y:S04]  /*38410*/  LDL.LU R7, [R1+0x694] ;  /* 0x0006940001077983 */ /* 0x000ea80000300800 */
[----:B--2---:R-:W-:Y:S04]  /*38420*/  STL [R1+0x13d8], R7 ;  /* 0x0013d80701007387 */ /* 0x004fe80000100800 */
[----:B------:R-:W2:Y:S04]  /*38430*/  LDL.LU R6, [R1+0x698] ;  /* 0x0006980001067983 */ /* 0x000ea80000300800 */
[----:B------:R-:W2:Y:S04]  /*38440*/  LDL.LU R5, [R1+0x69c] ;  /* 0x00069c0001057983 */ /* 0x000ea80000300800 */
[----:B------:R-:W2:Y:S04]  /*38450*/  LDL.LU R4, [R1+0x670] ;  /* 0x0006700001047983 */ /* 0x000ea80000300800 */
[----:B--2---:R-:W-:Y:S04]  /*38460*/  STL [R1+0x13dc], R4 ;  /* 0x0013dc0401007387 */ /* 0x004fe80000100800 */
[----:B0-----:R-:W2:Y:S04]  /*38470*/  LDL.LU R0, [R1+0x674] ;  /* 0x0006740001007983 */ /* 0x001ea80000300800 */
[----:B--2---:R0:W-:Y:S04]  /*38480*/  STL [R1+0x13e0], R0 ;  /* 0x0013e00001007387 */ /* 0x0041e80000100800 */
[----:B------:R-:W2:Y:S04]  /*38490*/  LDL.LU R2, [R1+0x678] ;  /* 0x0006780001027983 */ /* 0x000ea80000300800 */
[----:B0-----:R-:W3:Y:S04]  /*384a0*/  LDL.LU R0, [R1+0x67c] ;  /* 0x00067c0001007983 */ /* 0x001ee80000300800 */
[----:B--2---:R0:W-:Y:S04]  /*384b0*/  STL [R1], R2 ;  /* 0x0000000201007387 */ /* 0x0041e80000100800 */
        /* <DEDUP_REMOVED lines=31> */
[----:B--2---:R-:W-:Y:S04]  /*386b0*/  STL [R1+0x44], R2 ;  /* 0x0000440201007387 */ /* 0x004fe80000100800 */
[----:B------:R-:W2:Y:S04]  /*386c0*/  LDL.LU R23, [R1+0x740] ;  /* 0x0007400001177983 */ /* 0x000ea80000300800 */
[----:B---3--:R-:W-:Y:S04]  /*386d0*/  STL [R1+0x48], R0 ;  /* 0x0000480001007387 */ /* 0x008fe80000100800 */
[----:B--2---:R-:W-:Y:S04]  /*386e0*/  STL [R1+0x13e4], R23 ;  /* 0x0013e41701007387 */ /* 0x004fe80000100800 */
[----:B------:R-:W2:Y:S04]  /*386f0*/  LDL.LU R20, [R1+0x744] ;  /* 0x0007440001147983 */ /* 0x000ea80000300800 */
[----:B--2---:R-:W-:Y:S04]  /*38700*/  STL [R1+0x13e8], R20 ;  /* 0x0013e81401007387 */ /* 0x004fe80000100800 */
[----:B------:R-:W2:Y:S04]  /*38710*/  LDL.LU R24, [R1+0x748] ;  /* 0x0007480001187983 */ /* 0x000ea80000300800 */
[----:B------:R-:W3:Y:S04]  /*38720*/  LDL.LU R22, [R1+0x74c] ;  /* 0x00074c0001167983 */ /* 0x000ee80000300800 */
[----:B------:R-:W2:Y:S04]  /*38730*/  LDL.LU R19, [R1+0x770] ;  /* 0x0007700001137983 */ /* 0x000ea80000300800 */
[----:B--2---:R-:W-:Y:S04]  /*38740*/  STL [R1+0x13ec], R19 ;  /* 0x0013ec1301007387 */ /* 0x004fe80000100800 */
[----:B------:R-:W2:Y:S04]  /*38750*/  LDL.LU R16, [R1+0x774] ;  /* 0x0007740001107983 */ /* 0x000ea80000300800 */
[----:B--2---:R0:W-:Y:S04]  /*38760*/  STL [R1+0x13f0], R16 ;  /* 0x0013f01001007387 */ /* 0x0041e80000100800 */
[----:B------:R-:W2:Y:S04]  /*38770*/  LDL.LU R25, [R1+0x808] ;  /* 0x0008080001197983 */ /* 0x000ea80000300800 */
[----:B------:R-:W3:Y:S04]  /*38780*/  LDL.LU R21, [R1+0x778] ;  /* 0x0007780001157983 */ /* 0x000ee80000300800 */
[----:B0-----:R-:W0:Y:S04]  /*38790*/  S2R R16, SR_TID.X ;  /* 0x0000000000107919 */ /* 0x001e280000002100 */
[----:B------:R-:W3:Y:S04]  /*387a0*/  LDL.LU R18, [R1+0x77c] ;  /* 0x00077c0001127983 */ /* 0x000ee80000300800 */
[----:B------:R-:W3:Y:S01]  /*387b0*/  LDL.LU R26, [R1+0x80c] ;  /* 0x00080c00011a7983 */ /* 0x000ee20000300800 */
[C---:B0-----:R-:W-:Y:S01]  /*387c0*/  IMAD.SHL.U32 R3, R16.reuse, 0x100, RZ ;  /* 0x0000010010037824 */ /* 0x041fe200078e00ff */
[----:B------:R-:W-:-:S04]  /*387d0*/  SHF.L.U32 R27, R16, 0x5, RZ ;  /* 0x00000005101b7819 */ /* 0x000fc800000006ff */
[----:B------:R-:W-:-:S04]  /*387e0*/  LOP3.LUT R3, R3, 0x1800, RZ, 0xc0, !PT ;  /* 0x0000180003037812 */ /* 0x000fc800078ec0ff */
[----:B------:R-:W-:Y:S02]  /*387f0*/  LOP3.LUT R12, R3, 0x60, R27, 0xf8, !PT ;  /* 0x00000060030c7812 */ /* 0x000fe400078ef81b */
[----:B------:R-:W4:Y:S04]  /*38800*/  LDL.LU R27, [R1+0x810] ;  /* 0x00081000011b7983 */ /* 0x000f280000300800 */
[----:B--2---:R-:W-:Y:S04]  /*38810*/  STL [R1+0x1388], R25 ;  /* 0x0013881901007387 */ /* 0x004fe80000100800 */
[----:B------:R-:W2:Y:S01]  /*38820*/  LDL.LU R28, [R1+0x814] ;  /* 0x00081400011c7983 */ /* 0x000ea20000300800 */
[C---:B------:R-:W-:Y:S01]  /*38830*/  FMUL R2, R25.reuse, 8388608 ;  /* 0x4b00000019027820 */ /* 0x040fe20000400000 */
[----:B------:R-:W-:-:S04]  /*38840*/  FSETP.GEU.AND P1, PT, R25, 1.175494350822287508e-38, PT ;  /* 0x008000001900780b */ /* 0x000fc80003f2e000 */
[----:B------:R-:W-:-:S04]  /*38850*/  FSEL R0, R2, R25, !P1 ;  /* 0x0000001902007208 */ /* 0x000fc80004800000 */
[----:B------:R-:W-:Y:S01]  /*38860*/  IADD3 R3, R0, -0x3f3504f3, RZ ;  /* 0xc0cafb0d00037810 */ /* 0x000fe20007ffe0ff */
[C---:B---3--:R-:W-:Y:S01]  /*38870*/  FMUL R2, R26.reuse, 8388608 ;  /* 0x4b0000001a027820 */ /* 0x048fe20000400000 */
[----:B------:R-:W-:Y:S01]  /*38880*/  FSETP.GEU.AND P2, PT, R26, 1.175494350822287508e-38, PT ;  /* 0x008000001a00780b */ /* 0x000fe20003f4e000 */
[----:B------:R-:W0:Y:S01]  /*38890*/  S2R R11, SR_TID.X ;  /* 0x00000000000b7919 */ /* 0x000e220000002100 */
[----:B------:R-:W-:Y:S02]  /*388a0*/  LOP3.LUT R4, R3, 0xff800000, RZ, 0xc0, !PT ;  /* 0xff80000003047812 */ /* 0x000fe400078ec0ff */
[----:B------:R-:W-:Y:S01]  /*388b0*/  FSEL R7, R2, R26, !P2 ;  /* 0x0000001a02077208 */ /* 0x000fe20005000000 */
[----:B------:R-:W-:Y:S01]  /*388c0*/  STL [R1+0x74], R0 ;  /* 0x0000740001007387 */ /* 0x000fe20000100800 */
[----:B------:R1:W-:Y:S03]  /*388d0*/  I2F R17, R4 ;  /* 0x0000000400117306 */ /* 0x0003e60000201400 */
[----:B------:R-:W-:Y:S04]  /*388e0*/  STL [R1+0x13f4], R26 ;  /* 0x0013f41a01007387 */ /* 0x000fe80000100800 */
[----:B------:R3:W-:Y:S01]  /*388f0*/  STL [R1+0x70], R7 ;  /* 0x0000700701007387 */ /* 0x0007e20000100800 */
[----:B------:R-:W-:-:S03]  /*38900*/  IADD3 R3, R7, -0x3f3504f3, RZ ;  /* 0xc0cafb0d07037810 */ /* 0x000fc60007ffe0ff */
[----:B------:R1:W-:Y:S04]  /*38910*/  STL [R1+0x1b8], R4 ;  /* 0x0001b80401007387 */ /* 0x0003e80000100800 */
[----:B---3--:R-:W3:Y:S04]  /*38920*/  S2R R7, SR_CTAID.Y ;  /* 0x0000000000077919 */ /* 0x008ee80000002600 */
[----:B-1----:R-:W1:Y:S01]  /*38930*/  S2R R4, SR_CTAID.X ;  /* 0x0000000000047919 */ /* 0x002e620000002500 */
[C---:B----4-:R-:W-:Y:S01]  /*38940*/  FMUL R2, R27.reuse, 8388608 ;  /* 0x4b0000001b027820 */ /* 0x050fe20000400000 */
[----:B------:R-:W-:-:S02]  /*38950*/  FSETP.GEU.AND P3, PT, R27, 1.175494350822287508e-38, PT ;  /* 0x008000001b00780b */ /* 0x000fc40003f6e000 */
[----:B------:R-:W-:Y:S02]  /*38960*/  MOV R15, R29 ;  /* 0x0000001d000f7202 */ /* 0x000fe40000000f00 */
[----:B------:R-:W-:Y:S02]  /*38970*/  FSEL R2, R2, R27, !P3 ;  /* 0x0000001b02027208 */ /* 0x000fe40005800000 */
[----:B0-----:R-:W-:Y:S02]  /*38980*/  LOP3.LUT R11, R11, 0x7f, RZ, 0xc0, !PT ;  /* 0x0000007f0b0b7812 */ /* 0x001fe400078ec0ff */
[----:B------:R-:W-:Y:S01]  /*38990*/  LOP3.LUT R3, R3, 0xff800000, RZ, 0xc0, !PT ;  /* 0xff80000003037812 */ /* 0x000fe200078ec0ff */
[----:B------:R0:W-:Y:S01]  /*389a0*/  STL [R1+0x6c], R2 ;  /* 0x00006c0201007387 */ /* 0x0001e20000100800 */
[C---:B------:R-:W-:Y:S01]  /*389b0*/  SHF.L.U32 R20, R16.reuse, 0x3, RZ ;  /* 0x0000000310147819 */ /* 0x040fe200000006ff */
[C---:B------:R-:W-:Y:S01]  /*389c0*/  IMAD.SHL.U32 R19, R16.reuse, 0x400, RZ ;  /* 0x0000040010137824 */ /* 0x040fe200078e00ff */
[----:B------:R-:W-:Y:S01]  /*389d0*/  SHF.L.U32 R0, R16, 0x2, RZ ;  /* 0x0000000210007819 */ /* 0x000fe200000006ff */
[----:B------:R4:W-:Y:S01]  /*389e0*/  STL [R1+0x1bc], R3 ;  /* 0x0001bc0301007387 */ /* 0x0009e20000100800 */
[----:B0-----:R-:W-:-:S02]  /*389f0*/  IADD3 R2, R2, -0x3f3504f3, RZ ;  /* 0xc0cafb0d02027810 */ /* 0x001fc40007ffe0ff */
[----:B-1----:R-:W-:Y:S02]  /*38a00*/  LEA R4, R4, R11, 0x7 ;  /* 0x0000000b04047211 */ /* 0x002fe400078e38ff */
[----:B------:R4:W0:Y:S01]  /*38a10*/  I2F R11, R3 ;  /* 0x00000003000b7306 */ /* 0x0008220000201400 */
[----:B---3--:R-:W-:Y:S01]  /*38a20*/  IMAD R8, R7, c[0x0][0x1c0], RZ ;  /* 0x0000700007087a24 */ /* 0x008fe200078e02ff */
[----:B------:R-:W-:Y:S01]  /*38a30*/  LOP3.LUT R7, R2, 0xff800000, RZ, 0xc0, !PT ;  /* 0xff80000002077812 */ /* 0x000fe200078ec0ff */
[----:B------:R-:W-:Y:S01]  /*38a40*/  IMAD R4, R4, c[0x0][0x1c4], RZ ;  /* 0x0000710004047a24 */ /* 0x000fe200078e02ff */
[----:B------:R-:W-:Y:S02]  /*38a50*/  SHF.R.U32.HI R14, RZ, 0x1, R16 ;  /* 0x00000001ff0e7819 */ /* 0x000fe40000011610 */
[----:B----4-:R-:W-:Y:S02]  /*38a60*/  LOP3.LUT R3, R20, 0x300, RZ, 0xc0, !PT ;  /* 0x0000030014037812 */ /* 0x010fe400078ec0ff */
[----:B------:R-:W-:-:S02]  /*38a70*/  LOP3.LUT R19, R19, 0x1800, RZ, 0xc0, !PT ;  /* 0x0000180013137812 */ /* 0x000fc400078ec0ff */
[----:B------:R-:W-:Y:S02]  /*38a80*/  LOP3.LUT R3, R3, 0x70, R0, 0xf8, !PT ;  /* 0x0000007003037812 */ /* 0x000fe400078ef800 */
[----:B------:R-:W-:Y:S02]  /*38a90*/  LOP3.LUT R25, R0, 0x1c0, RZ, 0xc0, !PT ;  /* 0x000001c000197812 */ /* 0x000fe400078ec0ff */
[----:B------:R-:W-:Y:S02]  /*38aa0*/  LOP3.LUT R16, R16, 0x7f, RZ, 0xc0, !PT ;  /* 0x0000007f10107812 */ /* 0x000fe400078ec0ff */
[----:B------:R-:W-:Y:S02]  /*38ab0*/  LOP3.LUT R23, R20, 0x38, RZ, 0xc0, !PT ;  /* 0x0000003814177812 */ /* 0x000fe400078ec0ff */
[----:B------:R-:W-:Y:S02]  /*38ac0*/  LOP3.LUT R20, R14, 0x4, RZ, 0xc0, !PT ;  /* 0x000000040e147812 */ /* 0x000fe400078ec0ff */
[----:B------:R-:W-:Y:S01]  /*38ad0*/  LOP3.LUT R3, R12, R3, RZ, 0x3c, !PT ;  /* 0x000000030c037212 */ /* 0x000fe200078e3cff */
[----:B------:R1:W-:Y:S01]  /*38ae0*/  STL [R1+0x1c0], R7 ;  /* 0x0001c00701007387 */ /* 0x0003e20000100800 */
[----:B------:R-:W-:-:S02]  /*38af0*/  SHF.L.U32 R14, R8, 0x1, RZ ;  /* 0x00000001080e7819 */ /* 0x000fc400000006ff */
[----:B------:R-:W-:Y:S02]  /*38b00*/  LEA R16, R16, R19, 0x4 ;  /* 0x0000001310107211 */ /* 0x000fe400078e20ff */
[----:B------:R-:W-:Y:S01]  /*38b10*/  IADD3 R20, R20, R23, R25 ;  /* 0x0000001714147210 */ /* 0x000fe20007ffe019 */
[----:B-1----:R-:W1:Y:S01]  /*38b20*/  I2F R7, R7 ;  /* 0x0000000700077306 */ /* 0x002e620000201400 */
[----:B------:R-:W-:-:S05]  /*38b30*/  FSEL R12, RZ, -23, P2 ;  /* 0xc1b80000ff0c7808 */ /* 0x000fca0001000000 */
[----:B0-----:R-:W-:Y:S02]  /*38b40*/  FFMA.FTZ R11, R11, 1.1920928955078125e-07, R12 ;  /* 0x340000000b0b7823 */ /* 0x001fe4000001000c */
[C---:B--2---:R-:W-:Y:S01]  /*38b50*/  FMUL R29, R28.reuse, 8388608 ;  /* 0x4b0000001c1d7820 */ /* 0x044fe20000400000 */
[----:B------:R-:W-:-:S04]  /*38b60*/  FSETP.GEU.AND P4, PT, R28, 1.175494350822287508e-38, PT ;  /* 0x008000001c00780b */ /* 0x000fc80003f8e000 */
[----:B------:R-:W-:-:S04]  /*38b70*/  FSEL R29, R29, R28, !P4 ;  /* 0x0000001c1d1d7208 */ /* 0x000fc80006000000 */
[----:B------:R-:W-:-:S04]  /*38b80*/  IADD3 R2, R29, -0x3f3504f3, RZ ;  /* 0xc0cafb0d1d027810 */ /* 0x000fc80007ffe0ff */
[----:B------:R-:W-:Y:S02]  /*38b90*/  LOP3.LUT R0, R2, 0xff800000, RZ, 0xc0, !PT ;  /* 0xff80000002007812 */ /* 0x000fe400078ec0ff */
[----:B------:R-:W-:Y:S01]  /*38ba0*/  SHF.L.U32 R2, R4, 0x1, RZ ;  /* 0x0000000104027819 */ /* 0x000fe200000006ff */
[----:B------:R0:W-:Y:S03]  /*38bb0*/  STL [R1+0x1304], R29 ;  /* 0x0013041d01007387 */ /* 0x0001e60000100800 */
[----:B------:R-:W2:Y:S01]  /*38bc0*/  I2F R0, R0 ;  /* 0x0000000000007306 */ /* 0x000ea20000201400 */
[----:B------:R-:W-:Y:S01]  /*38bd0*/  IADD3 R2, P5, P6, R2, c[0x0][0x178], R14 ;  /* 0x00005e0002027a10 */ /* 0x000fe20007ebe00e */
[----:B------:R3:W-:Y:S01]  /*38be0*/  STL [R1+0x40], R3 ;  /* 0x0000400301007387 */ /* 0x0007e20000100800 */
[----:B------:R-:W-:-:S03]  /*38bf0*/  IMAD.HI R14, R8, 0x2, RZ ;  /* 0x00000002080e7827 */ /* 0x000fc600078e02ff */
[----:B------:R-:W4:Y:S01]  /*38c00*/  LDL.LU R26, [R1+0x24] ;  /* 0x00002400011a7983 */ /* 0x000f220000300800 */
[----:B0-----:R-:W-:-:S03]  /*38c10*/  FSEL R29, RZ, -23, P1 ;  /* 0xc1b80000ff1d7808 */ /* 0x001fc60000800000 */
[----:B------:R-:W4:Y:S01]  /*38c20*/  LDL.LU R16, [R1+0x20] ;  /* 0x0000200001107983 */ /* 0x000f220000300800 */
[----:B---3--:R-:W-:-:S03]  /*38c30*/  IMAD.HI R3, R4, 0x2, RZ ;  /* 0x0000000204037827 */ /* 0x008fc600078e02ff */
[----:B------:R-:W3:Y:S02]  /*38c40*/  LDL.LU R19, [R1+0x14] ;  /* 0x0000140001137983 */ /* 0x000ee40000300800 */
[----:B------:R-:W-:Y:S02]  /*38c50*/  IADD3.X R3, R3, c[0x0][0x17c], R14, P5, P6 ;  /* 0x00005f0003037a10 */ /* 0x000fe40002fec40e */
[----:B------:R-:W3:Y:S01]  /*38c60*/  LDL.LU R20, [R1+0x10] ;  /* 0x0000100001147983 */ /* 0x000ee20000300800 */
[----:B------:R-:W-:-:S03]  /*38c70*/  FSEL R8, RZ, -23, P3 ;  /* 0xc1b80000ff087808 */ /* 0x000fc60001800000 */
[----:B------:R-:W3:Y:S01]  /*38c80*/  LDL.LU R23, [R1+0x4] ;  /* 0x0000040001177983 */ /* 0x000ee20000300800 */
[----:B------:R-:W-:-:S03]  /*38c90*/  FFMA.FTZ R29, R17, 1.1920928955078125e-07, R29 ;  /* 0x34000000111d7823 */ /* 0x000fc6000001001d */
[----:B------:R-:W3:Y:S01]  /*38ca0*/  LDL.LU R25, [R1] ;  /* 0x0000000001197983 */ /* 0x000ee20000300800 */
[----:B------:R-:W-:-:S03]  /*38cb0*/  FSEL R4, RZ, -23, P4 ;  /* 0xc1b80000ff047808 */ /* 0x000fc60002000000 */
[----:B------:R-:W3:Y:S04]  /*38cc0*/  LDL.LU R14, [R1+0x1434] ;  /* 0x00143400010e7983 */ /* 0x000ee80000300800 */
[----:B------:R0:W-:Y:S01]  /*38cd0*/  STL [R1+0x1288], R2 ;  /* 0x0012880201007387 */ /* 0x0001e20000100800 */
[----:B-1----:R-:W-:Y:S02]  /*38ce0*/  FFMA.FTZ R7, R7, 1.1920928955078125e-07, R8 ;  /* 0x3400000007077823 */ /* 0x002fe40000010008 */
[----:B--2---:R-:W-:Y:S01]  /*38cf0*/  FFMA.FTZ R0, R0, 1.1920928955078125e-07, R4 ;  /* 0x3400000000007823 */ /* 0x004fe20000010004 */
[----:B0-----:R-:W2:Y:S04]  /*38d00*/  LDL.LU R2, [R1+0x34] ;  /* 0x0000340001027983 */ /* 0x001ea80000300800 */
[----:B------:R0:W-:Y:S04]  /*38d10*/  STL [R1+0x1284], R3 ;  /* 0x0012840301007387 */ /* 0x0001e80000100800 */
[----:B0-----:R-:W2:Y:S04]  /*38d20*/  LDL.LU R3, [R1+0x30] ;  /* 0x0000300001037983 */ /* 0x001ea80000300800 */
[----:B------:R-:W2:Y:S04]  /*38d30*/  LDL.LU R17, [R1+0x1430] ;  /* 0x0014300001117983 */ /* 0x000ea80000300800 */
[----:B------:R0:W-:Y:S04]  /*38d40*/  STL [R1+0x224], R29 ;  /* 0x0002241d01007387 */ /* 0x0001e80000100800 */
[----:B------:R-:W-:Y:S01]  /*38d50*/  STL [R1+0x218], R11 ;  /* 0x0002180b01007387 */ /* 0x000fe20000100800 */
[----:B0-----:R-:W-:-:S03]  /*38d60*/  IMAD.MOV.U32 R29, RZ, RZ, R15 ;  /* 0x000000ffff1d7224 */ /* 0x001fc600078e000f */
[----:B------:R-:W-:Y:S04]  /*38d70*/  STL [R1+0x214], R7 ;  /* 0x0002140701007387 */ /* 0x000fe80000100800 */
[----:B------:R0:W-:Y:S04]  /*38d80*/  STL [R1+0x13f8], R29 ;  /* 0x0013f81d01007387 */ /* 0x0001e80000100800 */
[----:B------:R1:W-:Y:S04]  /*38d90*/  STL [R1+0x20c], R0 ;  /* 0x00020c0001007387 */ /* 0x0003e80000100800 */
[----:B0-----:R-:W2:Y:S04]  /*38da0*/  LDL.LU R29, [R1+0x44] ;  /* 0x00004400011d7983 */ /* 0x001ea80000300800 */
[----:B-1----:R-:W2:Y:S04]  /*38db0*/  LDL.LU R0, [R1+0x7c] ;  /* 0x00007c0001007983 */ /* 0x002ea80000300800 */
[----:B------:R-:W2:Y:S04]  /*38dc0*/  LDL.LU R4, [R1+0x84] ;  /* 0x0000840001047983 */ /* 0x000ea80000300800 */
[----:B------:R-:W2:Y:S04]  /*38dd0*/  LDL.LU R7, [R1+0x8c] ;  /* 0x00008c0001077983 */ /* 0x000ea80000300800 */
[----:B------:R-:W2:Y:S01]  /*38de0*/  LDL.LU R8, [R1+0x94] ;  /* 0x0000940001087983 */ /* 0x000ea20000300800 */
[----:B------:R-:W-:-:S03]  /*38df0*/  FSETP.GT.AND P1, PT, |R27|, 8.50705917302346158658e+37, PT ;  /* 0x7e8000001b00780b */ /* 0x000fc60003f24200 */
[----:B------:R-:W2:Y:S04]  /*38e00*/  LDL.LU R11, [R1+0x9c] ;  /* 0x00009c00010b7983 */ /* 0x000ea80000300800 */
[----:B------:R-:W2:Y:S04]  /*38e10*/  LDL.LU R12, [R1+0xa4] ;  /* 0x0000a400010c7983 */ /* 0x000ea80000300800 */
[----:B------:R-:W2:Y:S04]  /*38e20*/  LDL.LU R15, [R1+0xac] ;  /* 0x0000ac00010f7983 */ /* 0x000ea80000300800 */
[----:B------:R0:W-:Y:S04]  /*38e30*/  STL [R1+0x13fc], R27 ;  /* 0x0013fc1b01007387 */ /* 0x0001e80000100800 */
[----:B0-----:R-:W2:Y:S01]  /*38e40*/  LDL.LU R27, [R1+0x48] ;  /* 0x00004800011b7983 */ /* 0x001ea20000300800 */
[----:B------:R-:W-:-:S13]  /*38e50*/  FSETP.GT.AND P0, PT, |R28|, 8.50705917302346158658e+37, PT ;  /* 0x7e8000001c00780b */ /* 0x000fda0003f04200 */
[----:B------:R-:W-:Y:S02]  /*38e60*/  @P0 FMUL R18, R18, 0.25 ;  /* 0x3e80000012120820 */ /* 0x000fe40000400000 */
[----:B------:R-:W-:Y:S02]  /*38e70*/  @P0 FMUL R21, R21, 0.25 ;  /* 0x3e80000015150820 */ /* 0x000fe40000400000 */
[----:B------:R-:W-:Y:S01]  /*38e80*/  @P0 FMUL R22, R22, 0.25 ;  /* 0x3e80000016160820 */ /* 0x000fe20000400000 */
[----:B------:R0:W-:Y:S01]  /*38e90*/  STL [R1+0x64], R18 ;  /* 0x0000641201007387 */ /* 0x0001e20000100800 */
[----:B------:R-:W-:-:S03]  /*38ea0*/  @P0 FMUL R24, R24, 0.25 ;  /* 0x3e80000018180820 */ /* 0x000fc60000400000 */
[----:B0-----:R-:W3:Y:S04]  /*38eb0*/  LDL.LU R18, [R1+0x142c] ;  /* 0x00142c0001127983 */ /* 0x001ee80000300800 */
[----:B------:R0:W-:Y:S04]  /*38ec0*/  STL [R1+0x60], R21 ;  /* 0x0000601501007387 */ /* 0x0001e80000100800 */
[----:B0-----:R-:W3:Y:S04]  /*38ed0*/  LDL.LU R21, [R1+0x1428] ;  /* 0x0014280001157983 */ /* 0x001ee80000300800 */
[----:B------:R0:W-:Y:S04]  /*38ee0*/  STL [R1+0x58], R22 ;  /* 0x0000581601007387 */ /* 0x0001e80000100800 */
[----:B0-----:R-:W3:Y:S04]  /*38ef0*/  LDL.LU R22, [R1+0x1424] ;  /* 0x0014240001167983 */ /* 0x001ee80000300800 */
[----:B------:R0:W-:Y:S04]  /*38f00*/  STL [R1+0x54], R24 ;  /* 0x0000541801007387 */ /* 0x0001e80000100800 */
[----:B0-----:R-:W3:Y:S01]  /*38f10*/  LDL.LU R24, [R1+0x1420] ;  /* 0x0014200001187983 */ /* 0x001ee20000300800 */
[----:B--2---:R-:W-:-:S05]  /*38f20*/  @P0 FMUL R27, R27, 0.25 ;  /* 0x3e8000001b1b0820 */ /* 0x004fca0000400000 */
[----:B------:R0:W-:Y:S04]  /*38f30*/  STL [R1+0x1410], R27 ;  /* 0x0014101b01007387 */ /* 0x0001e80000100800 */
[----:B0-----:R-:W2:Y:S04]  /*38f40*/  LDL R27, [R1+0x54] ;  /* 0x00005400011b7983 */ /* 0x001ea80000100800 */
[----:B--2---:R0:W-:Y:S04]  /*38f50*/  STL [R1+0x1414], R27 ;  /* 0x0014141b01007387 */ /* 0x0041e80000100800 */
[----:B0-----:R-:W2:Y:S04]  /*38f60*/  LDL R27, [R1+0x58] ;  /* 0x00005800011b7983 */ /* 0x001ea80000100800 */
[----:B--2---:R0:W-:Y:S04]  /*38f70*/  STL [R1+0x1418], R27 ;  /* 0x0014181b01007387 */ /* 0x0041e80000100800 */
[----:B0-----:R-:W2:Y:S01]  /*38f80*/  LDL R27, [R1+0x60] ;  /* 0x00006000011b7983 */ /* 0x001ea20000100800 */
[----:B------:R-:W-:-:S03]  /*38f90*/  FSETP.GEU.AND P2, PT, |R28|, 1.175494350822287508e-38, PT ;  /* 0x008000001c00780b */ /* 0x000fc60003f4e200 */
[----:B--2---:R0:W-:Y:S04]  /*38fa0*/  STL [R1+0x141c], R27 ;  /* 0x00141c1b01007387 */ /* 0x0041e80000100800 */
[----:B0-----:R-:W2:Y:S06]  /*38fb0*/  LDL R27, [R1+0x64] ;  /* 0x00006400011b7983 */ /* 0x001eac0000100800 */
[----:B--2---:R-:W-:-:S05]  /*38fc0*/  @!P2 FMUL R27, R27, 16777216 ;  /* 0x4b8000001b1ba820 */ /* 0x004fca0000400000 */
[----:B------:R0:W-:Y:S04]  /*38fd0*/  @!P2 STL [R1+0x64], R27 ;  /* 0x0000641b0100a387 */ /* 0x0001e80000100800 */
[----:B0-----:R-:W2:Y:S02]  /*38fe0*/  LDL.LU R27, [R1+0x141c] ;  /* 0x00141c00011b7983 */ /* 0x001ea40000300800 */
        /* <DEDUP_REMOVED lines=10> */
[----:B------:R0:W-:Y:S04]  /*39090*/  STL [R1+0x1400], R27 ;  /* 0x0014001b01007387 */ /* 0x0001e80000100800 */
[----:B0-----:R-:W2:Y:S04]  /*390a0*/  LDL.LU R27, [R1+0x54] ;  /* 0x00005400011b7983 */ /* 0x001ea80000300800 */
[----:B--2---:R0:W-:Y:S04]  /*390b0*/  STL [R1+0x1404], R27 ;  /* 0x0014041b01007387 */ /* 0x0041e80000100800 */
[----:B0-----:R-:W2:Y:S04]  /*390c0*/  LDL.LU R27, [R1+0x58] ;  /* 0x00005800011b7983 */ /* 0x001ea80000300800 */
[----:B--2---:R0:W-:Y:S04]  /*390d0*/  STL [R1+0x1408], R27 ;  /* 0x0014081b01007387 */ /* 0x0041e80000100800 */
[----:B0-----:R-:W2:Y:S01]  /*390e0*/  LDL.LU R27, [R1+0x60] ;  /* 0x00006000011b7983 */ /* 0x001ea20000300800 */
[----:B------:R-:W-:-:S04]  /*390f0*/  @P0 FMUL R28, R28, 0.25 ;  /* 0x3e8000001c1c0820 */ /* 0x000fc80000400000 */
[----:B------:R-:W-:-:S06]  /*39100*/  @!P2 FMUL R28, R28, 16777216 ;  /* 0x4b8000001c1ca820 */ /* 0x000fcc0000400000 */
[----:B------:R-:W0:Y:S01]  /*39110*/  MUFU.RCP R28, R28 ;  /* 0x0000001c001c7308 */ /* 0x000e220000001000 */
[----:B--2---:R1:W-:Y:S04]  /*39120*/  STL [R1+0x140c], R27 ;  /* 0x00140c1b01007387 */ /* 0x0043e80000100800 */
[----:B-1----:R-:W0:Y:S02]  /*39130*/  LDL.LU R27, [R1+0x64] ;  /* 0x00006400011b7983 */ /* 0x002e240000300800 */
[----:B0-----:R-:W-:-:S05]  /*39140*/  FMUL R27, R28, R27 ;  /* 0x0000001b1c1b7220 */ /* 0x001fca0000400000 */
[----:B------:R0:W-:Y:S04]  /*39150*/  STL [R1+0x2a4], R27 ;  /* 0x0002a41b01007387 */ /* 0x0001e80000100800 */
[----:B0-----:R-:W2:Y:S02]  /*39160*/  LDL.LU R27, [R1+0x140c] ;  /* 0x00140c00011b7983 */ /* 0x001ea40000300800 */
[----:B--2---:R-:W-:-:S05]  /*39170*/  FMUL R27, R28, R27 ;  /* 0x0000001b1c1b7220 */ /* 0x004fca0000400000 */
[----:B------:R0:W-:Y:S04]  /*39180*/  STL [R1+0x2a0], R27 ;  /* 0x0002a01b01007387 */ /* 0x0001e80000100800 */
[----:B0-----:R-:W2:Y:S02]  /*39190*/  LDL.LU R27, [R1+0x1408] ;  /* 0x00140800011b7983 */ /* 0x001ea40000300800 */
[----:B--2---:R-:W-:-:S05]  /*391a0*/  FMUL R27, R28, R27 ;  /* 0x0000001b1c1b7220 */ /* 0x004fca0000400000 */
[----:B------:R0:W-:Y:S04]  /*391b0*/  STL [R1+0x29c], R27 ;  /* 0x00029c1b01007387 */ /* 0x0001e80000100800 */
[----:B0-----:R-:W2:Y:S02]  /*391c0*/  LDL.LU R27, [R1+0x1404] ;  /* 0x00140400011b7983 */ /* 0x001ea40000300800 */
[----:B--2---:R-:W-:-:S05]  /*391d0*/  FMUL R27, R28, R27 ;  /* 0x0000001b1c1b7220 */ /* 0x004fca0000400000 */
[----:B------:R0:W-:Y:S04]  /*391e0*/  STL [R1+0x298], R27 ;  /* 0x0002981b01007387 */ /* 0x0001e80000100800 */
[----:B0-----:R-:W2:Y:S01]  /*391f0*/  LDL.LU R27, [R1+0x1400] ;  /* 0x00140000011b7983 */ /* 0x001ea20000300800 */
[----:B------:R-:W-:-:S04]  /*39200*/  @P0 FMUL R29, R29, 0.25 ;  /* 0x3e8000001d1d0820 */ /* 0x000fc80000400000 */
[----:B------:R-:W-:-:S04]  /*39210*/  @!P2 FMUL R29, R29, 16777216 ;  /* 0x4b8000001d1da820 */ /* 0x000fc80000400000 */
[----:B------:R-:W-:Y:S02]  /*39220*/  FMUL R29, R28, R29 ;  /* 0x0000001d1c1d7220 */ /* 0x000fe40000400000 */
[----:B------:R-:W-:Y:S02]  /*39230*/  @P0 FMUL R2, R2, 0.25 ;  /* 0x3e80000002020820 */ /* 0x000fe40000400000 */
[----:B------:R-:W-:Y:S02]  /*39240*/  @P0 FMUL R3, R3, 0.25 ;  /* 0x3e80000003030820 */ /* 0x000fe40000400000 */
[----:B------:R-:W-:Y:S02]  /*39250*/  @!P2 FMUL R2, R2, 16777216 ;  /* 0x4b8000000202a820 */ /* 0x000fe40000400000 */
[----:B------:R-:W-:Y:S02]  /*39260*/  @!P2 FMUL R3, R3, 16777216 ;  /* 0x4b8000000303a820 */ /* 0x000fe40000400000 */
[----:B----4-:R-:W-:-:S02]  /*39270*/  @P0 FMUL R26, R26, 0.25 ;  /* 0x3e8000001a1a0820 */ /* 0x010fc40000400000 */
[C---:B------:R-:W-:Y:S02]  /*39280*/  FMUL R2, R28.reuse, R2 ;  /* 0x000000021c027220 */ /* 0x040fe40000400000 */
[----:B------:R-:W-:Y:S02]  /*39290*/  FMUL R3, R28, R3 ;  /* 0x000000031c037220 */ /* 0x000fe40000400000 */
[----:B------:R-:W-:Y:S02]  /*392a0*/  @!P2 FMUL R26, R26, 16777216 ;  /* 0x4b8000001a1aa820 */ /* 0x000fe40000400000 */
[----:B------:R-:W-:Y:S02]  /*392b0*/  @P0 FMUL R16, R16, 0.25 ;  /* 0x3e80000010100820 */ /* 0x000fe40000400000 */
[----:B---3--:R-:W-:Y:S02]  /*392c0*/  @P0 FMUL R19, R19, 0.25 ;  /* 0x3e80000013130820 */ /* 0x008fe40000400000 */
[----:B------:R-:W-:-:S02]  /*392d0*/  @!P2 FMUL R16, R16, 16777216 ;  /* 0x4b8000001010a820 */ /* 0x000fc40000400000 */
[----:B------:R-:W-:Y:S02]  /*392e0*/  @!P2 FMUL R19, R19, 16777216 ;  /* 0x4b8000001313a820 */ /* 0x000fe40000400000 */
[----:B------:R-:W-:Y:S02]  /*392f0*/  @P0 FMUL R20, R20, 0.25 ;  /* 0x3e80000014140820 */ /* 0x000fe40000400000 */
[----:B------:R-:W-:Y:S02]  /*39300*/  @P0 FMUL R23, R23, 0.25 ;  /* 0x3e80000017170820 */ /* 0x000fe40000400000 */
[----:B------:R-:W-:Y:S02]  /*39310*/  @!P2 FMUL R20, R20, 16777216 ;  /* 0x4b8000001414a820 */ /* 0x000fe40000400000 */
[----:B------:R-:W-:Y:S02]  /*39320*/  @!P2 FMUL R23, R23, 16777216 ;  /* 0x4b8000001717a820 */ /* 0x000fe40000400000 */
[----:B------:R-:W-:-:S02]  /*39330*/  @P0 FMUL R25, R25, 0.25 ;  /* 0x3e80000019190820 */ /* 0x000fc40000400000 */
[----:B------:R-:W-:Y:S02]  /*39340*/  @P0 FMUL R5, R5, 0.25 ;  /* 0x3e80000005050820 */ /* 0x000fe40000400000 */
[----:B--2---:R-:W-:-:S05]  /*39350*/  FMUL R27, R28, R27 ;  /* 0x0000001b1c1b7220 */ /* 0x004fca0000400000 */
[----:B------:R0:W-:Y:S04]  /*39360*/  STL [R1+0x294], R27 ;  /* 0x0002941b01007387 */ /* 0x0001e80000100800 */
[----:B0-----:R-:W2:Y:S04]  /*39370*/  LDL.LU R27, [R1+0x13fc] ;  /* 0x0013fc00011b7983 */ /* 0x001ea80000300800 */
[----:B------:R0:W-:Y:S04]  /*39380*/  STL [R1+0x290], R29 ;  /* 0x0002901d01007387 */ /* 0x0001e80000100800 */
[----:B0-----:R-:W3:Y:S04]  /*39390*/  LDL.LU R29, [R1+0x13f8] ;  /* 0x0013f800011d7983 */ /* 0x001ee80000300800 */
[----:B------:R0:W-:Y:S04]  /*393a0*/  STL [R1+0x128c], R2 ;  /* 0x00128c0201007387 */ /* 0x0001e80000100800 */
[----:B0-----:R-:W4:Y:S04]  /*393b0*/  LDL.LU R2, [R1+0xb8] ;  /* 0x0000b80001027983 */ /* 0x001f280000300800 */
[----:B------:R0:W-:Y:S02]  /*393c0*/  STL [R1+0x1290], R3 ;  /* 0x0012900301007387 */ /* 0x0001e40000100800 */
[----:B0-----:R-:W-:-:S02]  /*393d0*/  FMUL R3, R28, R26 ;  /* 0x0000001a1c037220 */ /* 0x001fc40000400000 */
[----:B------:R-:W2:Y:S04]  /*393e0*/  LDL.LU R26, [R1+0x13f4] ;  /* 0x0013f400011a7983 */ /* 0x000ea80000300800 */
[----:B------:R0:W-:Y:S02]  /*393f0*/  STL [R1+0x264], R3 ;  /* 0x0002640301007387 */ /* 0x0001e40000100800 */
[C---:B0-----:R-:W-:Y:S02]  /*39400*/  FMUL R3, R28.reuse, R16 ;  /* 0x000000101c037220 */ /* 0x041fe40000400000 */
[----:B------:R-:W2:Y:S04]  /*39410*/  LDL.LU R16, [R1+0x13f0] ;  /* 0x0013f00001107983 */ /* 0x000ea80000300800 */
[----:B------:R0:W-:Y:S02]  /*39420*/  STL [R1+0x260], R3 ;  /* 0x0002600301007387 */ /* 0x0001e40000100800 */
[----:B0-----:R-:W-:-:S02]  /*39430*/  FMUL R3, R28, R19 ;  /* 0x000000131c037220 */ /* 0x001fc40000400000 */
[----:B------:R-:W2:Y:S04]  /*39440*/  LDL.LU R19, [R1+0x13ec] ;  /* 0x0013ec0001137983 */ /* 0x000ea80000300800 */
[----:B------:R0:W-:Y:S01]  /*39450*/  STL [R1+0x25c], R3 ;  /* 0x00025c0301007387 */ /* 0x0001e20000100800 */
[----:B------:R-:W-:Y:S02]  /*39460*/  @P0 FMUL R6, R6, 0.25 ;  /* 0x3e80000006060820 */ /* 0x000fe40000400000 */
[----:B------:R-:W-:Y:S02]  /*39470*/  @!P2 FMUL R25, R25, 16777216 ;  /* 0x4b8000001919a820 */ /* 0x000fe40000400000 */
[----:B0-----:R-:W-:Y:S02]  /*39480*/  FMUL R3, R28, R20 ;  /* 0x000000141c037220 */ /* 0x001fe40000400000 */
[----:B------:R-:W2:Y:S01]  /*39490*/  LDL.LU R20, [R1+0x13e8] ;  /* 0x0013e80001147983 */ /* 0x000ea20000300800 */
[----:B-----5:R-:W-:-:S03]  /*394a0*/  @P0 FMUL R9, R9, 0.25 ;  /* 0x3e80000009090820 */ /* 0x020fc60000400000 */
[----:B------:R0:W-:Y:S01]  /*394b0*/  STL [R1+0x258], R3 ;  /* 0x0002580301007387 */ /* 0x0001e20000100800 */
[----:B------:R-:W-:Y:S02]  /*394c0*/  @!P2 FMUL R5, R5, 16777216 ;  /* 0x4b8000000505a820 */ /* 0x000fe40000400000 */
[----:B------:R-:W-:Y:S02]  /*394d0*/  @P0 FMUL R10, R10, 0.25 ;  /* 0x3e8000000a0a0820 */ /* 0x000fe40000400000 */
[----:B------:R-:W-:Y:S02]  /*394e0*/  @!P2 FMUL R6, R6, 16777216 ;  /* 0x4b8000000606a820 */ /* 0x000fe40000400000 */
[C---:B0-----:R-:W-:Y:S02]  /*394f0*/  FMUL R3, R28.reuse, R23 ;  /* 0x000000171c037220 */ /* 0x041fe40000400000 */
[----:B------:R-:W5:Y:S01]  /*39500*/  LDL.LU R23, [R1+0x13e4] ;  /* 0x0013e40001177983 */ /* 0x000f620000300800 */
[----:B------:R-:W-:-:S02]  /*39510*/  FMUL R25, R28, R25 ;  /* 0x000000191c197220 */ /* 0x000fc40000400000 */
[----:B------:R-:W-:Y:S01]  /*39520*/  @P0 FMUL R13, R13, 0.25 ;  /* 0x3e8000000d0d0820 */ /* 0x000fe20000400000 */
[----:B------:R0:W-:Y:S01]  /*39530*/  STL [R1+0x254], R3 ;  /* 0x0002540301007387 */ /* 0x0001e20000100800 */
[----:B------:R-:W-:Y:S02]  /*39540*/  @!P2 FMUL R9, R9, 16777216 ;  /* 0x4b8000000909a820 */ /* 0x000fe40000400000 */
[----:B------:R-:W-:Y:S02]  /*39550*/  @P0 FMUL R14, R14, 0.25 ;  /* 0x3e8000000e0e0820 */ /* 0x000fe40000400000 */
[----:B------:R-:W-:Y:S02]  /*39560*/  @!P2 FMUL R10, R10, 16777216 ;  /* 0x4b8000000a0aa820 */ /* 0x000fe40000400000 */
[C---:B------:R-:W-:Y:S02]  /*39570*/  FMUL R6, R28.reuse, R6 ;  /* 0x000000061c067220 */ /* 0x040fe40000400000 */
[----:B0-----:R-:W-:Y:S01]  /*39580*/  FMUL R3, R28, R5 ;  /* 0x000000051c037220 */ /* 0x001fe20000400000 */
[----:B------:R-:W-:Y:S01]  /*39590*/  STL [R1+0x250], R25 ;  /* 0x0002501901007387 */ /* 0x000fe20000100800 */
[----:B------:R-:W-:-:S02]  /*395a0*/  @P0 FMUL R17, R17, 0.25 ;  /* 0x3e80000011110820 */ /* 0x000fc40000400000 */
[----:B------:R-:W-:Y:S01]  /*395b0*/  @!P2 FMUL R13, R13, 16777216 ;  /* 0x4b8000000d0da820 */ /* 0x000fe20000400000 */
[----:B------:R0:W-:Y:S01]  /*395c0*/  STL [R1+0x24c], R3 ;  /* 0x00024c0301007387 */ /* 0x0001e20000100800 */
[----:B------:R-:W-:Y:S02]  /*395d0*/  FMUL R5, R28, R9 ;  /* 0x000000091c057220 */ /* 0x000fe40000400000 */
[----:B------:R-:W-:Y:S01]  /*395e0*/  @P0 FMUL R18, R18, 0.25 ;  /* 0x3e80000012120820 */ /* 0x000fe20000400000 */
[----:B------:R1:W-:Y:S01]  /*395f0*/  STL [R1+0x248], R6 ;  /* 0x0002480601007387 */ /* 0x0003e20000100800 */
[----:B------:R-:W-:Y:S02]  /*39600*/  @!P2 FMUL R14, R14, 16777216 ;  /* 0x4b8000000e0ea820 */ /* 0x000fe40000400000 */
[----:B------:R-:W-:Y:S02]  /*39610*/  @P0 FMUL R21, R21, 0.25 ;  /* 0x3e80000015150820 */ /* 0x000fe40000400000 */
[----:B0-----:R-:W-:Y:S01]  /*39620*/  FMUL R3, R28, R10 ;  /* 0x0000000a1c037220 */ /* 0x001fe20000400000 */
[----:B------:R0:W-:Y:S01]  /*39630*/  STL [R1+0x204], R5 ;  /* 0x0002040501007387 */ /* 0x0001e20000100800 */
[----:B------:R-:W-:-:S02]  /*39640*/  @!P2 FMUL R17, R17, 16777216 ;  /* 0x4b8000001111a820 */ /* 0x000fc40000400000 */
[----:B-1----:R-:W-:Y:S01]  /*39650*/  FMUL R6, R28, R13 ;  /* 0x0000000d1c067220 */ /* 0x002fe20000400000 */
[----:B------:R1:W-:Y:S01]  /*39660*/  STL [R1+0x200], R3 ;  /* 0x0002000301007387 */ /* 0x0003e20000100800 */
[----:B------:R-:W-:Y:S02]  /*39670*/  @P0 FMUL R22, R22, 0.25 ;  /* 0x3e80000016160820 */ /* 0x000fe40000400000 */
[----:B------:R-:W-:Y:S02]  /*39680*/  @!P2 FMUL R18, R18, 16777216 ;  /* 0x4b8000001212a820 */ /* 0x000fe40000400000 */
[C---:B0-----:R-:W-:Y:S01]  /*39690*/  FMUL R5, R28.reuse, R14 ;  /* 0x0000000e1c057220 */ /* 0x041fe20000400000 */
[----:B------:R0:W-:Y:S01]  /*396a0*/  STL [R1+0x1f4], R6 ;  /* 0x0001f40601007387 */ /* 0x0001e20000100800 */
[----:B------:R-:W-:Y:S02]  /*396b0*/  @!P2 FMUL R21, R21, 16777216 ;  /* 0x4b8000001515a820 */ /* 0x000fe40000400000 */
[----:B-1----:R-:W-:Y:S01]  /*396c0*/  FMUL R3, R28, R17 ;  /* 0x000000111c037220 */ /* 0x002fe20000400000 */
[----:B------:R1:W-:Y:S01]  /*396d0*/  STL [R1+0x1f0], R5 ;  /* 0x0001f00501007387 */ /* 0x0003e20000100800 */
[----:B------:R-:W-:-:S02]  /*396e0*/  @!P2 FMUL R22, R22, 16777216 ;  /* 0x4b8000001616a820 */ /* 0x000fc40000400000 */
[----:B------:R-:W-:Y:S02]  /*396f0*/  @P0 FMUL R24, R24, 0.25 ;  /* 0x3e80000018180820 */ /* 0x000fe40000400000 */
[C---:B0-----:R-:W-:Y:S01]  /*39700*/  FMUL R6, R28.reuse, R18 ;  /* 0x000000121c067220 */ /* 0x041fe20000400000 */
[----:B------:R0:W-:Y:S01]  /*39710*/  STL [R1+0x1e4], R3 ;  /* 0x0001e40301007387 */ /* 0x0001e20000100800 */
[----:B-1----:R-:W-:-:S03]  /*39720*/  FMUL R5, R28, R21 ;  /* 0x000000151c057220 */ /* 0x002fc60000400000 */
[----:B------:R-:W-:Y:S01]  /*39730*/  STL [R1+0x1e0], R6 ;  /* 0x0001e00601007387 */ /* 0x000fe20000100800 */
[----:B------:R-:W-:Y:S02]  /*39740*/  @P0 FMUL R0, R0, 0.25 ;  /* 0x3e80000000000820 */ /* 0x000fe40000400000 */
[----:B------:R-:W-:Y:S01]  /*39750*/  @!P2 FMUL R24, R24, 16777216 ;  /* 0x4b8000001818a820 */ /* 0x000fe20000400000 */
[----:B------:R-:W5:Y:S01]  /*39760*/  LDL.LU R25, [R1+0x28] ;  /* 0x0000280001197983 */ /* 0x000f620000300800 */
[----:B0-----:R-:W-:Y:S02]  /*39770*/  FMUL R3, R28, R22 ;  /* 0x000000161c037220 */ /* 0x001fe40000400000 */
[----:B------:R-:W-:Y:S01]  /*39780*/  @P0 FMUL R4, R4, 0.25 ;  /* 0x3e80000004040820 */ /* 0x000fe20000400000 */
[----:B------:R0:W-:Y:S01]  /*39790*/  STL [R1+0x1dc], R5 ;  /* 0x0001dc0501007387 */ /* 0x0001e20000100800 */
[----:B------:R-:W-:-:S03]  /*397a0*/  @!P2 FMUL R0, R0, 16777216 ;  /* 0x4b8000000000a820 */ /* 0x000fc60000400000 */
[----:B------:R-:W5:Y:S01]  /*397b0*/  LDL.LU R22, [R1+0xc] ;  /* 0x00000c0001167983 */ /* 0x000f620000300800 */
[----:B------:R-:W-:-:S03]  /*397c0*/  @P0 FMUL R7, R7, 0.25 ;  /* 0x3e80000007070820 */ /* 0x000fc60000400000 */
[----:B------:R1:W-:Y:S01]  /*397d0*/  STL [R1+0x1d8], R3 ;  /* 0x0001d80301007387 */ /* 0x0003e20000100800 */
[----:B------:R-:W-:Y:S02]  /*397e0*/  @!P2 FMUL R4, R4, 16777216 ;  /* 0x4b8000000404a820 */ /* 0x000fe40000400000 */
[----:B------:R-:W-:Y:S01]  /*397f0*/  @P0 FMUL R8, R8, 0.25 ;  /* 0x3e80000008080820 */ /* 0x000fe20000400000 */
[----:B------:R-:W5:Y:S01]  /*39800*/  LDL.LU R21, [R1+0x8] ;  /* 0x0000080001157983 */ /* 0x000f620000300800 */
[C---:B0-----:R-:W-:Y:S02]  /*39810*/  FMUL R5, R28.reuse, R0 ;  /* 0x000000001c057220 */ /* 0x041fe40000400000 */
[----:B-1----:R-:W-:Y:S02]  /*39820*/  FMUL R3, R28, R24 ;  /* 0x000000181c037220 */ /* 0x002fe40000400000 */
[----:B------:R-:W-:Y:S01]  /*39830*/  @!P2 FMUL R7, R7, 16777216 ;  /* 0x4b8000000707a820 */ /* 0x000fe20000400000 */
[----:B------:R-:W5:Y:S01]  /*39840*/  LDL.LU R24, [R1+0x18] ;  /* 0x0000180001187983 */ /* 0x000f620000300800 */
[----:B------:R-:W-:-:S03]  /*39850*/  @P0 FMUL R11, R11, 0.25 ;  /* 0x3e8000000b0b0820 */ /* 0x000fc60000400000 */
[----:B------:R0:W-:Y:S01]  /*39860*/  STL [R1+0x1c8], R3 ;  /* 0x0001c80301007387 */ /* 0x0001e20000100800 */
[----:B------:R-:W-:-:S03]  /*39870*/  @!P2 FMUL R8, R8, 16777216 ;  /* 0x4b8000000808a820 */ /* 0x000fc60000400000 */
[----:B------:R-:W5:Y:S01]  /*39880*/  LDL.LU R0, [R1+0x13e0] ;  /* 0x0013e00001007983 */ /* 0x000f620000300800 */
[----:B------:R-:W-:Y:S02]  /*39890*/  @P0 FMUL R12, R12, 0.25 ;  /* 0x3e8000000c0c0820 */ /* 0x000fe40000400000 */
[----:B0-----:R-:W-:Y:S02]  /*398a0*/  FMUL R3, R28, R4 ;  /* 0x000000041c037220 */ /* 0x001fe40000400000 */
[----:B------:R-:W5:Y:S01]  /*398b0*/  LDL.LU R4, [R1+0x13dc] ;  /* 0x0013dc0001047983 */ /* 0x000f620000300800 */
[----:B------:R-:W-:-:S03]  /*398c0*/  @!P2 FMUL R11, R11, 16777216 ;  /* 0x4b8000000b0ba820 */ /* 0x000fc60000400000 */
[----:B------:R0:W-:Y:S01]  /*398d0*/  STL [R1+0x7c], R5 ;  /* 0x00007c0501007387 */ /* 0x0001e20000100800 */
[----:B------:R-:W-:Y:S02]  /*398e0*/  @P0 FMUL R15, R15, 0.25 ;  /* 0x3e8000000f0f0820 */ /* 0x000fe40000400000 */
[----:B------:R-:W-:Y:S02]  /*398f0*/  @!P2 FMUL R12, R12, 16777216 ;  /* 0x4b8000000c0ca820 */ /* 0x000fe40000400000 */
[----:B0-----:R-:W-:Y:S02]  /*39900*/  FMUL R5, R28, R7 ;  /* 0x000000071c057220 */ /* 0x001fe40000400000 */
[----:B------:R-:W5:Y:S04]  /*39910*/  LDL.LU R7, [R1+0x13d8] ;  /* 0x0013d80001077983 */ /* 0x000f680000300800 */
[----:B------:R0:W-:Y:S01]  /*39920*/  STL [R1+0x64], R3 ;  /* 0x0000640301007387 */ /* 0x0001e20000100800 */
[----:B------:R-:W-:-:S02]  /*39930*/  @!P2 FMUL R15, R15, 16777216 ;  /* 0x4b8000000f0fa820 */ /* 0x000fc40000400000 */
[C---:B0-----:R-:W-:Y:S02]  /*39940*/  FMUL R3, R28.reuse, R8 ;  /* 0x000000081c037220 */ /* 0x041fe40000400000 */
[----:B------:R-:W5:Y:S04]  /*39950*/  LDL.LU R8, [R1+0x13d4] ;  /* 0x0013d40001087983 */ /* 0x000f680000300800 */
[----:B------:R0:W-:Y:S02]  /*39960*/  STL [R1+0x60], R5 ;  /* 0x0000600501007387 */ /* 0x0001e40000100800 */
[C---:B0-----:R-:W-:Y:S02]  /*39970*/  FMUL R5, R28.reuse, R11 ;  /* 0x0000000b1c057220 */ /* 0x041fe40000400000 */
[----:B------:R-:W5:Y:S04]  /*39980*/  LDL.LU R11, [R1+0x13d0] ;  /* 0x0013d000010b7983 */ /* 0x000f680000300800 */
[----:B------:R0:W-:Y:S02]  /*39990*/  STL [R1+0x58], R3 ;  /* 0x0000580301007387 */ /* 0x0001e40000100800 */
[----:B0-----:R-:W-:-:S02]  /*399a0*/  FMUL R3, R28, R12 ;  /* 0x0000000c1c037220 */ /* 0x001fc40000400000 */
[----:B------:R-:W5:Y:S04]  /*399b0*/  LDL.LU R12, [R1+0x13cc] ;  /* 0x0013cc00010c7983 */ /* 0x000f680000300800 */
[----:B------:R0:W-:Y:S02]  /*399c0*/  STL [R1+0x54], R5 ;  /* 0x0000540501007387 */ /* 0x0001e40000100800 */
[----:B0-----:R-:W-:Y:S02]  /*399d0*/  FMUL R5, R28, R15 ;  /* 0x0000000f1c057220 */ /* 0x001fe40000400000 */
[----:B------:R-:W5:Y:S04]  /*399e0*/  LDL.LU R15, [R1+0x13c8] ;  /* 0x0013c800010f7983 */ /* 0x000f680000300800 */
[----:B------:R3:W-:Y:S04]  /*399f0*/  STL [R1+0x48], R3 ;  /* 0x0000480301007387 */ /* 0x0007e80000100800 */
[----:B------:R-:W-:Y:S01]  /*39a00*/  STL [R1+0x44], R5 ;  /* 0x0000440501007387 */ /* 0x000fe20000100800 */
[----:B---3--:R-:W-:-:S05]  /*39a10*/  MOV R3, R29 ;  /* 0x0000001d00037202 */ /* 0x008fca0000000f00 */
[----:B------:R0:W-:Y:S04]  /*39a20*/  STL [R1+0x1394], R3 ;  /* 0x0013940301007387 */ /* 0x0001e80000100800 */
[----:B0-----:R-:W3:Y:S04]  /*39a30*/  LDL.LU R3, [R1+0x3c] ;  /* 0x00003c0001037983 */ /* 0x001ee80000300800 */
[----:B----4-:R0:W-:Y:S04]  /*39a40*/  STL [R1+0x1390], R2 ;  /* 0x0013900201007387 */ /* 0x0101e80000100800 */
[----:B0-----:R-:W4:Y:S04]  /*39a50*/  LDL.LU R2, [R1+0x38] ;  /* 0x0000380001027983 */ /* 0x001f280000300800 */
[----:B------:R-:W4:Y:S04]  /*39a60*/  LDL.LU R28, [R1+0x1c] ;  /* 0x00001c00011c7983 */ /* 0x000f280000300800 */
[----:B------:R-:W4:Y:S04]  /*39a70*/  LDL.LU R18, [R1+0x78] ;  /* 0x0000780001127983 */ /* 0x000f280000300800 */
[----:B------:R-:W4:Y:S04]  /*39a80*/  LDL.LU R17, [R1+0x80] ;  /* 0x0000800001117983 */ /* 0x000f280000300800 */
[----:B------:R-:W4:Y:S01]  /*39a90*/  LDL.LU R29, [R1+0x88] ;  /* 0x00008800011d7983 */ /* 0x000f220000300800 */
[----:B--2---:R-:W-:-:S03]  /*39aa0*/  @P1 FMUL R16, R16, 0.25 ;  /* 0x3e80000010101820 */ /* 0x004fc60000400000 */
[----:B------:R-:W2:Y:S04]  /*39ab0*/  LDL.LU R14, [R1+0x90] ;  /* 0x00009000010e7983 */ /* 0x000ea80000300800 */
[----:B------:R-:W2:Y:S04]  /*39ac0*/  LDL.LU R13, [R1+0x98] ;  /* 0x00009800010d7983 */ /* 0x000ea80000300800 */
[----:B------:R-:W2:Y:S01]  /*39ad0*/  LDL.LU R10, [R1+0xa0] ;  /* 0x0000a000010a7983 */ /* 0x000ea20000300800 */
[----:B------:R-:W-:-:S03]  /*39ae0*/  FSETP.GT.AND P0, PT, |R26|, 8.50705917302346158658e+37, PT ;  /* 0x7e8000001a00780b */ /* 0x000fc60003f04200 */
[----:B------:R-:W2:Y:S01]  /*39af0*/  LDL.LU R9, [R1+0xa8] ;  /* 0x0000a80001097983 */ /* 0x000ea20000300800 */
[----:B------:R-:W-:-:S03]  /*39b00*/  @P1 FMUL R19, R19, 0.25 ;  /* 0x3e80000013131820 */ /* 0x000fc60000400000 */
[----:B------:R-:W2:Y:S04]  /*39b10*/  LDL.LU R6, [R1+0xb0] ;  /* 0x0000b00001067983 */ /* 0x000ea80000300800 */
[----:B------:R-:W2:Y:S04]  /*39b20*/  LDL.LU R5, [R1+0xb4] ;  /* 0x0000b40001057983 */ /* 0x000ea80000300800 */
[----:B------:R0:W-:Y:S01]  /*39b30*/  STL [R1+0x138c], R26 ;  /* 0x00138c1a01007387 */ /* 0x0001e20000100800 */
[----:B------:R-:W-:-:S03]  /*39b40*/  @P1 FMUL R20, R20, 0.25 ;  /* 0x3e80000014141820 */ /* 0x000fc60000400000 */
[----:B0-----:R-:W2:Y:S04]  /*39b50*/  LDL.LU R26, [R1+0x2c] ;  /* 0x00002c00011a7983 */ /* 0x001ea80000300800 */
[----:B------:R0:W-:Y:S01]  /*39b60*/  STL [R1+0x68], R16 ;  /* 0x0000681001007387 */ /* 0x0001e20000100800 */
[----:B-----5:R-:W-:-:S03]  /*39b70*/  @P1 FMUL R23, R23, 0.25 ;  /* 0x3e80000017171820 */ /* 0x020fc60000400000 */
[----:B0-----:R-:W5:Y:S04]  /*39b80*/  LDL.LU R16, [R1+0x13c4] ;  /* 0x0013c40001107983 */ /* 0x001f680000300800 */
[----:B------:R0:W-:Y:S04]  /*39b90*/  STL [R1+0x5c], R19 ;  /* 0x00005c1301007387 */ /* 0x0001e80000100800 */
[----:B0-----:R-:W2:Y:S04]  /*39ba0*/  LDL.LU R19, [R1+0x13c0] ;  /* 0x0013c00001137983 */ /* 0x001ea80000300800 */
[----:B------:R0:W-:Y:S04]  /*39bb0*/  STL [R1+0x50], R20 ;  /* 0x0000501401007387 */ /* 0x0001e80000100800 */
[----:B0-----:R-:W2:Y:S04]  /*39bc0*/  LDL.LU R20, [R1+0x13bc] ;  /* 0x0013bc0001147983 */ /* 0x001ea80000300800 */
[----:B------:R0:W-:Y:S04]  /*39bd0*/  STL [R1+0x4c], R23 ;  /* 0x00004c1701007387 */ /* 0x0001e80000100800 */
[----:B0-----:R-:W2:Y:S01]  /*39be0*/  LDL.LU R23, [R1+0x13b8] ;  /* 0x0013b80001177983 */ /* 0x001ea20000300800 */
[----:B---3--:R-:W-:-:S05]  /*39bf0*/  @P1 FMUL R3, R3, 0.25 ;  /* 0x3e80000003031820 */ /* 0x008fca0000400000 */
[----:B------:R0:W-:Y:S04]  /*39c00*/  STL [R1+0x13a8], R3 ;  /* 0x0013a80301007387 */ /* 0x0001e80000100800 */
[----:B0-----:R-:W3:Y:S04]  /*39c10*/  LDL R3, [R1+0x4c] ;  /* 0x00004c0001037983 */ /* 0x001ee80000100800 */
[----:B---3--:R0:W-:Y:S04]  /*39c20*/  STL [R1+0x13ac], R3 ;  /* 0x0013ac0301007387 */ /* 0x0081e80000100800 */
[----:B0-----:R-:W3:Y:S04]  /*39c30*/  LDL R3, [R1+0x50] ;  /* 0x0000500001037983 */ /* 0x001ee80000100800 */
[----:B---3--:R0:W-:Y:S04]  /*39c40*/  STL [R1+0x13b0], R3 ;  /* 0x0013b00301007387 */ /* 0x0081e80000100800 */
[----:B0-----:R-:W3:Y:S01]  /*39c50*/  LDL R3, [R1+0x5c] ;  /* 0x00005c0001037983 */ /* 0x001ee20000100800 */
[----:B------:R-:W-:-:S03]  /*39c60*/  FSETP.GEU.AND P2, PT, |R27|, 1.175494350822287508e-38, PT ;  /* 0x008000001b00780b */ /* 0x000fc60003f4e200 */
[----:B---3--:R0:W-:Y:S04]  /*39c70*/  STL [R1+0x13b4], R3 ;  /* 0x0013b40301007387 */ /* 0x0081e80000100800 */
[----:B0-----:R-:W3:Y:S06]  /*39c80*/  LDL R3, [R1+0x68] ;  /* 0x0000680001037983 */ /* 0x001eec0000100800 */
[----:B---3--:R-:W-:-:S05]  /*39c90*/  @!P2 FMUL R3, R3, 16777216 ;  /* 0x4b8000000303a820 */ /* 0x008fca0000400000 */
[----:B------:R0:W-:Y:S04]  /*39ca0*/  @!P2 STL [R1+0x68], R3 ;  /* 0x000068030100a387 */ /* 0x0001e80000100800 */
[----:B0-----:R-:W3:Y:S02]  /*39cb0*/  LDL.LU R3, [R1+0x13b4] ;  /* 0x0013b40001037983 */ /* 0x001ee40000300800 */
        /* <DEDUP_REMOVED lines=10> */
[----:B------:R0:W-:Y:S04]  /*39d60*/  STL [R1+0x1398], R3 ;  /* 0x0013980301007387 */ /* 0x0001e80000100800 */
[----:B0-----:R-:W3:Y:S04]  /*39d70*/  LDL.LU R3, [R1+0x4c] ;  /* 0x00004c0001037983 */ /* 0x001ee80000300800 */
[----:B---3--:R0:W-:Y:S04]  /*39d80*/  STL [R1+0x139c], R3 ;  /* 0x00139c0301007387 */ /* 0x0081e80000100800 */
[----:B0-----:R-:W3:Y:S04]  /*39d90*/  LDL.LU R3, [R1+0x50] ;  /* 0x0000500001037983 */ /* 0x001ee80000300800 */
[----:B---3--:R0:W-:Y:S04]  /*39da0*/  STL [R1+0x13a0], R3 ;  /* 0x0013a00301007387 */ /* 0x0081e80000100800 */
[----:B0-----:R-:W3:Y:S01]  /*39db0*/  LDL.LU R3, [R1+0x5c] ;  /* 0x00005c0001037983 */ /* 0x001ee20000300800 */
[----:B------:R-:W-:-:S04]  /*39dc0*/  @P1 FMUL R27, R27, 0.25 ;  /* 0x3e8000001b1b1820 */ /* 0x000fc80000400000 */
[----:B------:R-:W-:-:S06]  /*39dd0*/  @!P2 FMUL R27, R27, 16777216 ;  /* 0x4b8000001b1ba820 */ /* 0x000fcc0000400000 */
[----:B------:R-:W0:Y:S01]  /*39de0*/  MUFU.RCP R27, R27 ;  /* 0x0000001b001b7308 */ /* 0x000e220000001000 */
[----:B---3--:R1:W-:Y:S04]  /*39df0*/  STL [R1+0x13a4], R3 ;  /* 0x0013a40301007387 */ /* 0x0083e80000100800 */
[----:B-1----:R-:W0:Y:S02]  /*39e00*/  LDL.LU R3, [R1+0x68] ;  /* 0x0000680001037983 */ /* 0x002e240000300800 */
[----:B0-----:R-:W-:-:S05]  /*39e10*/  FMUL R3, R27, R3 ;  /* 0x000000031b037220 */ /* 0x001fca0000400000 */
[----:B------:R0:W-:Y:S04]  /*39e20*/  STL [R1+0x284], R3 ;  /* 0x0002840301007387 */ /* 0x0001e80000100800 */
[----:B0-----:R-:W3:Y:S02]  /*39e30*/  LDL.LU R3, [R1+0x13a4] ;  /* 0x0013a40001037983 */ /* 0x001ee40000300800 */
[----:B---3--:R-:W-:-:S05]  /*39e40*/  FMUL R3, R27, R3 ;  /* 0x000000031b037220 */ /* 0x008fca0000400000 */
[----:B------:R0:W-:Y:S04]  /*39e50*/  STL [R1+0x280], R3 ;  /* 0x0002800301007387 */ /* 0x0001e80000100800 */
[----:B0-----:R-:W3:Y:S02]  /*39e60*/  LDL.LU R3, [R1+0x13a0] ;  /* 0x0013a00001037983 */ /* 0x001ee40000300800 */
[----:B---3--:R-:W-:-:S05]  /*39e70*/  FMUL R3, R27, R3 ;  /* 0x000000031b037220 */ /* 0x008fca0000400000 */
[----:B------:R0:W-:Y:S04]  /*39e80*/  STL [R1+0x27c], R3 ;  /* 0x00027c0301007387 */ /* 0x0001e80000100800 */
[----:B0-----:R-:W3:Y:S02]  /*39e90*/  LDL.LU R3, [R1+0x139c] ;  /* 0x00139c0001037983 */ /* 0x001ee40000300800 */
[----:B---3--:R-:W-:-:S05]  /*39ea0*/  FMUL R3, R27, R3 ;  /* 0x000000031b037220 */ /* 0x008fca0000400000 */
[----:B------:R0:W-:Y:S04]  /*39eb0*/  STL [R1+0x278], R3 ;  /* 0x0002780301007387 */ /* 0x0001e80000100800 */
[----:B0-----:R-:W3:Y:S01]  /*39ec0*/  LDL.LU R3, [R1+0x1398] ;  /* 0x0013980001037983 */ /* 0x001ee20000300800 */
[----:B----4-:R-:W-:Y:S02]  /*39ed0*/  @P1 FMUL R2, R2, 0.25 ;  /* 0x3e80000002021820 */ /* 0x010fe40000400000 */
[----:B--2---:R-:W-:Y:S02]  /*39ee0*/  @P1 FMUL R26, R26, 0.25 ;  /* 0x3e8000001a1a1820 */ /* 0x004fe40000400000 */
[----:B------:R-:W-:Y:S02]  /*39ef0*/  @P1 FMUL R25, R25, 0.25 ;  /* 0x3e80000019191820 */ /* 0x000fe40000400000 */
[----:B------:R-:W-:-:S02]  /*39f00*/  @!P2 FMUL R2, R2, 16777216 ;  /* 0x4b8000000202a820 */ /* 0x000fc40000400000 */
[----:B------:R-:W-:Y:S02]  /*39f10*/  @P1 FMUL R28, R28, 0.25 ;  /* 0x3e8000001c1c1820 */ /* 0x000fe40000400000 */
[----:B------:R-:W-:Y:S02]  /*39f20*/  @!P2 FMUL R26, R26, 16777216 ;  /* 0x4b8000001a1aa820 */ /* 0x000fe40000400000 */
[----:B------:R-:W-:Y:S02]  /*39f30*/  @!P2 FMUL R25, R25, 16777216 ;  /* 0x4b8000001919a820 */ /* 0x000fe40000400000 */
[C---:B------:R-:W-:Y:S02]  /*39f40*/  FMUL R2, R27.reuse, R2 ;  /* 0x000000021b027220 */ /* 0x040fe40000400000 */
[----:B------:R-:W-:Y:S02]  /*39f50*/  @!P2 FMUL R28, R28, 16777216 ;  /* 0x4b8000001c1ca820 */ /* 0x000fe40000400000 */
[----:B------:R-:W-:-:S02]  /*39f60*/  FMUL R26, R27, R26 ;  /* 0x0000001a1b1a7220 */ /* 0x000fc40000400000 */
[----:B------:R-:W-:Y:S02]  /*39f70*/  @P1 FMUL R24, R24, 0.25 ;  /* 0x3e80000018181820 */ /* 0x000fe40000400000 */
[----:B------:R-:W-:Y:S02]  /*39f80*/  FMUL R25, R27, R25 ;  /* 0x000000191b197220 */ /* 0x000fe40000400000 */
[----:B------:R-:W-:Y:S02]  /*39f90*/  @P1 FMUL R22, R22, 0.25 ;  /* 0x3e80000016161820 */ /* 0x000fe40000400000 */
[----:B------:R-:W-:Y:S02]  /*39fa0*/  @P1 FMUL R21, R21, 0.25 ;  /* 0x3e80000015151820 */ /* 0x000fe40000400000 */
[----:B------:R-:W-:Y:S02]  /*39fb0*/  FMUL R28, R27, R28 ;  /* 0x0000001c1b1c7220 */ /* 0x000fe40000400000 */
[----:B------:R-:W-:-:S02]  /*39fc0*/  @P1 FMUL R0, R0, 0.25 ;  /* 0x3e80000000001820 */ /* 0x000fc40000400000 */
[----:B------:R-:W-:Y:S02]  /*39fd0*/  @!P2 FMUL R24, R24, 16777216 ;  /* 0x4b8000001818a820 */ /* 0x000fe40000400000 */
[----:B------:R-:W-:Y:S02]  /*39fe0*/  @!P2 FMUL R22, R22, 16777216 ;  /* 0x4b8000001616a820 */ /* 0x000fe40000400000 */
[----:B---3--:R-:W-:-:S05]  /*39ff0*/  FMUL R3, R27, R3 ;  /* 0x000000031b037220 */ /* 0x008fca0000400000 */
[----:B------:R0:W-:Y:S04]  /*3a000*/  STL [R1+0x274], R3 ;  /* 0x0002740301007387 */ /* 0x0001e80000100800 */
[----:B0-----:R-:W2:Y:S04]  /*3a010*/  LDL.LU R3, [R1+0x1394] ;  /* 0x0013940001037983 */ /* 0x001ea80000300800 */
[----:B------:R0:W-:Y:S01]  /*3a020*/  STL [R1+0x270], R2 ;  /* 0x0002700201007387 */ /* 0x0001e20000100800 */
[----:B------:R-:W-:Y:S02]  /*3a030*/  @P1 FMUL R4, R4, 0.25 ;  /* 0x3e80000004041820 */ /* 0x000fe40000400000 */
[----:B------:R-:W-:-:S02]  /*3a040*/  @!P2 FMUL R21, R21, 16777216 ;  /* 0x4b8000001515a820 */ /* 0x000fc40000400000 */
[----:B------:R-:W-:Y:S01]  /*3a050*/  @P1 FMUL R7, R7, 0.25 ;  /* 0x3e80000007071820 */ /* 0x000fe20000400000 */
[----:B0-----:R-:W3:Y:S04]  /*3a060*/  LDL.LU R2, [R1+0x1390] ;  /* 0x0013900001027983 */ /* 0x001ee80000300800 */
[----:B------:R0:W-:Y:S01]  /*3a070*/  STL [R1+0x26c], R26 ;  /* 0x00026c1a01007387 */ /* 0x0001e20000100800 */
[----:B------:R-:W-:Y:S02]  /*3a080*/  @!P2 FMUL R0, R0, 16777216 ;  /* 0x4b8000000000a820 */ /* 0x000fe40000400000 */
[----:B------:R-:W-:Y:S01]  /*3a090*/  @P1 FMUL R8, R8, 0.25 ;  /* 0x3e80000008081820 */ /* 0x000fe20000400000 */
[----:B0-----:R-:W4:Y:S04]  /*3a0a0*/  LDL.LU R26, [R1+0x138c] ;  /* 0x00138c00011a7983 */ /* 0x001f280000300800 */
[----:B------:R0:W-:Y:S01]  /*3a0b0*/  STL [R1+0x268], R25 ;  /* 0x0002681901007387 */ /* 0x0001e20000100800 */
[----:B------:R-:W-:-:S02]  /*3a0c0*/  @!P2 FMUL R4, R4, 16777216 ;  /* 0x4b8000000404a820 */ /* 0x000fc40000400000 */
[----:B------:R-:W-:Y:S02]  /*3a0d0*/  @!P2 FMUL R7, R7, 16777216 ;  /* 0x4b8000000707a820 */ /* 0x000fe40000400000 */
[----:B------:R-:W-:Y:S01]  /*3a0e0*/  FMUL R0, R27, R0 ;  /* 0x000000001b007220 */ /* 0x000fe20000400000 */
[----:B0-----:R-:W4:Y:S04]  /*3a0f0*/  LDL.LU R25, [R1+0x1388] ;  /* 0x0013880001197983 */ /* 0x001f280000300800 */
[----:B------:R0:W-:Y:S01]  /*3a100*/  STL [R1+0x220], R28 ;  /* 0x0002201c01007387 */ /* 0x0001e20000100800 */
[----:B------:R-:W-:Y:S02]  /*3a110*/  @P1 FMUL R11, R11, 0.25 ;  /* 0x3e8000000b0b1820 */ /* 0x000fe40000400000 */
[----:B------:R-:W-:-:S02]  /*3a120*/  @P1 FMUL R12, R12, 0.25 ;  /* 0x3e8000000c0c1820 */ /* 0x000fc40000400000 */
[----:B------:R-:W-:Y:S02]  /*3a130*/  @!P2 FMUL R8, R8, 16777216 ;  /* 0x4b8000000808a820 */ /* 0x000fe40000400000 */
[C---:B0-----:R-:W-:Y:S02]  /*3a140*/  FMUL R28, R27.reuse, R24 ;  /* 0x000000181b1c7220 */ /* 0x041fe40000400000 */
[C---:B------:R-:W-:Y:S02]  /*3a150*/  FMUL R24, R27.reuse, R22 ;  /* 0x000000161b187220 */ /* 0x040fe40000400000 */
[C---:B------:R-:W-:Y:S01]  /*3a160*/  FMUL R22, R27.reuse, R21 ;  /* 0x000000151b167220 */ /* 0x040fe20000400000 */
[----:B------:R-:W-:Y:S01]  /*3a170*/  STL [R1+0x21c], R28 ;  /* 0x00021c1c01007387 */ /* 0x000fe20000100800 */
[----:B------:R-:W-:Y:S02]  /*3a180*/  FMUL R21, R27, R4 ;  /* 0x000000041b157220 */ /* 0x000fe40000400000 */
[----:B------:R-:W-:Y:S01]  /*3a190*/  @P1 FMUL R15, R15, 0.25 ;  /* 0x3e8000000f0f1820 */ /* 0x000fe20000400000 */
[----:B------:R-:W-:Y:S01]  /*3a1a0*/  STL [R1+0x210], R24 ;  /* 0x0002101801007387 */ /* 0x000fe20000100800 */
[----:B------:R-:W-:-:S02]  /*3a1b0*/  FMUL R4, R27, R7 ;  /* 0x000000071b047220 */ /* 0x000fc40000400000 */
[----:B------:R-:W-:Y:S01]  /*3a1c0*/  @!P2 FMUL R11, R11, 16777216 ;  /* 0x4b8000000b0ba820 */ /* 0x000fe20000400000 */
[----:B------:R-:W-:Y:S01]  /*3a1d0*/  STL [R1+0x208], R22 ;  /* 0x0002081601007387 */ /* 0x000fe20000100800 */
[----:B------:R-:W-:-:S03]  /*3a1e0*/  @!P2 FMUL R12, R12, 16777216 ;  /* 0x4b8000000c0ca820 */ /* 0x000fc60000400000 */
[----:B------:R0:W-:Y:S01]  /*3a1f0*/  STL [R1+0x1fc], R0 ;  /* 0x0001fc0001007387 */ /* 0x0001e20000100800 */
[----:B-----5:R-:W-:Y:S02]  /*3a200*/  @P1 FMUL R16, R16, 0.25 ;  /* 0x3e80000010101820 */ /* 0x020fe40000400000 */
[----:B------:R-:W-:Y:S01]  /*3a210*/  @P1 FMUL R19, R19, 0.25 ;  /* 0x3e80000013131820 */ /* 0x000fe20000400000 */
[----:B------:R-:W-:Y:S01]  /*3a220*/  STL [R1+0x1f8], R21 ;  /* 0x0001f81501007387 */ /* 0x000fe20000100800 */
[----:B------:R-:W-:Y:S02]  /*3a230*/  @!P2 FMUL R15, R15, 16777216 ;  /* 0x4b8000000f0fa820 */ /* 0x000fe40000400000 */
[C---:B------:R-:W-:Y:S02]  /*3a240*/  FMUL R7, R27.reuse, R11 ;  /* 0x0000000b1b077220 */ /* 0x040fe40000400000 */
[----:B0-----:R-:W-:Y:S01]  /*3a250*/  FMUL R0, R27, R8 ;  /* 0x000000081b007220 */ /* 0x001fe20000400000 */
[----:B------:R0:W-:Y:S01]  /*3a260*/  STL [R1+0x1ec], R4 ;  /* 0x0001ec0401007387 */ /* 0x0001e20000100800 */
[----:B------:R-:W-:-:S02]  /*3a270*/  @P1 FMUL R20, R20, 0.25 ;  /* 0x3e80000014141820 */ /* 0x000fc40000400000 */
[----:B------:R-:W-:Y:S01]  /*3a280*/  @!P2 FMUL R16, R16, 16777216 ;  /* 0x4b8000001010a820 */ /* 0x000fe20000400000 */
[----:B------:R1:W-:Y:S01]  /*3a290*/  STL [R1+0x1e8], R0 ;  /* 0x0001e80001007387 */ /* 0x0003e20000100800 */
[----:B------:R-:W-:Y:S02]  /*3a2a0*/  @!P2 FMUL R19, R19, 16777216 ;  /* 0x4b8000001313a820 */ /* 0x000fe40000400000 */
[----:B------:R-:W-:Y:S02]  /*3a2b0*/  @P1 FMUL R23, R23, 0.25 ;  /* 0x3e80000017171820 */ /* 0x000fe40000400000 */
[C---:B0-----:R-:W-:Y:S01]  /*3a2c0*/  FMUL R4, R27.reuse, R12 ;  /* 0x0000000c1b047220 */ /* 0x041fe20000400000 */
[----:B------:R0:W-:Y:S01]  /*3a2d0*/  STL [R1+0x1d4], R7 ;  /* 0x0001d40701007387 */ /* 0x0001e20000100800 */
[----:B------:R-:W-:Y:S02]  /*3a2e0*/  @P1 FMUL R18, R18, 0.25 ;  /* 0x3e80000012121820 */ /* 0x000fe40000400000 */
[----:B-1----:R-:W-:Y:S01]  /*3a2f0*/  FMUL R0, R27, R15 ;  /* 0x0000000f1b007220 */ /* 0x002fe20000400000 */
[----:B------:R1:W-:Y:S01]  /*3a300*/  STL [R1+0x1d0], R4 ;  /* 0x0001d00401007387 */ /* 0x0003e20000100800 */
[----:B------:R-:W-:-:S02]  /*3a310*/  @!P2 FMUL R20, R20, 16777216 ;  /* 0x4b8000001414a820 */ /* 0x000fc40000400000 */
[----:B------:R-:W-:Y:S01]  /*3a320*/  @P1 FMUL R29, R29, 0.25 ;  /* 0x3e8000001d1d1820 */ /* 0x000fe20000400000 */
[----:B------:R5:W-:Y:S01]  /*3a330*/  STL [R1+0x1cc], R0 ;  /* 0x0001cc0001007387 */ /* 0x000be20000100800 */
[----:B------:R-:W-:Y:S02]  /*3a340*/  @P1 FMUL R17, R17, 0.25 ;  /* 0x3e80000011111820 */ /* 0x000fe40000400000 */
[----:B0-----:R-:W-:Y:S02]  /*3a350*/  FMUL R7, R27, R16 ;  /* 0x000000101b077220 */ /* 0x001fe40000400000 */
[----:B------:R-:W-:Y:S02]  /*3a360*/  @!P2 FMUL R23, R23, 16777216 ;  /* 0x4b8000001717a820 */ /* 0x000fe40000400000 */
[----:B-1----:R-:W-:Y:S02]  /*3a370*/  FMUL R4, R27, R19 ;  /* 0x000000131b047220 */ /* 0x002fe40000400000 */
[----:B------:R-:W-:-:S02]  /*3a380*/  @!P2 FMUL R18, R18, 16777216 ;  /* 0x4b8000001212a820 */ /* 0x000fc40000400000 */
[----:B-----5:R-:W-:Y:S01]  /*3a390*/  FMUL R0, R27, R20 ;  /* 0x000000141b007220 */ /* 0x020fe20000400000 */
[----:B------:R0:W-:Y:S01]  /*3a3a0*/  STL [R1+0xac], R7 ;  /* 0x0000ac0701007387 */ /* 0x0001e20000100800 */
[----:B------:R-:W-:Y:S02]  /*3a3b0*/  @!P2 FMUL R29, R29, 16777216 ;  /* 0x4b8000001d1da820 */ /* 0x000fe40000400000 */
[----:B------:R-:W-:Y:S01]  /*3a3c0*/  @P1 FMUL R14, R14, 0.25 ;  /* 0x3e8000000e0e1820 */ /* 0x000fe20000400000 */
[----:B------:R1:W-:Y:S01]  /*3a3d0*/  STL [R1+0xa4], R4 ;  /* 0x0000a40401007387 */ /* 0x0003e20000100800 */
[----:B------:R-:W-:Y:S02]  /*3a3e0*/  @!P2 FMUL R17, R17, 16777216 ;  /* 0x4b8000001111a820 */ /* 0x000fe40000400000 */
[----:B------:R-:W-:Y:S01]  /*3a3f0*/  @P1 FMUL R10, R10, 0.25 ;  /* 0x3e8000000a0a1820 */ /* 0x000fe20000400000 */
[----:B------:R5:W-:Y:S01]  /*3a400*/  STL [R1+0x9c], R0 ;  /* 0x00009c0001007387 */ /* 0x000be20000100800 */
[----:B------:R-:W-:-:S02]  /*3a410*/  @P1 FMUL R13, R13, 0.25 ;  /* 0x3e8000000d0d1820 */ /* 0x000fc40000400000 */
[C---:B0-----:R-:W-:Y:S02]  /*3a420*/  FMUL R7, R27.reuse, R23 ;  /* 0x000000171b077220 */ /* 0x041fe40000400000 */
[C---:B------:R-:W-:Y:S02]  /*3a430*/  FMUL R29, R27.reuse, R29 ;  /* 0x0000001d1b1d7220 */ /* 0x040fe40000400000 */
[C---:B-1----:R-:W-:Y:S02]  /*3a440*/  FMUL R4, R27.reuse, R18 ;  /* 0x000000121b047220 */ /* 0x042fe40000400000 */
[----:B------:R-:W-:Y:S02]  /*3a450*/  @!P2 FMUL R14, R14, 16777216 ;  /* 0x4b8000000e0ea820 */ /* 0x000fe40000400000 */
[----:B-----5:R-:W-:Y:S01]  /*3a460*/  FMUL R0, R27, R17 ;  /* 0x000000111b007220 */ /* 0x020fe20000400000 */
[----:B------:R-:W-:Y:S01]  /*3a470*/  STL [R1+0x94], R7 ;  /* 0x0000940701007387 */ /* 0x000fe20000100800 */
[----:B------:R-:W-:-:S02]  /*3a480*/  @!P2 FMUL R10, R10, 16777216 ;  /* 0x4b8000000a0aa820 */ /* 0x000fc40000400000 */
[----:B------:R-:W-:Y:S01]  /*3a490*/  @!P2 FMUL R13, R13, 16777216 ;  /* 0x4b8000000d0da820 */ /* 0x000fe20000400000 */
[----:B------:R0:W-:Y:S01]  /*3a4a0*/  STL [R1+0x8c], R4 ;  /* 0x00008c0401007387 */ /* 0x0001e20000100800 */
[----:B------:R-:W-:Y:S02]  /*3a4b0*/  @P1 FMUL R9, R9, 0.25 ;  /* 0x3e80000009091820 */ /* 0x000fe40000400000 */
[----:B------:R-:W-:Y:S01]  /*3a4c0*/  @P1 FMUL R6, R6, 0.25 ;  /* 0x3e80000006061820 */ /* 0x000fe20000400000 */
[----:B------:R1:W-:Y:S01]  /*3a4d0*/  STL [R1+0x1308], R29 ;  /* 0x0013081d01007387 */ /* 0x0003e20000100800 */
[----:B------:R-:W-:-:S03]  /*3a4e0*/  @P1 FMUL R5, R5, 0.25 ;  /* 0x3e80000005051820 */ /* 0x000fc60000400000 */
[----:B------:R5:W-:Y:S01]  /*3a4f0*/  STL [R1+0x24], R0 ;  /* 0x0000240001007387 */ /* 0x000be20000100800 */
[----:B0-----:R-:W-:Y:S02]  /*3a500*/  FMUL R4, R27, R14 ;  /* 0x0000000e1b047220 */ /* 0x001fe40000400000 */
[----:B------:R-:W-:Y:S02]  /*3a510*/  @!P2 FMUL R9, R9, 16777216 ;  /* 0x4b8000000909a820 */ /* 0x000fe40000400000 */
[C---:B-1----:R-:W-:Y:S01]  /*3a520*/  FMUL R29, R27.reuse, R10 ;  /* 0x0000000a1b1d7220 */ /* 0x042fe20000400000 */
[----:B------:R0:W-:Y:S01]  /*3a530*/  STL [R1+0x1c], R4 ;  /* 0x00001c0401007387 */ /* 0x0001e20000100800 */
[----:B------:R-:W-:Y:S02]  /*3a540*/  @!P2 FMUL R6, R6, 16777216 ;  /* 0x4b8000000606a820 */ /* 0x000fe40000400000 */
[----:B-----5:R-:W-:Y:S02]  /*3a550*/  FMUL R0, R27, R13 ;  /* 0x0000000d1b007220 */ /* 0x020fe40000400000 */
[----:B------:R-:W-:Y:S01]  /*3a560*/  @!P2 FMUL R5, R5, 16777216 ;  /* 0x4b8000000505a820 */ /* 0x000fe20000400000 */
[----:B------:R-:W-:Y:S03]  /*3a570*/  STL [R1+0x130c], R29 ;  /* 0x00130c1d01007387 */ /* 0x000fe60000100800 */
[C---:B------:R-:W-:Y:S01]  /*3a580*/  FMUL R24, R27.reuse, R5 ;  /* 0x000000051b187220 */ /* 0x040fe20000400000 */
[----:B------:R1:W-:Y:S01]  /*3a590*/  STL [R1+0x18], R0 ;  /* 0x0000180001007387 */ /* 0x0003e20000100800 */
[----:B0-----:R-:W-:-:S05]  /*3a5a0*/  FMUL R4, R27, R9 ;  /* 0x000000091b047220 */ /* 0x001fca0000400000 */
[----:B------:R-:W-:Y:S01]  /*3a5b0*/  STL [R1+0x10], R4 ;  /* 0x0000100401007387 */ /* 0x000fe20000100800 */
[----:B-1----:R-:W-:-:S05]  /*3a5c0*/  FMUL R0, R27, R6 ;  /* 0x000000061b007220 */ /* 0x002fca0000400000 */
[----:B------:R-:W-:Y:S01]  /*3a5d0*/  STL [R1+0xc], R0 ;  /* 0x00000c0001007387 */ /* 0x000fe20000100800 */
[----:B--2---:R-:W-:-:S05]  /*3a5e0*/  MOV R5, R3 ;  /* 0x0000000300057202 */ /* 0x004fca0000000f00 */
[----:B------:R0:W-:Y:S04]  /*3a5f0*/  STL [R1+0x136c], R5 ;  /* 0x00136c0501007387 */ /* 0x0001e80000100800 */
[----:B0-----:R-:W2:Y:S01]  /*3a600*/  LDL.LU R5, [R1+0xcc] ;  /* 0x0000cc0001057983 */ /* 0x001ea20000300800 */
[----:B---3--:R-:W-:-:S03]  /*3a610*/  MOV R17, R2 ;  /* 0x0000000200117202 */ /* 0x008fc60000000f00 */
[----:B--2---:R0:W-:Y:S04]  /*3a620*/  STL [R1+0x1384], R5 ;  /* 0x0013840501007387 */ /* 0x0041e80000100800 */
[----:B0-----:R-:W2:Y:S04]  /*3a630*/  LDL R5, [R1+0xbc] ;  /* 0x0000bc0001057983 */ /* 0x001ea80000100800 */
[----:B------:R-:W3:Y:S04]  /*3a640*/  LDL.LU R2, [R1+0xc0] ;  /* 0x0000c00001027983 */ /* 0x000ee80000300800 */
[----:B------:R-:W5:Y:S04]  /*3a650*/  LDL.LU R3, [R1+0xc8] ;  /* 0x0000c80001037983 */ /* 0x000f680000300800 */
[----:B------:R-:W2:Y:S04]  /*3a660*/  LDL.LU R27, [R1+0xf0] ;  /* 0x0000f000011b7983 */ /* 0x000ea80000300800 */
[----:B--2---:R0:W-:Y:S04]  /*3a670*/  STL [R1+0x1378], R27 ;  /* 0x0013781b01007387 */ /* 0x0041e80000100800 */
[----:B0-----:R-:W2:Y:S04]  /*3a680*/  LDL R27, [R1+0xd8] ;  /* 0x0000d800011b7983 */ /* 0x001ea80000100800 */
[----:B--2---:R0:W-:Y:S04]  /*3a690*/  STL [R1+0x137c], R27 ;  /* 0x00137c1b01007387 */ /* 0x0041e80000100800 */
[----:B0-----:R-:W2:Y:S04]  /*3a6a0*/  LDL R27, [R1+0xd0] ;  /* 0x0000d000011b7983 */ /* 0x001ea80000100800 */
[----:B------:R-:W2:Y:S01]  /*3a6b0*/  LDL.LU R29, [R1+0xf8] ;  /* 0x0000f800011d7983 */ /* 0x000ea20000300800 */
[----:B------:R-:W-:-:S03]  /*3a6c0*/  @P0 FMUL R5, R5, 0.25 ;  /* 0x3e80000005050820 */ /* 0x000fc60000400000 */
[----:B--2---:R0:W-:Y:S04]  /*3a6d0*/  STL [R1+0x1380], R29 ;  /* 0x0013801d01007387 */ /* 0x0041e80000100800 */
[----:B0-----:R-:W2:Y:S04]  /*3a6e0*/  LDL R29, [R1+0xc4] ;  /* 0x0000c400011d7983 */ /* 0x001ea80000100800 */
        /* <DEDUP_REMOVED lines=17> */
[----:B------:R-:W2:Y:S01]  /*3a800*/  LDL.LU R6, [R1+0x188] ;  /* 0x0001880001067983 */ /* 0x000ea20000300800 */
[----:B---3--:R-:W-:-:S03]  /*3a810*/  @P0 FMUL R2, R2, 0.25 ;  /* 0x3e80000002020820 */ /* 0x008fc60000400000 */
[----:B------:R-:W3:Y:S01]  /*3a820*/  LDL.LU R14, [R1+0x190] ;  /* 0x00019000010e7983 */ /* 0x000ee20000300800 */
[----:B----4-:R-:W-:-:S03]  /*3a830*/  FSETP.GT.AND P1, PT, |R25|, 8.50705917302346158658e+37, PT ;  /* 0x7e8000001900780b */ /* 0x010fc60003f24200 */
[----:B------:R-:W4:Y:S01]  /*3a840*/  LDL.LU R13, [R1+0x198] ;  /* 0x00019800010d7983 */ /* 0x000f220000300800 */
[----:B-----5:R-:W-:-:S03]  /*3a850*/  @P0 FMUL R3, R3, 0.25 ;  /* 0x3e80000003030820 */ /* 0x020fc60000400000 */
[----:B------:R0:W-:Y:S01]  /*3a860*/  STL [R1+0x1310], R24 ;  /* 0x0013101801007387 */ /* 0x0001e20000100800 */
[----:B------:R-:W-:-:S03]  /*3a870*/  @P0 FMUL R27, R27, 0.25 ;  /* 0x3e8000001b1b0820 */ /* 0x000fc60000400000 */
[----:B0-----:R-:W5:Y:S04]  /*3a880*/  LDL.LU R24, [R1+0xe8] ;  /* 0x0000e80001187983 */ /* 0x001f680000300800 */
[----:B------:R0:W-:Y:S04]  /*3a890*/  STL [R1+0x135c], R25 ;  /* 0x00135c1901007387 */ /* 0x0001e80000100800 */
[----:B0-----:R-:W3:Y:S04]  /*3a8a0*/  LDL.LU R25, [R1+0xe0] ;  /* 0x0000e00001197983 */ /* 0x001ee80000300800 */
[----:B------:R0:W-:Y:S04]  /*3a8b0*/  @P0 STL [R1+0xbc], R5 ;  /* 0x0000bc0501000387 */ /* 0x0001e80000100800 */
[----:B0-----:R-:W3:Y:S04]  /*3a8c0*/  LDL.LU R5, [R1+0x1384] ;  /* 0x0013840001057983 */ /* 0x001ee80000300800 */
[----:B------:R0:W-:Y:S04]  /*3a8d0*/  STL [R1+0x1374], R2 ;  /* 0x0013740201007387 */ /* 0x0001e80000100800 */
[----:B0-----:R-:W3:Y:S04]  /*3a8e0*/  LDL R2, [R1+0xbc] ;  /* 0x0000bc0001027983 */ /* 0x001ee80000100800 */
[----:B------:R0:W-:Y:S01]  /*3a8f0*/  STL [R1+0x1370], R3 ;  /* 0x0013700301007387 */ /* 0x0001e20000100800 */
[----:B--2---:R-:W-:-:S05]  /*3a900*/  @P0 FMUL R29, R29, 0.25 ;  /* 0x3e8000001d1d0820 */ /* 0x004fca0000400000 */
[----:B------:R1:W-:Y:S01]  /*3a910*/  @P0 STL [R1+0xc4], R29 ;  /* 0x0000c41d01000387 */ /* 0x0003e20000100800 */
[----:B0-----:R-:W-:-:S03]  /*3a920*/  MOV R3, R29 ;  /* 0x0000001d00037202 */ /* 0x001fc60000000f00 */
[----:B-1----:R-:W2:Y:S04]  /*3a930*/  LDL.LU R29, [R1+0x1380] ;  /* 0x00138000011d7983 */ /* 0x002ea80000300800 */
[----:B------:R0:W-:Y:S04]  /*3a940*/  @P0 STL [R1+0xd0], R27 ;  /* 0x0000d01b01000387 */ /* 0x0001e80000100800 */
[----:B0-----:R-:W2:Y:S01]  /*3a950*/  LDL.LU R27, [R1+0x137c] ;  /* 0x00137c00011b7983 */ /* 0x001ea20000300800 */
[----:B------:R-:W-:-:S13]  /*3a960*/  FSETP.GEU.AND P2, PT, |R26|, 1.175494350822287508e-38, PT ;  /* 0x008000001a00780b */ /* 0x000fda0003f4e200 */
[----:B---3--:R-:W-:Y:S02]  /*3a970*/  @!P2 FMUL R2, R2, 16777216 ;  /* 0x4b8000000202a820 */ /* 0x008fe40000400000 */
[----:B--2---:R-:W-:-:S05]  /*3a980*/  @P0 FMUL R27, R27, 0.25 ;  /* 0x3e8000001b1b0820 */ /* 0x004fca0000400000 */
[----:B------:R0:W-:Y:S04]  /*3a990*/  @P0 STL [R1+0xd8], R27 ;  /* 0x0000d81b01000387 */ /* 0x0001e80000100800 */
[----:B0-----:R-:W2:Y:S04]  /*3a9a0*/  LDL.LU R27, [R1+0x1378] ;  /* 0x00137800011b7983 */ /* 0x001ea80000300800 */
[----:B------:R0:W-:Y:S04]  /*3a9b0*/  @!P2 STL [R1+0xbc], R2 ;  /* 0x0000bc020100a387 */ /* 0x0001e80000100800 */
[----:B0-----:R-:W3:Y:S01]  /*3a9c0*/  LDL.LU R2, [R1+0x1374] ;  /* 0x0013740001027983 */ /* 0x001ee20000300800 */
[----:B------:R-:W-:-:S02]  /*3a9d0*/  @!P2 FMUL R3, R3, 16777216 ;  /* 0x4b8000000303a820 */ /* 0x000fc40000400000 */
[----:B---3--:R-:W-:-:S05]  /*3a9e0*/  @!P2 FMUL R2, R2, 16777216 ;  /* 0x4b8000000202a820 */ /* 0x008fca0000400000 */
[----:B------:R0:W-:Y:S04]  /*3a9f0*/  STL [R1+0x1364], R2 ;  /* 0x0013640201007387 */ /* 0x0001e80000100800 */
[----:B0-----:R-:W3:Y:S04]  /*3aa00*/  LDL R2, [R1+0xd8] ;  /* 0x0000d80001027983 */ /* 0x001ee80000100800 */
[----:B------:R0:W-:Y:S04]  /*3aa10*/  @!P2 STL [R1+0xc4], R3 ;  /* 0x0000c4030100a387 */ /* 0x0001e80000100800 */
[----:B0-----:R-:W2:Y:S01]  /*3aa20*/  LDL.LU R3, [R1+0x1370] ;  /* 0x0013700001037983 */ /* 0x001ea20000300800 */
[----:B------:R-:W-:-:S04]  /*3aa30*/  @P0 FMUL R5, R5, 0.25 ;  /* 0x3e80000005050820 */ /* 0x000fc80000400000 */
[----:B------:R-:W-:Y:S02]  /*3aa40*/  @!P2 FMUL R5, R5, 16777216 ;  /* 0x4b8000000505a820 */ /* 0x000fe40000400000 */
[----:B---3--:R-:W-:Y:S02]  /*3aa50*/  @!P2 FMUL R2, R2, 16777216 ;  /* 0x4b8000000202a820 */ /* 0x008fe40000400000 */
[----:B--2---:R-:W-:-:S05]  /*3aa60*/  @!P2 FMUL R3, R3, 16777216 ;  /* 0x4b8000000303a820 */ /* 0x004fca0000400000 */
[----:B------:R0:W-:Y:S04]  /*3aa70*/  STL [R1+0x1360], R3 ;  /* 0x0013600301007387 */ /* 0x0001e80000100800 */
[----:B0-----:R-:W2:Y:S04]  /*3aa80*/  LDL R3, [R1+0xd0] ;  /* 0x0000d00001037983 */ /* 0x001ea80000100800 */
[----:B------:R0:W-:Y:S04]  /*3aa90*/  STL [R1+0xcc], R5 ;  /* 0x0000cc0501007387 */ /* 0x0001e80000100800 */
[----:B0-----:R-:W3:Y:S04]  /*3aaa0*/  LDL.LU R5, [R1+0x136c] ;  /* 0x00136c0001057983 */ /* 0x001ee80000300800 */
[----:B------:R0:W-:Y:S04]  /*3aab0*/  @!P2 STL [R1+0xd8], R2 ;  /* 0x0000d8020100a387 */ /* 0x0001e80000100800 */
[----:B0-----:R-:W3:Y:S01]  /*3aac0*/  LDL.LU R2, [R1+0xbc] ;  /* 0x0000bc0001027983 */ /* 0x001ee20000300800 */
[----:B------:R-:W-:-:S02]  /*3aad0*/  @P0 FMUL R17, R17, 0.25 ;  /* 0x3e80000011110820 */ /* 0x000fc40000400000 */
[----:B------:R-:W-:Y:S02]  /*3aae0*/  @P0 FMUL R26, R26, 0.25 ;  /* 0x3e8000001a1a0820 */ /* 0x000fe40000400000 */
[----:B------:R-:W-:Y:S02]  /*3aaf0*/  @!P2 FMUL R17, R17, 16777216 ;  /* 0x4b8000001111a820 */ /* 0x000fe40000400000 */
[----:B------:R-:W-:Y:S02]  /*3ab00*/  @!P2 FMUL R26, R26, 16777216 ;  /* 0x4b8000001a1aa820 */ /* 0x000fe40000400000 */
[----:B--2---:R-:W-:-:S05]  /*3ab10*/  @!P2 FMUL R3, R3, 16777216 ;  /* 0x4b8000000303a820 */ /* 0x004fca0000400000 */
[----:B------:R0:W-:Y:S04]  /*3ab20*/  @!P2 STL [R1+0xd0], R3 ;  /* 0x0000d0030100a387 */ /* 0x0001e80000100800 */
[----:B---3--:R1:W-:Y:S04]  /*3ab30*/  STL [R1+0x1368], R2 ;  /* 0x0013680201007387 */ /* 0x0083e80000100800 */
[----:B0-----:R-:W2:Y:S01]  /*3ab40*/  LDL.LU R3, [R1+0xc4] ;  /* 0x0000c40001037983 */ /* 0x001ea20000300800 */
[----:B-1----:R-:W-:Y:S01]  /*3ab50*/  IMAD.MOV.U32 R2, RZ, RZ, R17 ;  /* 0x000000ffff027224 */ /* 0x002fe200078e0011 */
[----:B------:R-:W-:-:S02]  /*3ab60*/  MOV R17, R5 ;  /* 0x0000000500117202 */ /* 0x000fc40000000f00 */
[----:B------:R0:W1:Y:S02]  /*3ab70*/  MUFU.RCP R5, R26 ;  /* 0x0000001a00057308 */ /* 0x0000640000001000 */
[----:B0-----:R-:W3:Y:S01]  /*3ab80*/  LDL.LU R26, [R1+0xd8] ;  /* 0x0000d800011a7983 */ /* 0x001ee20000300800 */
[----:B-1----:R-:W-:-:S05]  /*3ab90*/  FMUL R2, R5, R2 ;  /* 0x0000000205027220 */ /* 0x002fca0000400000 */
[----:B------:R0:W-:Y:S04]  /*3aba0*/  STL [R1+0x244], R2 ;  /* 0x0002440201007387 */ /* 0x0001e80000100800 */
[----:B0-----:R-:W2:Y:S02]  /*3abb0*/  LDL.LU R2, [R1+0x1368] ;  /* 0x0013680001027983 */ /* 0x001ea40000300800 */
[----:B--2---:R-:W-:-:S05]  /*3abc0*/  FMUL R2, R5, R2 ;  /* 0x0000000205027220 */ /* 0x004fca0000400000 */
[----:B------:R0:W-:Y:S04]  /*3abd0*/  STL [R1+0x240], R2 ;  /* 0x0002400201007387 */ /* 0x0001e80000100800 */
[----:B0-----:R-:W2:Y:S01]  /*3abe0*/  LDL.LU R2, [R1+0x1364] ;  /* 0x0013640001027983 */ /* 0x001ea20000300800 */
[C---:B------:R-:W-:Y:S02]  /*3abf0*/  FMUL R3, R5.reuse, R3 ;  /* 0x0000000305037220 */ /* 0x040fe40000400000 */
[----:B--2---:R-:W-:-:S05]  /*3ac00*/  FMUL R2, R5, R2 ;  /* 0x0000000205027220 */ /* 0x004fca0000400000 */
[----:B------:R0:W-:Y:S04]  /*3ac10*/  STL [R1+0x1294], R2 ;  /* 0x0012940201007387 */ /* 0x0001e80000100800 */
[----:B0-----:R-:W2:Y:S04]  /*3ac20*/  LDL.LU R2, [R1+0xd0] ;  /* 0x0000d00001027983 */ /* 0x001ea80000300800 */
[----:B------:R0:W-:Y:S04]  /*3ac30*/  STL [R1+0x238], R3 ;  /* 0x0002380301007387 */ /* 0x0001e80000100800 */
[----:B0-----:R-:W2:Y:S02]  /*3ac40*/  LDL.LU R3, [R1+0x1360] ;  /* 0x0013600001037983 */ /* 0x001ea40000300800 */
[----:B--2---:R-:W-:-:S05]  /*3ac50*/  FMUL R3, R5, R3 ;  /* 0x0000000305037220 */ /* 0x004fca0000400000 */
[----:B------:R0:W-:Y:S04]  /*3ac60*/  STL [R1+0x12b4], R3 ;  /* 0x0012b40301007387 */ /* 0x0001e80000100800 */
[----:B0-----:R-:W2:Y:S01]  /*3ac70*/  LDL.LU R3, [R1+0xcc] ;  /* 0x0000cc0001037983 */ /* 0x001ea20000300800 */
[----:B------:R-:W-:Y:S02]  /*3ac80*/  @P0 FMUL R25, R25, 0.25 ;  /* 0x3e80000019190820 */ /* 0x000fe40000400000 */
[----:B------:R-:W-:Y:S02]  /*3ac90*/  FMUL R2, R5, R2 ;  /* 0x0000000205027220 */ /* 0x000fe40000400000 */
[----:B-----5:R-:W-:Y:S02]  /*3aca0*/  @P0 FMUL R24, R24, 0.25 ;  /* 0x3e80000018180820 */ /* 0x020fe40000400000 */
[----:B------:R-:W-:-:S02]  /*3acb0*/  @!P2 FMUL R25, R25, 16777216 ;  /* 0x4b8000001919a820 */ /* 0x000fc40000400000 */
[----:B------:R-:W-:Y:S02]  /*3acc0*/  @P0 FMUL R27, R27, 0.25 ;  /* 0x3e8000001b1b0820 */ /* 0x000fe40000400000 */
[----:B------:R-:W-:Y:S02]  /*3acd0*/  @!P2 FMUL R24, R24, 16777216 ;  /* 0x4b8000001818a820 */ /* 0x000fe40000400000 */
[----:B------:R-:W-:Y:S02]  /*3ace0*/  @P0 FMUL R29, R29, 0.25 ;  /* 0x3e8000001d1d0820 */ /* 0x000fe40000400000 */
[----:B------:R-:W-:Y:S02]  /*3acf0*/  @P0 FMUL R23, R23, 0.25 ;  /* 0x3e80000017170820 */ /* 0x000fe40000400000 */
[----:B------:R-:W-:Y:S02]  /*3ad00*/  @!P2 FMUL R27, R27, 16777216 ;  /* 0x4b8000001b1ba820 */ /* 0x000fe40000400000 */
        /* <DEDUP_REMOVED lines=11> */
[----:B------:R-:W-:Y:S02]  /*3adc0*/  FMUL R20, R5, R20 ;  /* 0x0000001405147220 */ /* 0x000fe40000400000 */
[----:B------:R-:W-:-:S02]  /*3add0*/  @!P2 FMUL R15, R15, 16777216 ;  /* 0x4b8000000f0fa820 */ /* 0x000fc40000400000 */
[----:B------:R-:W-:Y:S02]  /*3ade0*/  @!P2 FMUL R12, R12, 16777216 ;  /* 0x4b8000000c0ca820 */ /* 0x000fe40000400000 */
[----:B------:R-:W-:Y:S02]  /*3adf0*/  @P0 FMUL R8, R8, 0.25 ;  /* 0x3e80000008080820 */ /* 0x000fe40000400000 */
[----:B------:R-:W-:Y:S02]  /*3ae00*/  @!P2 FMUL R11, R11, 16777216 ;  /* 0x4b8000000b0ba820 */ /* 0x000fe40000400000 */
[----:B------:R-:W-:Y:S02]  /*3ae10*/  @P0 FMUL R7, R7, 0.25 ;  /* 0x3e80000007070820 */ /* 0x000fe40000400000 */
[----:B------:R-:W-:Y:S02]  /*3ae20*/  @P0 FMUL R4, R4, 0.25 ;  /* 0x3e80000004040820 */ /* 0x000fe40000400000 */
[----:B------:R-:W-:-:S02]  /*3ae30*/  FMUL R15, R5, R15 ;  /* 0x0000000f050f7220 */ /* 0x000fc40000400000 */
[----:B------:R-:W-:Y:S02]  /*3ae40*/  @P0 FMUL R28, R28, 0.25 ;  /* 0x3e8000001c1c0820 */ /* 0x000fe40000400000 */
[----:B------:R-:W-:Y:S02]  /*3ae50*/  @P0 FMUL R0, R0, 0.25 ;  /* 0x3e80000000000820 */ /* 0x000fe40000400000 */
[----:B------:R-:W-:Y:S02]  /*3ae60*/  @!P2 FMUL R8, R8, 16777216 ;  /* 0x4b8000000808a820 */ /* 0x000fe40000400000 */
[----:B------:R-:W-:Y:S02]  /*3ae70*/  @P0 FMUL R22, R22, 0.25 ;  /* 0x3e80000016160820 */ /* 0x000fe40000400000 */
[----:B------:R-:W-:Y:S02]  /*3ae80*/  @!P2 FMUL R7, R7, 16777216 ;  /* 0x4b8000000707a820 */ /* 0x000fe40000400000 */
[----:B------:R-:W-:-:S02]  /*3ae90*/  @P0 FMUL R21, R21, 0.25 ;  /* 0x3e80000015150820 */ /* 0x000fc40000400000 */
[----:B------:R-:W-:Y:S02]  /*3aea0*/  @!P2 FMUL R4, R4, 16777216 ;  /* 0x4b8000000404a820 */ /* 0x000fe40000400000 */
[----:B------:R-:W-:Y:S02]  /*3aeb0*/  @P0 FMUL R10, R10, 0.25 ;  /* 0x3e8000000a0a0820 */ /* 0x000fe40000400000 */
[----:B------:R-:W-:Y:S02]  /*3aec0*/  @!P2 FMUL R28, R28, 16777216 ;  /* 0x4b8000001c1ca820 */ /* 0x000fe40000400000 */
[----:B------:R-:W-:Y:S02]  /*3aed0*/  @P0 FMUL R18, R18, 0.25 ;  /* 0x3e80000012120820 */ /* 0x000fe40000400000 */
[----:B------:R-:W-:Y:S02]  /*3aee0*/  @!P2 FMUL R0, R0, 16777216 ;  /* 0x4b8000000000a820 */ /* 0x000fe40000400000 */
[----:B------:R-:W-:-:S02]  /*3aef0*/  FMUL R8, R5, R8 ;  /* 0x0000000805087220 */ /* 0x000fc40000400000 */
[----:B------:R-:W-:Y:S02]  /*3af00*/  @P0 FMUL R9, R9, 0.25 ;  /* 0x3e80000009090820 */ /* 0x000fe40000400000 */
[----:B------:R-:W-:Y:S02]  /*3af10*/  @!P2 FMUL R22, R22, 16777216 ;  /* 0x4b8000001616a820 */ /* 0x000fe40000400000 */
[----:B------:R-:W-:Y:S02]  /*3af20*/  @!P2 FMUL R21, R21, 16777216 ;  /* 0x4b8000001515a820 */ /* 0x000fe40000400000 */
[----:B------:R-:W-:Y:S02]  /*3af30*/  @!P2 FMUL R10, R10, 16777216 ;  /* 0x4b8000000a0aa820 */ /* 0x000fe40000400000 */
[----:B------:R-:W-:Y:S02]  /*3af40*/  @P0 FMUL R6, R6, 0.25 ;  /* 0x3e80000006060820 */ /* 0x000fe40000400000 */
[----:B------:R-:W-:-:S02]  /*3af50*/  @!P2 FMUL R18, R18, 16777216 ;  /* 0x4b8000001212a820 */ /* 0x000fc40000400000 */
[----:B------:R-:W-:Y:S02]  /*3af60*/  FMUL R0, R5, R0 ;  /* 0x0000000005007220 */ /* 0x000fe40000400000 */
[----:B------:R-:W-:Y:S02]  /*3af70*/  @!P2 FMUL R9, R9, 16777216 ;  /* 0x4b8000000909a820 */ /* 0x000fe40000400000 */
[C---:B------:R-:W-:Y:S02]  /*3af80*/  FMUL R10, R5.reuse, R10 ;  /* 0x0000000a050a7220 */ /* 0x040fe40000400000 */
[----:B------:R-:W-:Y:S02]  /*3af90*/  @!P2 FMUL R6, R6, 16777216 ;  /* 0x4b8000000606a820 */ /* 0x000fe40000400000 */
[C---:B------:R-:W-:Y:S02]  /*3afa0*/  FMUL R9, R5.reuse, R9 ;  /* 0x0000000905097220 */ /* 0x040fe40000400000 */
[----:B------:R-:W-:-:S02]  /*3afb0*/  FMUL R6, R5, R6 ;  /* 0x0000000605067220 */ /* 0x000fc40000400000 */
[----:B--2---:R-:W-:-:S05]  /*3afc0*/  FMUL R3, R5, R3 ;  /* 0x0000000305037220 */ /* 0x004fca0000400000 */
[----:B------:R0:W-:Y:S04]  /*3afd0*/  STL [R1+0x230], R3 ;  /* 0x0002300301007387 */ /* 0x0001e80000100800 */
[----:B------:R3:W-:Y:S01]  /*3afe0*/  STL [R1+0x12b8], R2 ;  /* 0x0012b80201007387 */ /* 0x0007e20000100800 */
[----:B0-----:R-:W-:-:S03]  /*3aff0*/  FMUL R3, R5, R25 ;  /* 0x0000001905037220 */ /* 0x001fc60000400000 */
[----:B------:R-:W2:Y:S01]  /*3b000*/  LDL.LU R25, [R1+0x135c] ;  /* 0x00135c0001197983 */ /* 0x000ea20000300800 */
[----:B---3--:R-:W-:-:S05]  /*3b010*/  FMUL R2, R5, R26 ;  /* 0x0000001a05027220 */ /* 0x008fca0000400000 */
[----:B------:R0:W-:Y:S04]  /*3b020*/  STL [R1+0x228], R2 ;  /* 0x0002280201007387 */ /* 0x0001e80000100800 */
[----:B------:R1:W-:Y:S01]  /*3b030*/  STL [R1+0xb4], R3 ;  /* 0x0000b40301007387 */ /* 0x0003e20000100800 */
[C---:B0-----:R-:W-:Y:S02]  /*3b040*/  FMUL R2, R5.reuse, R24 ;  /* 0x0000001805027220 */ /* 0x041fe40000400000 */
[C---:B------:R-:W-:Y:S02]  /*3b050*/  FMUL R24, R5.reuse, R27 ;  /* 0x0000001b05187220 */ /* 0x040fe40000400000 */
[C---:B-1----:R-:W-:Y:S01]  /*3b060*/  FMUL R3, R5.reuse, R29 ;  /* 0x0000001d05037220 */ /* 0x042fe20000400000 */
[----:B------:R0:W-:Y:S04]  /*3b070*/  STL [R1+0xb0], R2 ;  /* 0x0000b00201007387 */ /* 0x0001e80000100800 */
[----:B------:R-:W-:Y:S01]  /*3b080*/  STL [R1+0xa8], R24 ;  /* 0x0000a81801007387 */ /* 0x000fe20000100800 */
[----:B0-----:R-:W-:-:S03]  /*3b090*/  FMUL R2, R5, R23 ;  /* 0x0000001705027220 */ /* 0x001fc60000400000 */
[----:B------:R0:W-:Y:S04]  /*3b0a0*/  STL [R1+0xa0], R3 ;  /* 0x0000a00301007387 */ /* 0x0001e80000100800 */
[----:B------:R1:W-:Y:S01]  /*3b0b0*/  STL [R1+0x98], R2 ;  /* 0x0000980201007387 */ /* 0x0003e20000100800 */
[----:B0-----:R-:W-:-:S03]  /*3b0c0*/  FMUL R3, R5, R19 ;  /* 0x0000001305037220 */ /* 0x001fc60000400000 */
[----:B------:R-:W-:Y:S01]  /*3b0d0*/  STL [R1+0x90], R20 ;  /* 0x0000901401007387 */ /* 0x000fe20000100800 */
[----:B-1----:R-:W-:-:S03]  /*3b0e0*/  FMUL R2, R5, R16 ;  /* 0x0000001005027220 */ /* 0x002fc60000400000 */
[----:B------:R0:W-:Y:S04]  /*3b0f0*/  STL [R1+0x88], R3 ;  /* 0x0000880301007387 */ /* 0x0001e80000100800 */
[----:B------:R1:W-:Y:S01]  /*3b100*/  STL [R1+0x84], R2 ;  /* 0x0000840201007387 */ /* 0x0003e20000100800 */
[----:B0-----:R-:W-:-:S03]  /*3b110*/  FMUL R3, R5, R12 ;  /* 0x0000000c05037220 */ /* 0x001fc60000400000 */
[----:B------:R-:W-:Y:S01]  /*3b120*/  STL [R1+0x50], R15 ;  /* 0x0000500f01007387 */ /* 0x000fe20000100800 */
[----:B-1----:R-:W-:-:S03]  /*3b130*/  FMUL R2, R5, R11 ;  /* 0x0000000b05027220 */ /* 0x002fc60000400000 */
[----:B------:R0:W-:Y:S01]  /*3b140*/  STL [R1+0x4c], R3 ;  /* 0x00004c0301007387 */ /* 0x0001e20000100800 */
[----:B------:R-:W-:-:S03]  /*3b150*/  FMUL R20, R5, R28 ;  /* 0x0000001c05147220 */ /* 0x000fc60000400000 */
[----:B------:R1:W-:Y:S01]  /*3b160*/  STL [R1+0x2c], R2 ;  /* 0x00002c0201007387 */ /* 0x0003e20000100800 */
[C---:B------:R-:W-:Y:S02]  /*3b170*/  FMUL R11, R5.reuse, R22 ;  /* 0x00000016050b7220 */ /* 0x040fe40000400000 */
[C---:B0-----:R-:W-:Y:S01]  /*3b180*/  FMUL R3, R5.reuse, R7 ;  /* 0x0000000705037220 */ /* 0x041fe20000400000 */
[----:B------:R-:W-:Y:S01]  /*3b190*/  STL [R1+0x28], R8 ;  /* 0x0000280801007387 */ /* 0x000fe20000100800 */
[----:B-1----:R-:W-:-:S03]  /*3b1a0*/  FMUL R2, R5, R4 ;  /* 0x0000000405027220 */ /* 0x002fc60000400000 */
[----:B------:R-:W-:Y:S01]  /*3b1b0*/  STL [R1+0x8], R3 ;  /* 0x0000080301007387 */ /* 0x000fe20000100800 */
[C---:B------:R-:W-:Y:S02]  /*3b1c0*/  FMUL R12, R5.reuse, R21 ;  /* 0x00000015050c7220 */ /* 0x040fe40000400000 */
[----:B------:R-:W-:Y:S01]  /*3b1d0*/  FMUL R7, R5, R18 ;  /* 0x0000001205077220 */ /* 0x000fe20000400000 */
[----:B------:R0:W-:Y:S04]  /*3b1e0*/  STL [R1+0x4], R2 ;  /* 0x0000040201007387 */ /* 0x0001e80000100800 */
[----:B------:R-:W-:Y:S04]  /*3b1f0*/  STL [R1+0x12ec], R20 ;  /* 0x0012ec1401007387 */ /* 0x000fe80000100800 */
[----:B------:R-:W-:Y:S04]  /*3b200*/  STL [R1], R0 ;  /* 0x0000000001007387 */ /* 0x000fe80000100800 */
[----:B------:R-:W-:Y:S04]  /*3b210*/  STL [R1+0x1314], R11 ;  /* 0x0013140b01007387 */ /* 0x000fe80000100800 */
[----:B------:R-:W-:Y:S04]  /*3b220*/  STL [R1+0x1318], R12 ;  /* 0x0013180c01007387 */ /* 0x000fe80000100800 */
[----:B------:R-:W-:Y:S04]  /*3b230*/  STL [R1+0x131c], R10 ;  /* 0x00131c0a01007387 */ /* 0x000fe80000100800 */
[----:B------:R-:W-:Y:S04]  /*3b240*/  STL [R1+0x1320], R7 ;  /* 0x0013200701007387 */ /* 0x000fe80000100800 */
[----:B------:R-:W-:Y:S04]  /*3b250*/  STL [R1+0x1324], R9 ;  /* 0x0013240901007387 */ /* 0x000fe80000100800 */
[----:B0-----:R-:W3:Y:S04]  /*3b260*/  LDL.LU R2, [R1+0xd4] ;  /* 0x0000d40001027983 */ /* 0x001ee80000300800 */
[----:B------:R-:W5:Y:S04]  /*3b270*/  LDL.LU R3, [R1+0xdc] ;  /* 0x0000dc0001037983 */ /* 0x000f680000300800 */
[----:B------:R-:W-:Y:S04]  /*3b280*/  STL [R1+0x1328], R6 ;  /* 0x0013280601007387 */ /* 0x000fe80000100800 */
[----:B------:R-:W2:Y:S01]  /*3b290*/  LDL.LU R15, [R1+0x1a0] ;  /* 0x0001a000010f7983 */ /* 0x000ea20000300800 */
[----:B------:R-:W-:-:S04]  /*3b2a0*/  @P0 FMUL R14, R14, 0.25 ;  /* 0x3e8000000e0e0820 */ /* 0x000fc80000400000 */
[----:B------:R-:W-:Y:S01]  /*3b2b0*/  @!P2 FMUL R14, R14, 16777216 ;  /* 0x4b8000000e0ea820 */ /* 0x000fe20000400000 */
[----:B--2---:R-:W-:Y:S04]  /*3b2c0*/  STL [R1+0x134c], R15 ;  /* 0x00134c0f01007387 */ /* 0x004fe80000100800 */
[----:B------:R-:W2:Y:S01]  /*3b2d0*/  LDL.LU R29, [R1+0x1a8] ;  /* 0x0001a800011d7983 */ /* 0x000ea20000300800 */
[----:B------:R-:W-:-:S03]  /*3b2e0*/  FMUL R8, R5, R14 ;  /* 0x0000000e05087220 */ /* 0x000fc60000400000 */
[----:B--2---:R0:W-:Y:S04]  /*3b2f0*/  STL [R1+0x1350], R29 ;  /* 0x0013501d01007387 */ /* 0x0041e80000100800 */
[----:B------:R-:W-:Y:S04]  /*3b300*/  STL [R1+0x132c], R8 ;  /* 0x00132c0801007387 */ /* 0x000fe80000100800 */
[----:B0-----:R-:W2:Y:S04]  /*3b310*/  LDL R29, [R1+0xfc] ;  /* 0x0000fc00011d7983 */ /* 0x001ea80000100800 */
[----:B--2---:R0:W-:Y:S04]  /*3b320*/  STL [R1+0x1354], R29 ;  /* 0x0013541d01007387 */ /* 0x0041e80000100800 */
[----:B0-----:R-:W2:Y:S01]  /*3b330*/  LDL R29, [R1+0xf4] ;  /* 0x0000f400011d7983 */ /* 0x001ea20000100800 */
[----:B----4-:R-:W-:-:S04]  /*3b340*/  @P0 FMUL R13, R13, 0.25 ;  /* 0x3e8000000d0d0820 */ /* 0x010fc80000400000 */
[----:B------:R-:W-:-:S04]  /*3b350*/  @!P2 FMUL R13, R13, 16777216 ;  /* 0x4b8000000d0da820 */ /* 0x000fc80000400000 */
[----:B------:R-:W-:Y:S01]  /*3b360*/  FMUL R5, R5, R13 ;  /* 0x0000000d05057220 */ /* 0x000fe20000400000 */
[----:B--2---:R0:W-:Y:S04]  /*3b370*/  STL [R1+0x1358], R29 ;  /* 0x0013581d01007387 */ /* 0x0041e80000100800 */
[----:B------:R-:W2:Y:S04]  /*3b380*/  LDL R15, [R1+0x108] ;  /* 0x00010800010f7983 */ /* 0x000ea80000100800 */
[----:B0-----:R-:W4:Y:S04]  /*3b390*/  LDL R29, [R1+0xec] ;  /* 0x0000ec00011d7983 */ /* 0x001f280000100800 */
[----:B------:R0:W-:Y:S04]  /*3b3a0*/  STL [R1+0x1330], R5 ;  /* 0x0013300501007387 */ /* 0x0001e80000100800 */
        /* <DEDUP_REMOVED lines=17> */
[----:B------:R-:W-:-:S03]  /*3b4c0*/  MOV R16, R17 ;  /* 0x0000001100107202 */ /* 0x000fc60000000f00 */
[----:B------:R-:W2:Y:S04]  /*3b4d0*/  LDL.LU R13, [R1+0x194] ;  /* 0x00019400010d7983 */ /* 0x000ea80000300800 */
[----:B------:R-:W2:Y:S04]  /*3b4e0*/  LDL.LU R14, [R1+0x19c] ;  /* 0x00019c00010e7983 */ /* 0x000ea80000300800 */
[----:B------:R-:W2:Y:S04]  /*3b4f0*/  LDL.LU R4, [R1+0x1ac] ;  /* 0x0001ac0001047983 */ /* 0x000ea80000300800 */
[----:B------:R-:W2:Y:S04]  /*3b500*/  LDL.LU R19, [R1+0x1b4] ;  /* 0x0001b40001137983 */ /* 0x000ea80000300800 */
[----:B------:R-:W2:Y:S04]  /*3b510*/  LDL.LU R17, [R1+0x1a4] ;  /* 0x0001a40001117983 */ /* 0x000ea80000300800 */
[----:B------:R-:W2:Y:S01]  /*3b520*/  LDL.LU R18, [R1+0x1b0] ;  /* 0x0001b00001127983 */ /* 0x000ea20000300800 */
[----:B----4-:R-:W-:-:S05]  /*3b530*/  @P1 FMUL R29, R29, 0.25 ;  /* 0x3e8000001d1d1820 */ /* 0x010fca0000400000 */
[----:B------:R0:W-:Y:S04]  /*3b540*/  @P1 STL [R1+0xec], R29 ;  /* 0x0000ec1d01001387 */ /* 0x0001e80000100800 */
[----:B0-----:R-:W4:Y:S02]  /*3b550*/  LDL.LU R29, [R1+0x1358] ;  /* 0x00135800011d7983 */ /* 0x001f240000300800 */
[----:B----4-:R-:W-:-:S05]  /*3b560*/  @P1 FMUL R29, R29, 0.25 ;  /* 0x3e8000001d1d1820 */ /* 0x010fca0000400000 */
[----:B------:R0:W-:Y:S04]  /*3b570*/  @P1 STL [R1+0xf4], R29 ;  /* 0x0000f41d01001387 */ /* 0x0001e80000100800 */
[----:B0-----:R-:W4:Y:S01]  /*3b580*/  LDL.LU R29, [R1+0x1354] ;  /* 0x00135400011d7983 */ /* 0x001f220000300800 */
[----:B--2---:R-:W-:Y:S02]  /*3b590*/  @P1 FMUL R15, R15, 0.25 ;  /* 0x3e8000000f0f1820 */ /* 0x004fe40000400000 */
[----:B------:R-:W-:Y:S02]  /*3b5a0*/  @P1 FMUL R5, R5, 0.25 ;  /* 0x3e80000005051820 */ /* 0x000fe40000400000 */
[----:B----4-:R-:W-:-:S05]  /*3b5b0*/  @P1 FMUL R29, R29, 0.25 ;  /* 0x3e8000001d1d1820 */ /* 0x010fca0000400000 */
[----:B------:R0:W-:Y:S04]  /*3b5c0*/  @P1 STL [R1+0xfc], R29 ;  /* 0x0000fc1d01001387 */ /* 0x0001e80000100800 */
[----:B0-----:R-:W2:Y:S04]  /*3b5d0*/  LDL.LU R29, [R1+0x1350] ;  /* 0x00135000011d7983 */ /* 0x001ea80000300800 */
[----:B------:R0:W-:Y:S04]  /*3b5e0*/  @P1 STL [R1+0x108], R15 ;  /* 0x0001080f01001387 */ /* 0x0001e80000100800 */
[----:B0-----:R-:W4:Y:S04]  /*3b5f0*/  LDL.LU R15, [R1+0x134c] ;  /* 0x00134c00010f7983 */ /* 0x001f280000300800 */
        /* <DEDUP_REMOVED lines=20> */
[----:B0-----:R-:W2:Y:S01]  /*3b740*/  LDL.LU R5, [R1+0x133c] ;  /* 0x00133c0001057983 */ /* 0x001ea20000300800 */
[----:B------:R-:W-:Y:S02]  /*3b750*/  @P1 FMUL R16, R16, 0.25 ;  /* 0x3e80000010101820 */ /* 0x000fe40000400000 */
[----:B--2---:R-:W-:-:S05]  /*3b760*/  @!P0 FMUL R5, R5, 16777216 ;  /* 0x4b80000005058820 */ /* 0x004fca0000400000 */
[----:B------:R0:W-:Y:S04]  /*3b770*/  STL [R1+0x1334], R5 ;  /* 0x0013340501007387 */ /* 0x0001e80000100800 */
[----:B0-----:R-:W2:Y:S01]  /*3b780*/  LDL.LU R5, [R1+0xec] ;  /* 0x0000ec0001057983 */ /* 0x001ea20000300800 */
[----:B------:R-:W-:Y:S02]  /*3b790*/  @P1 FMUL R25, R25, 0.25 ;  /* 0x3e80000019191820 */ /* 0x000fe40000400000 */
[----:B------:R-:W-:Y:S02]  /*3b7a0*/  @!P0 FMUL R16, R16, 16777216 ;  /* 0x4b80000010108820 */ /* 0x000fe40000400000 */
[----:B------:R-:W-:Y:S02]  /*3b7b0*/  @!P0 FMUL R25, R25, 16777216 ;  /* 0x4b80000019198820 */ /* 0x000fe40000400000 */
[----:B---3--:R-:W-:-:S02]  /*3b7c0*/  @P1 FMUL R2, R2, 0.25 ;  /* 0x3e80000002021820 */ /* 0x008fc40000400000 */
[----:B-----5:R-:W-:Y:S02]  /*3b7d0*/  @P1 FMUL R3, R3, 0.25 ;  /* 0x3e80000003031820 */ /* 0x020fe40000400000 */
[----:B------:R-:W-:Y:S02]  /*3b7e0*/  @!P0 FMUL R2, R2, 16777216 ;  /* 0x4b80000002028820 */ /* 0x000fe40000400000 */
[----:B------:R-:W-:Y:S01]  /*3b7f0*/  @!P0 FMUL R3, R3, 16777216 ;  /* 0x4b80000003038820 */ /* 0x000fe20000400000 */
[----:B--2---:R0:W-:Y:S02]  /*3b800*/  STL [R1+0x1338], R5 ;  /* 0x0013380501007387 */ /* 0x0041e40000100800 */
[----:B0-----:R-:W-:Y:S02]  /*3b810*/  MOV R5, R16 ;  /* 0x0000001000057202 */ /* 0x001fe40000000f00 */
[----:B------:R0:W1:Y:S02]  /*3b820*/  MUFU.RCP R16, R25 ;  /* 0x0000001900107308 */ /* 0x0000640000001000 */
[----:B0-----:R-:W2:Y:S01]  /*3b830*/  LDL.LU R25, [R1+0x108] ;  /* 0x0001080001197983 */ /* 0x001ea20000300800 */
[----:B-1----:R-:W-:-:S02]  /*3b840*/  FMUL R2, R16, R2 ;  /* 0x0000000210027220 */ /* 0x002fc40000400000 */
[C---:B------:R-:W-:Y:S02]  /*3b850*/  FMUL R3, R16.reuse, R3 ;  /* 0x0000000310037220 */ /* 0x040fe40000400000 */
[C---:B------:R-:W-:Y:S01]  /*3b860*/  FMUL R5, R16.reuse, R5 ;  /* 0x0000000510057220 */ /* 0x040fe20000400000 */
[----:B------:R0:W-:Y:S04]  /*3b870*/  STL [R1+0x12d0], R2 ;  /* 0x0012d00201007387 */ /* 0x0001e80000100800 */
[----:B0-----:R-:W3:Y:S04]  /*3b880*/  LDL.LU R2, [R1+0xfc] ;  /* 0x0000fc0001027983 */ /* 0x001ee80000300800 */
[----:B------:R0:W-:Y:S04]  /*3b890*/  STL [R1+0x12d4], R3 ;  /* 0x0012d40301007387 */ /* 0x0001e80000100800 */
[----:B0-----:R-:W5:Y:S04]  /*3b8a0*/  LDL.LU R3, [R1+0xf4] ;  /* 0x0000f40001037983 */ /* 0x001f680000300800 */
[----:B------:R0:W-:Y:S04]  /*3b8b0*/  STL [R1+0xe4], R5 ;  /* 0x0000e40501007387 */ /* 0x0001e80000100800 */
[----:B0-----:R-:W2:Y:S02]  /*3b8c0*/  LDL.LU R5, [R1+0x1338] ;  /* 0x0013380001057983 */ /* 0x001ea40000300800 */
[----:B--2---:R-:W-:-:S05]  /*3b8d0*/  FMUL R5, R16, R5 ;  /* 0x0000000510057220 */ /* 0x004fca0000400000 */
[----:B------:R0:W-:Y:S04]  /*3b8e0*/  STL [R1+0xe0], R5 ;  /* 0x0000e00501007387 */ /* 0x0001e80000100800 */
[----:B0-----:R-:W2:Y:S01]  /*3b8f0*/  LDL.LU R5, [R1+0x1334] ;  /* 0x0013340001057983 */ /* 0x001ea20000300800 */
[C---:B-----5:R-:W-:Y:S02]  /*3b900*/  FMUL R3, R16.reuse, R3 ;  /* 0x0000000310037220 */ /* 0x060fe40000400000 */
[----:B---3--:R-:W-:Y:S02]  /*3b910*/  FMUL R2, R16, R2 ;  /* 0x0000000210027220 */ /* 0x008fe40000400000 */
[----:B------:R-:W-:Y:S01]  /*3b920*/  @P1 FMUL R8, R8, 0.25 ;  /* 0x3e80000008081820 */ /* 0x000fe20000400000 */
[----:B------:R0:W-:Y:S01]  /*3b930*/  STL [R1+0xdc], R3 ;  /* 0x0000dc0301007387 */ /* 0x0001e20000100800 */
[----:B------:R-:W-:-:S02]  /*3b940*/  @P1 FMUL R6, R6, 0.25 ;  /* 0x3e80000006061820 */ /* 0x000fc40000400000 */
[----:B------:R-:W-:Y:S01]  /*3b950*/  @!P0 FMUL R8, R8, 16777216 ;  /* 0x4b80000008088820 */ /* 0x000fe20000400000 */
[----:B------:R2:W-:Y:S01]  /*3b960*/  STL [R1+0xd8], R2 ;  /* 0x0000d80201007387 */ /* 0x0005e20000100800 */
[----:B------:R-:W-:Y:S02]  /*3b970*/  @P1 FMUL R9, R9, 0.25 ;  /* 0x3e80000009091820 */ /* 0x000fe40000400000 */
[----:B0-----:R-:W-:Y:S02]  /*3b980*/  FMUL R3, R16, R25 ;  /* 0x0000001910037220 */ /* 0x001fe40000400000 */
[----:B------:R-:W-:Y:S02]  /*3b990*/  @!P0 FMUL R6, R6, 16777216 ;  /* 0x4b80000006068820 */ /* 0x000fe40000400000 */
[----:B------:R-:W-:Y:S02]  /*3b9a0*/  @!P0 FMUL R9, R9, 16777216 ;  /* 0x4b80000009098820 */ /* 0x000fe40000400000 */
[----:B------:R-:W-:-:S02]  /*3b9b0*/  @P1 FMUL R7, R7, 0.25 ;  /* 0x3e80000007071820 */ /* 0x000fc40000400000 */
[----:B------:R-:W-:Y:S02]  /*3b9c0*/  @P1 FMUL R10, R10, 0.25 ;  /* 0x3e8000000a0a1820 */ /* 0x000fe40000400000 */
[----:B------:R-:W-:Y:S02]  /*3b9d0*/  @!P0 FMUL R7, R7, 16777216 ;  /* 0x4b80000007078820 */ /* 0x000fe40000400000 */
[----:B------:R-:W-:Y:S02]  /*3b9e0*/  @P1 FMUL R12, R12, 0.25 ;  /* 0x3e8000000c0c1820 */ /* 0x000fe40000400000 */
[----:B------:R-:W-:Y:S02]  /*3b9f0*/  @!P0 FMUL R10, R10, 16777216 ;  /* 0x4b8000000a0a8820 */ /* 0x000fe40000400000 */
[----:B------:R-:W-:Y:S02]  /*3ba00*/  @P1 FMUL R11, R11, 0.25 ;  /* 0x3e8000000b0b1820 */ /* 0x000fe40000400000 */
[----:B------:R-:W-:-:S02]  /*3ba10*/  @!P0 FMUL R12, R12, 16777216 ;  /* 0x4b8000000c0c8820 */ /* 0x000fc40000400000 */
[----:B------:R-:W-:Y:S02]  /*3ba20*/  @!P0 FMUL R11, R11, 16777216 ;  /* 0x4b8000000b0b8820 */ /* 0x000fe40000400000 */
[C---:B--2---:R-:W-:Y:S02]  /*3ba30*/  FMUL R2, R16.reuse, R5 ;  /* 0x0000000510027220 */ /* 0x044fe40000400000 */
[----:B------:R-:W2:Y:S04]  /*3ba40*/  LDL.LU R5, [R1+0x1330] ;  /* 0x0013300001057983 */ /* 0x000ea80000300800 */
[----:B------:R0:W-:Y:S02]  /*3ba50*/  STL [R1+0xd4], R3 ;  /* 0x0000d40301007387 */ /* 0x0001e40000100800 */
[----:B0-----:R-:W-:-:S02]  /*3ba60*/  FMUL R3, R16, R8 ;  /* 0x0000000810037220 */ /* 0x001fc40000400000 */
[----:B------:R-:W2:Y:S04]  /*3ba70*/  LDL.LU R8, [R1+0x132c] ;  /* 0x00132c0001087983 */ /* 0x000ea80000300800 */
[----:B------:R0:W-:Y:S04]  /*3ba80*/  STL [R1+0xd0], R2 ;  /* 0x0000d00201007387 */ /* 0x0001e80000100800 */
[----:B------:R1:W-:Y:S01]  /*3ba90*/  STL [R1+0x12d8], R3 ;  /* 0x0012d80301007387 */ /* 0x0003e20000100800 */
[----:B0-----:R-:W-:-:S03]  /*3baa0*/  FMUL R2, R16, R6 ;  /* 0x0000000610027220 */ /* 0x001fc60000400000 */
[----:B------:R-:W3:Y:S01]  /*3bab0*/  LDL.LU R6, [R1+0x1328] ;  /* 0x0013280001067983 */ /* 0x000ee20000300800 */
[----:B-1----:R-:W-:-:S03]  /*3bac0*/  FMUL R3, R16, R9 ;  /* 0x0000000910037220 */ /* 0x002fc60000400000 */
[----:B------:R0:W-:Y:S04]  /*3bad0*/  STL [R1+0x12dc], R2 ;  /* 0x0012dc0201007387 */ /* 0x0001e80000100800 */
[----:B------:R-:W3:Y:S04]  /*3bae0*/  LDL.LU R9, [R1+0x1324] ;  /* 0x0013240001097983 */ /* 0x000ee80000300800 */
[----:B------:R1:W-:Y:S01]  /*3baf0*/  STL [R1+0x12e0], R3 ;  /* 0x0012e00301007387 */ /* 0x0003e20000100800 */
[----:B0-----:R-:W-:-:S03]  /*3bb00*/  FMUL R2, R16, R7 ;  /* 0x0000000710027220 */ /* 0x001fc60000400000 */
[----:B------:R-:W5:Y:S01]  /*3bb10*/  LDL.LU R7, [R1+0x1320] ;  /* 0x0013200001077983 */ /* 0x000f620000300800 */
[----:B-1----:R-:W-:-:S03]  /*3bb20*/  FMUL R3, R16, R10 ;  /* 0x0000000a10037220 */ /* 0x002fc60000400000 */
[----:B------:R-:W5:Y:S04]  /*3bb30*/  LDL.LU R10, [R1+0x131c] ;  /* 0x00131c00010a7983 */ /* 0x000f680000300800 */
[----:B------:R0:W-:Y:S04]  /*3bb40*/  STL [R1+0x5c], R2 ;  /* 0x00005c0201007387 */ /* 0x0001e80000100800 */
[----:B------:R1:W-:Y:S01]  /*3bb50*/  STL [R1+0x12e4], R3 ;  /* 0x0012e40301007387 */ /* 0x0003e20000100800 */
[----:B0-----:R-:W-:-:S03]  /*3bb60*/  FMUL R2, R16, R12 ;  /* 0x0000000c10027220 */ /* 0x001fc60000400000 */
[----:B------:R-:W5:Y:S01]  /*3bb70*/  LDL.LU R12, [R1+0x1318] ;  /* 0x00131800010c7983 */ /* 0x000f620000300800 */
[----:B-1----:R-:W-:-:S03]  /*3bb80*/  FMUL R3, R16, R11 ;  /* 0x0000000b10037220 */ /* 0x002fc60000400000 */
[----:B------:R-:W5:Y:S01]  /*3bb90*/  LDL.LU R11, [R1+0x1314] ;  /* 0x00131400010b7983 */ /* 0x000f620000300800 */
[----:B------:R-:W-:Y:S02]  /*3bba0*/  @P1 FMUL R28, R28, 0.25 ;  /* 0x3e8000001c1c1820 */ /* 0x000fe40000400000 */
[----:B------:R-:W-:Y:S02]  /*3bbb0*/  @P1 FMUL R24, R24, 0.25 ;  /* 0x3e80000018181820 */ /* 0x000fe40000400000 */
[----:B------:R-:W-:Y:S02]  /*3bbc0*/  @P1 FMUL R27, R27, 0.25 ;  /* 0x3e8000001b1b1820 */ /* 0x000fe40000400000 */
[----:B------:R-:W-:Y:S02]  /*3bbd0*/  @P1 FMUL R26, R26, 0.25 ;  /* 0x3e8000001a1a1820 */ /* 0x000fe40000400000 */
[----:B------:R-:W-:Y:S02]  /*3bbe0*/  @P1 FMUL R20, R20, 0.25 ;  /* 0x3e80000014141820 */ /* 0x000fe40000400000 */
[----:B------:R-:W-:-:S02]  /*3bbf0*/  @!P0 FMUL R28, R28, 16777216 ;  /* 0x4b8000001c1c8820 */ /* 0x000fc40000400000 */
[----:B------:R-:W-:Y:S02]  /*3bc00*/  @!P0 FMUL R24, R24, 16777216 ;  /* 0x4b80000018188820 */ /* 0x000fe40000400000 */
[----:B------:R-:W-:Y:S02]  /*3bc10*/  @P1 FMUL R0, R0, 0.25 ;  /* 0x3e80000000001820 */ /* 0x000fe40000400000 */
[----:B------:R-:W-:Y:S01]  /*3bc20*/  @!P0 FMUL R27, R27, 16777216 ;  /* 0x4b8000001b1b8820 */ /* 0x000fe20000400000 */
[----:B------:R0:W-:Y:S01]  /*3bc30*/  STL [R1+0x38], R2 ;  /* 0x0000380201007387 */ /* 0x0001e20000100800 */
[----:B------:R-:W-:Y:S02]  /*3bc40*/  @!P0 FMUL R26, R26, 16777216 ;  /* 0x4b8000001a1a8820 */ /* 0x000fe40000400000 */
[----:B------:R-:W-:Y:S02]  /*3bc50*/  @!P0 FMUL R20, R20, 16777216 ;  /* 0x4b80000014148820 */ /* 0x000fe40000400000 */
[----:B------:R-:W-:-:S02]  /*3bc60*/  FMUL R28, R16, R28 ;  /* 0x0000001c101c7220 */ /* 0x000fc40000400000 */
[----:B------:R-:W-:Y:S02]  /*3bc70*/  @!P0 FMUL R0, R0, 16777216 ;  /* 0x4b80000000008820 */ /* 0x000fe40000400000 */
[C---:B------:R-:W-:Y:S02]  /*3bc80*/  FMUL R27, R16.reuse, R27 ;  /* 0x0000001b101b7220 */ /* 0x040fe40000400000 */
[C---:B0-----:R-:W-:Y:S02]  /*3bc90*/  FMUL R2, R16.reuse, R24 ;  /* 0x0000001810027220 */ /* 0x041fe40000400000 */
[----:B------:R-:W5:Y:S01]  /*3bca0*/  LDL.LU R24, [R1+0x1310] ;  /* 0x0013100001187983 */ /* 0x000f620000300800 */
[C---:B------:R-:W-:Y:S02]  /*3bcb0*/  FMUL R26, R16.reuse, R26 ;  /* 0x0000001a101a7220 */ /* 0x040fe40000400000 */
[----:B------:R-:W-:Y:S01]  /*3bcc0*/  FMUL R25, R16, R20 ;  /* 0x0000001410197220 */ /* 0x000fe20000400000 */
[----:B------:R-:W-:Y:S01]  /*3bcd0*/  STL [R1+0x34], R3 ;  /* 0x0000340301007387 */ /* 0x000fe20000100800 */
[----:B------:R-:W-:-:S02]  /*3bce0*/  @P1 FMUL R4, R4, 0.25 ;  /* 0x3e80000004041820 */ /* 0x000fc40000400000 */
[----:B------:R-:W-:Y:S01]  /*3bcf0*/  @P1 FMUL R19, R19, 0.25 ;  /* 0x3e80000013131820 */ /* 0x000fe20000400000 */
[----:B------:R-:W-:Y:S01]  /*3bd00*/  STL [R1+0x12f0], R28 ;  /* 0x0012f01c01007387 */ /* 0x000fe20000100800 */
[----:B------:R-:W-:Y:S02]  /*3bd10*/  FMUL R0, R16, R0 ;  /* 0x0000000010007220 */ /* 0x000fe40000400000 */
[----:B------:R-:W-:Y:S01]  /*3bd20*/  @P1 FMUL R17, R17, 0.25 ;  /* 0x3e80000011111820 */ /* 0x000fe20000400000 */
[----:B------:R-:W-:Y:S01]  /*3bd30*/  STL [R1+0x30], R2 ;  /* 0x0000300201007387 */ /* 0x000fe20000100800 */
[----:B------:R-:W-:Y:S02]  /*3bd40*/  @P1 FMUL R18, R18, 0.25 ;  /* 0x3e80000012121820 */ /* 0x000fe40000400000 */
[----:B------:R-:W-:Y:S01]  /*3bd50*/  @P1 FMUL R21, R21, 0.25 ;  /* 0x3e80000015151820 */ /* 0x000fe20000400000 */
[----:B------:R-:W-:Y:S01]  /*3bd60*/  STL [R1+0x12f4], R27 ;  /* 0x0012f41b01007387 */ /* 0x000fe20000100800 */
[----:B------:R-:W-:-:S02]  /*3bd70*/  @P1 FMUL R22, R22, 0.25 ;  /* 0x3e80000016161820 */ /* 0x000fc40000400000 */
[----:B------:R-:W-:Y:S01]  /*3bd80*/  @P1 FMUL R23, R23, 0.25 ;  /* 0x3e80000017171820 */ /* 0x000fe20000400000 */
[----:B------:R-:W-:Y:S01]  /*3bd90*/  STL [R1+0x12f8], R26 ;  /* 0x0012f81a01007387 */ /* 0x000fe20000100800 */
[----:B------:R-:W-:Y:S02]  /*3bda0*/  @P1 FMUL R13, R13, 0.25 ;  /* 0x3e8000000d0d1820 */ /* 0x000fe40000400000 */
[----:B------:R-:W-:Y:S01]  /*3bdb0*/  @P1 FMUL R14, R14, 0.25 ;  /* 0x3e8000000e0e1820 */ /* 0x000fe20000400000 */
[----:B------:R-:W-:Y:S01]  /*3bdc0*/  STL [R1+0x12fc], R25 ;  /* 0x0012fc1901007387 */ /* 0x000fe20000100800 */
[----:B----4-:R-:W-:Y:S02]  /*3bdd0*/  @P1 FMUL R15, R15, 0.25 ;  /* 0x3e8000000f0f1820 */ /* 0x010fe40000400000 */
[----:B------:R-:W-:Y:S01]  /*3bde0*/  @P1 FMUL R29, R29, 0.25 ;  /* 0x3e8000001d1d1820 */ /* 0x000fe20000400000 */
[----:B------:R-:W4:Y:S01]  /*3bdf0*/  LDL R20, [R1+0x40] ;  /* 0x0000400001147983 */ /* 0x000f220000100800 */
[----:B------:R-:W-:-:S02]  /*3be00*/  @!P0 FMUL R4, R4, 16777216 ;  /* 0x4b80000004048820 */ /* 0x000fc40000400000 */
[----:B------:R-:W-:Y:S01]  /*3be10*/  @!P0 FMUL R19, R19, 16777216 ;  /* 0x4b80000013138820 */ /* 0x000fe20000400000 */
[----:B------:R0:W-:Y:S01]  /*3be20*/  STL [R1+0x1300], R0 ;  /* 0x0013000001007387 */ /* 0x0001e20000100800 */
[----:B------:R-:W-:Y:S02]  /*3be30*/  @!P0 FMUL R17, R17, 16777216 ;  /* 0x4b80000011118820 */ /* 0x000fe40000400000 */
[----:B------:R-:W-:Y:S02]  /*3be40*/  @!P0 FMUL R18, R18, 16777216 ;  /* 0x4b80000012128820 */ /* 0x000fe40000400000 */
[----:B------:R-:W-:Y:S02]  /*3be50*/  @!P0 FMUL R21, R21, 16777216 ;  /* 0x4b80000015158820 */ /* 0x000fe40000400000 */
[----:B------:R-:W-:Y:S02]  /*3be60*/  @!P0 FMUL R22, R22, 16777216 ;  /* 0x4b80000016168820 */ /* 0x000fe40000400000 */
[----:B------:R-:W-:Y:S01]  /*3be70*/  @!P0 FMUL R23, R23, 16777216 ;  /* 0x4b80000017178820 */ /* 0x000fe20000400000 */
[----:B0-----:R-:W4:Y:S01]  /*3be80*/  LDL.LU R0, [R1+0x74] ;  /* 0x0000740001007983 */ /* 0x001f220000300800 */
[----:B------:R-:W-:-:S02]  /*3be90*/  @!P0 FMUL R13, R13, 16777216 ;  /* 0x4b8000000d0d8820 */ /* 0x000fc40000400000 */
[----:B------:R-:W-:Y:S01]  /*3bea0*/  @!P0 FMUL R14, R14, 16777216 ;  /* 0x4b8000000e0e8820 */ /* 0x000fe20000400000 */
[----:B------:R-:W4:Y:S01]  /*3beb0*/  LDL.LU R2, [R1+0x24] ;  /* 0x0000240001027983 */ /* 0x000f220000300800 */
[----:B------:R-:W-:Y:S02]  /*3bec0*/  @!P0 FMUL R15, R15, 16777216 ;  /* 0x4b8000000f0f8820 */ /* 0x000fe40000400000 */
[----:B------:R-:W-:Y:S01]  /*3bed0*/  @!P0 FMUL R29, R29, 16777216 ;  /* 0x4b8000001d1d8820 */ /* 0x000fe20000400000 */
[----:B------:R-:W4:Y:S01]  /*3bee0*/  LDL.LU R3, [R1+0x7c] ;  /* 0x00007c0001037983 */ /* 0x000f220000300800 */
[C---:B------:R-:W-:Y:S02]  /*3bef0*/  FMUL R4, R16.reuse, R4 ;  /* 0x0000000410047220 */ /* 0x040fe40000400000 */
[C---:B------:R-:W-:Y:S01]  /*3bf00*/  FMUL R19, R16.reuse, R19 ;  /* 0x0000001310137220 */ /* 0x040fe20000400000 */
[----:B------:R-:W4:Y:S01]  /*3bf10*/  LDL.LU R26, [R1+0x70] ;  /* 0x00007000011a7983 */ /* 0x000f220000300800 */
[----:B------:R-:W-:-:S02]  /*3bf20*/  FMUL R17, R16, R17 ;  /* 0x0000001110117220 */ /* 0x000fc40000400000 */
[C---:B------:R-:W-:Y:S01]  /*3bf30*/  FMUL R18, R16.reuse, R18 ;  /* 0x0000001210127220 */ /* 0x040fe20000400000 */
[----:B------:R-:W4:Y:S01]  /*3bf40*/  LDL.LU R28, [R1+0x6c] ;  /* 0x00006c00011c7983 */ /* 0x000f220000300800 */
[C---:B------:R-:W-:Y:S02]  /*3bf50*/  FMUL R21, R16.reuse, R21 ;  /* 0x0000001510157220 */ /* 0x040fe40000400000 */
[C---:B------:R-:W-:Y:S01]  /*3bf60*/  FMUL R22, R16.reuse, R22 ;  /* 0x0000001610167220 */ /* 0x040fe20000400000 */
[----:B------:R-:W4:Y:S01]  /*3bf70*/  LDL.LU R25, [R1+0x1bc] ;  /* 0x0001bc0001197983 */ /* 0x000f220000300800 */
[C---:B------:R-:W-:Y:S02]  /*3bf80*/  FMUL R23, R16.reuse, R23 ;  /* 0x0000001710177220 */ /* 0x040fe40000400000 */
[C---:B------:R-:W-:Y:S01]  /*3bf90*/  FMUL R13, R16.reuse, R13 ;  /* 0x0000000d100d7220 */ /* 0x040fe20000400000 */
[----:B------:R-:W4:Y:S01]  /*3bfa0*/  LDL.LU R27, [R1+0x1c0] ;  /* 0x0001c000011b7983 */ /* 0x000f220000300800 */
[----:B------:R-:W-:-:S02]  /*3bfb0*/  FMUL R14, R16, R14 ;  /* 0x0000000e100e7220 */ /* 0x000fc40000400000 */
[C---:B------:R-:W-:Y:S02]  /*3bfc0*/  FMUL R15, R16.reuse, R15 ;  /* 0x0000000f100f7220 */ /* 0x040fe40000400000 */
[----:B------:R-:W-:Y:S01]  /*3bfd0*/  FMUL R16, R16, R29 ;  /* 0x0000001d10107220 */ /* 0x000fe20000400000 */
[----:B------:R-:W-:Y:S01]  /*3bfe0*/  F2FP.PACK_AB R4, R4, R19 ;  /* 0x000000130404723e */ /* 0x000fe200000000ff */
[----:B------:R-:W4:Y:S04]  /*3bff0*/  LDL.LU R29, [R1+0x130c] ;  /* 0x00130c00011d7983 */ /* 0x000f280000300800 */
[----:B------:R-:W4:Y:S01]  /*3c000*/  LDL.LU R19, [R1+0x1c8] ;  /* 0x0001c80001137983 */ /* 0x000f220000300800 */
[----:B--2---:R-:W-:Y:S02]  /*3c010*/  F2FP.PACK_AB R8, R8, R5 ;  /* 0x000000050808723e */ /* 0x004fe400000000ff */
[----:B------:R-:W-:-:S02]  /*3c020*/  F2FP.PACK_AB R5, R17, R18 ;  /* 0x000000121105723e */ /* 0x000fc400000000ff */
[----:B------:R-:W2:Y:S04]  /*3c030*/  LDL.LU R17, [R1+0x54] ;  /* 0x0000540001117983 */ /* 0x000ea80000300800 */
[----:B------:R-:W2:Y:S01]  /*3c040*/  LDL.LU R18, [R1+0x60] ;  /* 0x0000600001127983 */ /* 0x000ea20000300800 */
[----:B---3--:R-:W-:Y:S02]  /*3c050*/  F2FP.PACK_AB R9, R9, R6 ;  /* 0x000000060909723e */ /* 0x008fe400000000ff */
[----:B------:R-:W-:Y:S02]  /*3c060*/  F2FP.PACK_AB R6, R15, R16 ;  /* 0x000000100f06723e */ /* 0x000fe400000000ff */
[----:B------:R-:W3:Y:S04]  /*3c070*/  LDL.LU R15, [R1+0x18] ;  /* 0x00001800010f7983 */ /* 0x000ee80000300800 */
[----:B------:R-:W2:Y:S01]  /*3c080*/  LDL.LU R16, [R1+0x44] ;  /* 0x0000440001107983 */ /* 0x000ea20000300800 */
[----:B-----5:R-:W-:-:S02]  /*3c090*/  F2FP.PACK_AB R10, R10, R7 ;  /* 0x000000070a0a723e */ /* 0x020fc400000000ff */
[----:B------:R-:W-:Y:S02]  /*3c0a0*/  F2FP.PACK_AB R7, R13, R14 ;  /* 0x0000000e0d07723e */ /* 0x000fe400000000ff */
[----:B------:R-:W4:Y:S04]  /*3c0b0*/  LDL.LU R13, [R1+0x10] ;  /* 0x00001000010d7983 */ /* 0x000f280000300800 */
[----:B------:R-:W3:Y:S01]  /*3c0c0*/  LDL.LU R14, [R1+0x1c] ;  /* 0x00001c00010e7983 */ /* 0x000ee20000300800 */
[----:B------:R-:W-:-:S03]  /*3c0d0*/  F2FP.PACK_AB R11, R11, R12 ;  /* 0x0000000c0b0b723e */ /* 0x000fc600000000ff */
[----:B------:R-:W5:Y:S01]  /*3c0e0*/  LDL.LU R12, [R1+0xc] ;  /* 0x00000c00010c7983 */ /* 0x000f620000300800 */
[----:B----4-:R-:W-:Y:S02]  /*3c0f0*/  F2FP.PACK_AB R13, R29, R13 ;  /* 0x0000000d1d0d723e */ /* 0x010fe400000000ff */
[----:B-----5:R-:W-:Y:S02]  /*3c100*/  F2FP.PACK_AB R12, R12, R24 ;  /* 0x000000180c0c723e */ /* 0x020fe400000000ff */
[----:B------:R-:W4:Y:S04]  /*3c110*/  LDL.LU R24, [R1+0x1b8] ;  /* 0x0001b80001187983 */ /* 0x000f280000300800 */
[----:B------:R-:W5:Y:S01]  /*3c120*/  LDL.LU R29, [R1+0x1308] ;  /* 0x00130800011d7983 */ /* 0x000f620000300800 */
[----:B---3--:R-:W-:-:S03]  /*3c130*/  F2FP.PACK_AB R14, R14, R15 ;  /* 0x0000000f0e0e723e */ /* 0x008fc600000000ff */
[----:B------:R0:W-:Y:S01]  /*3c140*/  STS.128 [R20], R4 ;  /* 0x0000000414007388 */ /* 0x0001e20000000c00 */
[----:B-----5:R-:W-:-:S03]  /*3c150*/  F2FP.PACK_AB R15, R2, R29 ;  /* 0x0000001d020f723e */ /* 0x020fc600000000ff */
[----:B------:R-:W3:Y:S04]  /*3c160*/  LDL.LU R29, [R1+0x1304] ;  /* 0x00130400011d7983 */ /* 0x000ee80000300800 */
[----:B0-----:R-:W5:Y:S04]  /*3c170*/  LDL.LU R4, [R1+0x48] ;  /* 0x0000480001047983 */ /* 0x001f680000300800 */
[----:B------:R-:W2:Y:S04]  /*3c180*/  LDL.LU R5, [R1+0x58] ;  /* 0x0000580001057983 */ /* 0x000ea80000300800 */
[----:B------:R-:W3:Y:S01]  /*3c190*/  LDL.LU R7, [R1+0x64] ;  /* 0x0000640001077983 */ /* 0x000ee20000300800 */
[----:B------:R-:W-:-:S03]  /*3c1a0*/  IMAD.MOV.U32 R2, RZ, RZ, 0x3dc6b27f ;  /* 0x3dc6b27fff027424 */ /* 0x000fc600078e00ff */
[----:B------:R0:W-:Y:S01]  /*3c1b0*/  STS.128 [R20+0x80], R8 ;  /* 0x0000800814007388 */ /* 0x0001e20000000c00 */
[----:B----4-:R-:W-:Y:S02]  /*3c1c0*/  IADD3 R24, R0, -R24, RZ ;  /* 0x8000001800187210 */ /* 0x010fe40007ffe0ff */
[----:B------:R-:W-:-:S03]  /*3c1d0*/  F2FP.PACK_AB R19, R19, R3 ;  /* 0x000000031313723e */ /* 0x000fc600000000ff */
[----:B------:R-:W-:-:S04]  /*3c1e0*/  FADD R24, R24, -1 ;  /* 0xbf80000018187421 */ /* 0x000fc80000000000 */
[----:B------:R-:W-:-:S04]  /*3c1f0*/  FFMA.FTZ R6, R24, R2, -0.16845393180847167969 ;  /* 0xbe2c7f3018067423 */ /* 0x000fc80000010002 */
[----:B------:R-:W-:-:S04]  /*3c200*/  FFMA.FTZ R6, R24, R6, 0.1716887056827545166 ;  /* 0x3e2fcf2a18067423 */ /* 0x000fc80000010006 */
[C---:B------:R-:W-:Y:S01]  /*3c210*/  FFMA.FTZ R6, R24.reuse, R6, -0.17900948226451873779 ;  /* 0xbe374e4318067423 */ /* 0x040fe20000010006 */
[----:B------:R-:W-:Y:S03]  /*3c220*/  STS.128 [R20+0x400], R12 ;  /* 0x0004000c14007388 */ /* 0x000fe60000000c00 */
[----:B0-----:R-:W-:Y:S01]  /*3c230*/  FFMA.FTZ R8, R24, R6, 0.20512372255325317383 ;  /* 0x3e520bf418087423 */ /* 0x001fe20000010006 */
[----:B--2---:R-:W-:Y:S02]  /*3c240*/  F2FP.PACK_AB R17, R5, R17 ;  /* 0x000000110511723e */ /* 0x004fe400000000ff */
[----:B------:R-:W-:-:S05]  /*3c250*/  IADD3 R5, R28, -R27, RZ ;  /* 0x8000001b1c057210 */ /* 0x000fca0007ffe0ff */
[----:B------:R-:W-:-:S04]  /*3c260*/  FADD R5, R5, -1 ;  /* 0xbf80000005057421 */ /* 0x000fc80000000000 */
[----:B------:R-:W-:-:S04]  /*3c270*/  FFMA.FTZ R9, R5, R2, -0.16845393180847167969 ;  /* 0xbe2c7f3005097423 */ /* 0x000fc80000010002 */
[----:B------:R-:W-:-:S04]  /*3c280*/  FFMA.FTZ R9, R5, R9, 0.1716887056827545166 ;  /* 0x3e2fcf2a05097423 */ /* 0x000fc80000010009 */
[----:B------:R-:W-:-:S04]  /*3c290*/  FFMA.FTZ R9, R5, R9, -0.17900948226451873779 ;  /* 0xbe374e4305097423 */ /* 0x000fc80000010009 */
[----:B------:R-:W-:-:S04]  /*3c2a0*/  FFMA.FTZ R9, R5, R9, 0.20512372255325317383 ;  /* 0x3e520bf405097423 */ /* 0x000fc80000010009 */
[----:B------:R-:W-:-:S04]  /*3c2b0*/  FFMA.FTZ R9, R5, R9, -0.24046532809734344482 ;  /* 0xbe763c8b05097423 */ /* 0x000fc80000010009 */
[----:B------:R-:W-:Y:S01]  /*3c2c0*/  FFMA.FTZ R9, R5, R9, 0.28857114911079406738 ;  /* 0x3e93bf9905097423 */ /* 0x000fe20000010009 */
[----:B---3--:R-:W-:-:S03]  /*3c2d0*/  IADD3 R3, R29, -0x3f3504f3, RZ ;  /* 0xc0cafb0d1d037810 */ /* 0x008fc60007ffe0ff */
[----:B------:R-:W-:Y:S01]  /*3c2e0*/  FFMA.FTZ R9, R5, R9, -0.36067417263984680176 ;  /* 0xbeb8aa4905097423 */ /* 0x000fe20000010009 */
[----:B------:R-:W-:-:S03]  /*3c2f0*/  LOP3.LUT R3, R3, 0xff800000, RZ, 0xc0, !PT ;  /* 0xff80000003037812 */ /* 0x000fc600078ec0ff */
[----:B------:R-:W-:Y:S01]  /*3c300*/  FFMA.FTZ R9, R5, R9, 0.48089820146560668945 ;  /* 0x3ef6384a05097423 */ /* 0x000fe20000010009 */
[----:B-----5:R-:W-:Y:S02]  /*3c310*/  F2FP.PACK_AB R16, R4, R16 ;  /* 0x000000100410723e */ /* 0x020fe400000000ff */
[----:B------:R-:W-:Y:S01]  /*3c320*/  F2FP.PACK_AB R18, R7, R18 ;  /* 0x000000120712723e */ /* 0x000fe200000000ff */
[----:B------:R-:W-:Y:S01]  /*3c330*/  FFMA.FTZ R9, R5, R9, -0.72134751081466674805 ;  /* 0xbf38aa3b05097423 */ /* 0x000fe20000010009 */
[----:B------:R-:W-:Y:S02]  /*3c340*/  IADD3 R4, R26, -R25, RZ ;  /* 0x800000191a047210 */ /* 0x000fe40007ffe0ff */
[----:B------:R-:W-:Y:S01]  /*3c350*/  IADD3 R7, R29, -R3, RZ ;  /* 0x800000031d077210 */ /* 0x000fe20007ffe0ff */
[----:B------:R-:W-:Y:S01]  /*3c360*/  FMUL R9, R5, R9 ;  /* 0x0000000905097220 */ /* 0x000fe20000400000 */
[----:B------:R-:W2:Y:S01]  /*3c370*/  LDL.LU R3, [R1+0x224] ;  /* 0x0002240001037983 */ /* 0x000ea20000300800 */
[----:B------:R-:W-:-:S02]  /*3c380*/  FADD R4, R4, -1 ;  /* 0xbf80000004047421 */ /* 0x000fc40000000000 */
[----:B------:R-:W-:Y:S02]  /*3c390*/  FADD R7, R7, -1 ;  /* 0xbf80000007077421 */ /* 0x000fe40000000000 */
[----:B------:R-:W-:Y:S01]  /*3c3a0*/  FMUL R9, R5, R9 ;  /* 0x0000000905097220 */ /* 0x000fe20000400000 */
[----:B------:R0:W-:Y:S01]  /*3c3b0*/  STS.128 [R20+0x480], R16 ;  /* 0x0004801014007388 */ /* 0x0001e20000000c00 */
[-C--:B------:R-:W-:Y:S02]  /*3c3c0*/  FFMA.FTZ R6, R4, R2.reuse, -0.16845393180847167969 ;  /* 0xbe2c7f3004067423 */ /* 0x080fe40000010002 */
[----:B------:R-:W-:Y:S02]  /*3c3d0*/  FFMA.FTZ R10, R7, R2, -0.16845393180847167969 ;  /* 0xbe2c7f30070a7423 */ /* 0x000fe40000010002 */
[----:B------:R-:W3:Y:S01]  /*3c3e0*/  LDL.LU R2, [R1+0x218] ;  /* 0x0002180001027983 */ /* 0x000ee20000300800 */
[----:B------:R-:W-:-:S03]  /*3c3f0*/  FFMA.FTZ R9, R5, 1.4426950216293334961, R9 ;  /* 0x3fb8aa3b05097823 */ /* 0x000fc60000010009 */
[----:B0-----:R-:W4:Y:S04]  /*3c400*/  LDL.LU R20, [R1+0x214] ;  /* 0x0002140001147983 */ /* 0x001f280000300800 */
[----:B------:R-:W5:Y:S01]  /*3c410*/  LDL.LU R5, [R1+0x20c] ;  /* 0x00020c0001057983 */ /* 0x000f620000300800 */
[C---:B------:R-:W-:Y:S02]  /*3c420*/  FFMA.FTZ R6, R4.reuse, R6, 0.1716887056827545166 ;  /* 0x3e2fcf2a04067423 */ /* 0x040fe40000010006 */
[C---:B------:R-:W-:Y:S02]  /*3c430*/  FFMA.FTZ R10, R7.reuse, R10, 0.1716887056827545166 ;  /* 0x3e2fcf2a070a7423 */ /* 0x040fe4000001000a */
[----:B------:R-:W-:Y:S02]  /*3c440*/  FFMA.FTZ R6, R4, R6, -0.17900948226451873779 ;  /* 0xbe374e4304067423 */ /* 0x000fe40000010006 */
[----:B------:R-:W-:-:S02]  /*3c450*/  FFMA.FTZ R10, R7, R10, -0.17900948226451873779 ;  /* 0xbe374e43070a7423 */ /* 0x000fc4000001000a */
[----:B------:R-:W-:Y:S02]  /*3c460*/  FFMA.FTZ R8, R24, R8, -0.24046532809734344482 ;  /* 0xbe763c8b18087423 */ /* 0x000fe40000010008 */
[----:B------:R-:W-:Y:S02]  /*3c470*/  FFMA.FTZ R6, R4, R6, 0.20512372255325317383 ;  /* 0x3e520bf404067423 */ /* 0x000fe40000010006 */
[C---:B------:R-:W-:Y:S02]  /*3c480*/  FFMA.FTZ R10, R7.reuse, R10, 0.20512372255325317383 ;  /* 0x3e520bf4070a7423 */ /* 0x040fe4000001000a */
[----:B------:R-:W-:Y:S02]  /*3c490*/  FFMA.FTZ R8, R24, R8, 0.28857114911079406738 ;  /* 0x3e93bf9918087423 */ /* 0x000fe40000010008 */
[----:B------:R-:W-:Y:S02]  /*3c4a0*/  FFMA.FTZ R6, R4, R6, -0.24046532809734344482 ;  /* 0xbe763c8b04067423 */ /* 0x000fe40000010006 */
[----:B------:R-:W-:-:S02]  /*3c4b0*/  FFMA.FTZ R10, R7, R10, -0.24046532809734344482 ;  /* 0xbe763c8b070a7423 */ /* 0x000fc4000001000a */
[----:B------:R-:W-:Y:S02]  /*3c4c0*/  FFMA.FTZ R8, R24, R8, -0.36067417263984680176 ;  /* 0xbeb8aa4918087423 */ /* 0x000fe40000010008 */
[----:B------:R-:W-:Y:S02]  /*3c4d0*/  FFMA.FTZ R6, R4, R6, 0.28857114911079406738 ;  /* 0x3e93bf9904067423 */ /* 0x000fe40000010006 */
[C---:B------:R-:W-:Y:S02]  /*3c4e0*/  FFMA.FTZ R10, R7.reuse, R10, 0.28857114911079406738 ;  /* 0x3e93bf99070a7423 */ /* 0x040fe4000001000a */
[----:B------:R-:W-:Y:S02]  /*3c4f0*/  FFMA.FTZ R8, R24, R8, 0.48089820146560668945 ;  /* 0x3ef6384a18087423 */ /* 0x000fe40000010008 */
[----:B------:R-:W-:Y:S02]  /*3c500*/  FFMA.FTZ R6, R4, R6, -0.36067417263984680176 ;  /* 0xbeb8aa4904067423 */ /* 0x000fe40000010006 */
[----:B------:R-:W-:-:S02]  /*3c510*/  FFMA.FTZ R10, R7, R10, -0.36067417263984680176 ;  /* 0xbeb8aa49070a7423 */ /* 0x000fc4000001000a */
[----:B------:R-:W-:Y:S02]  /*3c520*/  FFMA.FTZ R8, R24, R8, -0.72134751081466674805 ;  /* 0xbf38aa3b18087423 */ /* 0x000fe40000010008 */
[----:B------:R-:W-:Y:S02]  /*3c530*/  FFMA.FTZ R6, R4, R6, 0.48089820146560668945 ;  /* 0x3ef6384a04067423 */ /* 0x000fe40000010006 */
[C---:B------:R-:W-:Y:S02]  /*3c540*/  FFMA.FTZ R10, R7.reuse, R10, 0.48089820146560668945 ;  /* 0x3ef6384a070a7423 */ /* 0x040fe4000001000a */
[----:B------:R-:W-:Y:S01]  /*3c550*/  FMUL R8, R24, R8 ;  /* 0x0000000818087220 */ /* 0x000fe20000400000 */
[----:B------:R-:W-:Y:S01]  /*3c560*/  ISETP.GE.U32.AND P0, PT, R0, 0x7f800000, PT ;  /* 0x7f8000000000780c */ /* 0x000fe20003f06070 */
[----:B------:R-:W-:Y:S02]  /*3c570*/  FFMA.FTZ R6, R4, R6, -0.72134751081466674805 ;  /* 0xbf38aa3b04067423 */ /* 0x000fe40000010006 */
[----:B------:R-:W-:-:S02]  /*3c580*/  FFMA.FTZ R10, R7, R10, -0.72134751081466674805 ;  /* 0xbf38aa3b070a7423 */ /* 0x000fc4000001000a */
[----:B------:R-:W-:Y:S01]  /*3c590*/  FMUL R8, R24, R8 ;  /* 0x0000000818087220 */ /* 0x000fe20000400000 */
[----:B------:R-:W-:Y:S01]  /*3c5a0*/  ISETP.GE.U32.AND P1, PT, R26, 0x7f800000, PT ;  /* 0x7f8000001a00780c */ /* 0x000fe20003f26070 */
[----:B------:R-:W-:Y:S02]  /*3c5b0*/  FMUL R6, R4, R6 ;  /* 0x0000000604067220 */ /* 0x000fe40000400000 */
[C---:B------:R-:W-:Y:S01]  /*3c5c0*/  FMUL R10, R7.reuse, R10 ;  /* 0x0000000a070a7220 */ /* 0x040fe20000400000 */
[----:B------:R-:W-:Y:S01]  /*3c5d0*/  ISETP.GE.U32.AND P5, PT, R28, 0x7f800000, PT ;  /* 0x7f8000001c00780c */ /* 0x000fe20003fa6070 */
[----:B------:R-:W-:Y:S02]  /*3c5e0*/  FFMA.FTZ R8, R24, 1.4426950216293334961, R8 ;  /* 0x3fb8aa3b18087823 */ /* 0x000fe40000010008 */
[----:B------:R-:W5:Y:S01]  /*3c5f0*/  LDL.LU R24, [R1+0x4] ;  /* 0x0000040001187983 */ /* 0x000f620000300800 */
[C---:B------:R-:W-:Y:S02]  /*3c600*/  FMUL R6, R4.reuse, R6 ;  /* 0x0000000604067220 */ /* 0x040fe40000400000 */
[----:B------:R-:W-:Y:S01]  /*3c610*/  FMUL R10, R7, R10 ;  /* 0x0000000a070a7220 */ /* 0x000fe20000400000 */
[----:B------:R-:W5:Y:S01]  /*3c620*/  LDL.LU R11, [R1+0x28] ;  /* 0x00002800010b7983 */ /* 0x000f620000300800 */
[----:B------:R-:W-:-:S03]  /*3c630*/  FFMA.FTZ R6, R4, 1.4426950216293334961, R6 ;  /* 0x3fb8aa3b04067823 */ /* 0x000fc60000010006 */
[----:B------:R-:W5:Y:S01]  /*3c640*/  LDL.LU R16, [R1+0x8c] ;  /* 0x00008c0001107983 */ /* 0x000f620000300800 */
[----:B------:R-:W-:-:S03]  /*3c650*/  FFMA.FTZ R10, R7, 1.4426950216293334961, R10 ;  /* 0x3fb8aa3b070a7823 */ /* 0x000fc6000001000a */
[----:B------:R-:W5:Y:S01]  /*3c660*/  LDL.LU R12, [R1+0x1d8] ;  /* 0x0001d800010c7983 */ /* 0x000f620000300800 */
[----:B------:R-:W-:-:S03]  /*3c670*/  @P0 MOV R4, 0x7f800000 ;  /* 0x7f80000000040802 */ /* 0x000fc60000000f00 */
[----:B------:R-:W5:Y:S04]  /*3c680*/  LDL.LU R17, [R1+0x9c] ;  /* 0x00009c0001117983 */ /* 0x000f680000300800 */
[----:B------:R-:W5:Y:S04]  /*3c690*/  LDL.LU R13, [R1+0x1e0] ;  /* 0x0001e000010d7983 */ /* 0x000f680000300800 */
[----:B------:R-:W5:Y:S04]  /*3c6a0*/  LDL.LU R18, [R1+0xac] ;  /* 0x0000ac0001127983 */ /* 0x000f680000300800 */
[----:B------:R-:W5:Y:S04]  /*3c6b0*/  LDL.LU R7, [R1+0x1f4] ;  /* 0x0001f40001077983 */ /* 0x000f680000300800 */
[----:B------:R-:W5:Y:S04]  /*3c6c0*/  LDL.LU R14, [R1+0x1f0] ;  /* 0x0001f000010e7983 */ /* 0x000f680000300800 */
[----:B------:R-:W5:Y:S04]  /*3c6d0*/  LDL.LU R19, [R1+0x1d4] ;  /* 0x0001d40001137983 */ /* 0x000f680000300800 */
[----:B------:R-:W5:Y:S01]  /*3c6e0*/  LDL.LU R15, [R1+0x1d0] ;  /* 0x0001d000010f7983 */ /* 0x000f620000300800 */
[----:B------:R-:W-:-:S03]  /*3c6f0*/  FSETP.NEU.AND P3, PT, R0, RZ, PT ;  /* 0x000000ff0000720b */ /* 0x000fc60003f6d000 */
[----:B------:R-:W-:Y:S01]  /*3c700*/  BAR.SYNC.DEFER_BLOCKING 0x0 ;  /* 0x0000000000007b1d */ /* 0x000fe20000010000 */
[----:B------:R-:W-:Y:S01]  /*3c710*/  FSETP.NEU.AND P2, PT, R26, RZ, PT ;  /* 0x000000ff1a00720b */ /* 0x000fe20003f4d000 */
[----:B--2---:R-:W-:-:S04]  /*3c720*/  FADD R25, R3, R8 ;  /* 0x0000000803197221 */ /* 0x004fc80000000000 */
[----:B------:R-:W2:Y:S01]  /*3c730*/  LDL.LU R3, [R1+0x204] ;  /* 0x0002040001037983 */ /* 0x000ea20000300800 */
[----:B------:R-:W-:Y:S01]  /*3c740*/  @P0 FFMA.FTZ R25, R0, R4, +INF ;  /* 0x7f80000000190423 */ /* 0x000fe20000010004 */
[----:B------:R-:W-:Y:S01]  /*3c750*/  @P5 MOV R4, 0x7f800000 ;  /* 0x7f80000000045802 */ /* 0x000fe20000000f00 */
[----:B---3--:R-:W-:Y:S02]  /*3c760*/  FADD R27, R2, R6 ;  /* 0x00000006021b7221 */ /* 0x008fe40000000000 */
[----:B------:R-:W2:Y:S01]  /*3c770*/  LDL.LU R2, [R1+0x200] ;  /* 0x0002000001027983 */ /* 0x000ea20000300800 */
[----:B----4-:R-:W-:-:S03]  /*3c780*/  FADD R20, R20, R9 ;  /* 0x0000000914147221 */ /* 0x010fc60000000000 */
[----:B------:R-:W3:Y:S01]  /*3c790*/  LDL.LU R9, [R1] ;  /* 0x0000000001097983 */ /* 0x000ee20000300800 */
[----:B-----5:R-:W-:Y:S02]  /*3c7a0*/  FADD R8, R5, R10 ;  /* 0x0000000a05087221 */ /* 0x020fe40000000000 */
[----:B------:R-:W-:Y:S01]  /*3c7b0*/  @P1 IMAD.MOV.U32 R5, RZ, RZ, 0x7f800000 ;  /* 0x7f800000ff051424 */ /* 0x000fe200078e00ff */
[----:B------:R-:W4:Y:S03]  /*3c7c0*/  LDL.LU R10, [R1+0x8] ;  /* 0x00000800010a7983 */ /* 0x000f260000300800 */
[----:B------:R-:W-:Y:S01]  /*3c7d0*/  @P1 FFMA.FTZ R27, R26, R5, +INF ;  /* 0x7f8000001a1b1423 */ /* 0x000fe20000010005 */
[----:B------:R-:W5:Y:S01]  /*3c7e0*/  LDL.LU R0, [R1+0x1300] ;  /* 0x0013000001007983 */ /* 0x000f620000300800 */
[----:B------:R-:W-:-:S03]  /*3c7f0*/  @P5 FFMA.FTZ R20, R28, R4, +INF ;  /* 0x7f8000001c145423 */ /* 0x000fc60000010004 */
[----:B------:R0:W-:Y:S01]  /*3c800*/  STL [R1+0x308], R25 ;  /* 0x0003081901007387 */ /* 0x0001e20000100800 */
[----:B------:R-:W-:-:S03]  /*3c810*/  FSETP.NEU.AND P1, PT, R28, RZ, PT ;  /* 0x000000ff1c00720b */ /* 0x000fc60003f2d000 */
[----:B0-----:R-:W2:Y:S04]  /*3c820*/  LDL.LU R25, [R1+0x12fc] ;  /* 0x0012fc0001197983 */ /* 0x001ea80000300800 */
[----:B------:R-:W2:Y:S04]  /*3c830*/  LDL.LU R26, [R1+0x12f8] ;  /* 0x0012f800011a7983 */ /* 0x000ea80000300800 */
[----:B------:R0:W-:Y:S04]  /*3c840*/  STL [R1+0x304], R27 ;  /* 0x0003041b01007387 */ /* 0x0001e80000100800 */
[----:B0-----:R-:W2:Y:S04]  /*3c850*/  LDL.LU R27, [R1+0x12f4] ;  /* 0x0012f400011b7983 */ /* 0x001ea80000300800 */
[----:B------:R-:W2:Y:S04]  /*3c860*/  LDL.LU R5, [R1+0x4c] ;  /* 0x00004c0001057983 */ /* 0x000ea80000300800 */
[----:B------:R-:W2:Y:S04]  /*3c870*/  LDL.LU R28, [R1+0x12f0] ;  /* 0x0012f000011c7983 */ /* 0x000ea80000300800 */
[----:B------:R0:W-:Y:S04]  /*3c880*/  STL [R1+0x300], R20 ;  /* 0x0003001401007387 */ /* 0x0001e80000100800 */
[----:B0-----:R-:W3:Y:S01]  /*3c890*/  LDL.LU R20, [R1+0x12ec] ;  /* 0x0012ec0001147983 */ /* 0x001ee20000300800 */
[----:B------:R-:W-:-:S02]  /*3c8a0*/  ISETP.GE.U32.AND P4, PT, R29, 0x7f800000, PT ;  /* 0x7f8000001d00780c */ /* 0x000fc40003f86070 */
[----:B------:R-:W-:Y:S01]  /*3c8b0*/  FSETP.NEU.AND P0, PT, R29, RZ, PT ;  /* 0x000000ff1d00720b */ /* 0x000fe20003f0d000 */
[----:B------:R-:W2:Y:S10]  /*3c8c0*/  LDL.LU R4, [R1+0x1cc] ;  /* 0x0001cc0001047983 */ /* 0x000eb40000300800 */
[----:B------:R-:W-:-:S05]  /*3c8d0*/  @P4 MOV R6, 0x7f800000 ;  /* 0x7f80000000064802 */ /* 0x000fca0000000f00 */
[----:B------:R-:W-:Y:S02]  /*3c8e0*/  @P4 FFMA.FTZ R8, R29, R6, +INF ;  /* 0x7f8000001d084423 */ /* 0x000fe40000010006 */
[----:B------:R-:W2:Y:S04]  /*3c8f0*/  LDL.LU R29, [R1+0xa4] ;  /* 0x0000a400011d7983 */ /* 0x000ea80000300800 */
[----:B------:R-:W2:Y:S04]  /*3c900*/  LDL.LU R6, [R1+0x1e4] ;  /* 0x0001e40001067983 */ /* 0x000ea80000300800 */
[----:B------:R0:W-:Y:S02]  /*3c910*/  STL [R1+0x2fc], R8 ;  /* 0x0002fc0801007387 */ /* 0x0001e40000100800 */
[----:B0-----:R-:W-:-:S02]  /*3c920*/  F2FP.PACK_AB R8, R22, R23 ;  /* 0x000000171608723e */ /* 0x001fc400000000ff */
[----:B------:R-:W2:Y:S04]  /*3c930*/  LDL.LU R22, [R1+0x2c] ;  /* 0x00002c0001167983 */ /* 0x000ea80000300800 */
[----:B------:R-:W2:Y:S01]  /*3c940*/  LDL.LU R23, [R1+0x50] ;  /* 0x0000500001177983 */ /* 0x000ea20000300800 */
[----:B---3--:R-:W-:Y:S02]  /*3c950*/  F2FP.PACK_AB R20, R9, R20 ;  /* 0x000000140914723e */ /* 0x008fe400000000ff */
[----:B-----5:R-:W-:Y:S02]  /*3c960*/  F2FP.PACK_AB R9, R0, R21 ;  /* 0x000000150009723e */ /* 0x020fe400000000ff */
[----:B----4-:R-:W-:Y:S01]  /*3c970*/  F2FP.PACK_AB R21, R10, R24 ;  /* 0x000000180a15723e */ /* 0x010fe200000000ff */
[----:B------:R-:W3:Y:S01]  /*3c980*/  LDL.LU R0, [R1+0x1dc] ;  /* 0x0001dc0001007983 */ /* 0x000ee20000300800 */
[----:B--2---:R-:W-:-:S03]  /*3c990*/  F2FP.PACK_AB R10, R26, R25 ;  /* 0x000000191a0a723e */ /* 0x004fc600000000ff */
[----:B------:R-:W2:Y:S04]  /*3c9a0*/  LDL.LU R26, [R1+0x94] ;  /* 0x00009400011a7983 */ /* 0x000ea80000300800 */
[----:B------:R-:W0:Y:S01]  /*3c9b0*/  S2R R24, SR_TID.X ;  /* 0x0000000000187919 */ /* 0x000e220000002100 */
[----:B------:R-:W-:Y:S02]  /*3c9c0*/  F2FP.PACK_AB R19, R19, R15 ;  /* 0x0000000f1313723e */ /* 0x000fe400000000ff */
[----:B------:R-:W-:Y:S02]  /*3c9d0*/  F2FP.PACK_AB R15, R3, R2 ;  /* 0x00000002030f723e */ /* 0x000fe400000000ff */
[----:B------:R-:W-:Y:S02]  /*3c9e0*/  F2FP.PACK_AB R18, R4, R18 ;  /* 0x000000120412723e */ /* 0x000fe400000000ff */
[----:B------:R-:W-:-:S02]  /*3c9f0*/  F2FP.PACK_AB R14, R7, R14 ;  /* 0x0000000e070e723e */ /* 0x000fc400000000ff */
[----:B------:R-:W-:Y:S02]  /*3ca00*/  F2FP.PACK_AB R13, R6, R13 ;  /* 0x0000000d060d723e */ /* 0x000fe400000000ff */
[----:B------:R-:W-:Y:S02]  /*3ca10*/  F2FP.PACK_AB R23, R23, R5 ;  /* 0x000000051717723e */ /* 0x000fe400000000ff */
[C---:B0-----:R-:W-:Y:S02]  /*3ca20*/  SHF.L.U32 R5, R24.reuse, 0xa, RZ ;  /* 0x0000000a18057819 */ /* 0x041fe400000006ff */
[----:B------:R-:W-:Y:S02]  /*3ca30*/  LOP3.LUT R24, R24, 0x7f, RZ, 0xc0, !PT ;  /* 0x0000007f18187812 */ /* 0x000fe400078ec0ff */
[----:B------:R-:W-:-:S04]  /*3ca40*/  LOP3.LUT R5, R5, 0x1800, RZ, 0xc0, !PT ;  /* 0x0000180005057812 */ /* 0x000fc800078ec0ff */
[----:B------:R-:W-:-:S04]  /*3ca50*/  LEA R24, R24, R5, 0x4 ;  /* 0x0000000518187211 */ /* 0x000fc800078e20ff */
[----:B------:R-:W-:Y:S02]  /*3ca60*/  LOP3.LUT R3, R24, 0x20, RZ, 0x3c, !PT ;  /* 0x0000002018037812 */ /* 0x000fe400078e3cff */
[----:B------:R-:W-:Y:S02]  /*3ca70*/  F2FP.PACK_AB R22, R22, R11 ;  /* 0x0000000b1616723e */ /* 0x000fe400000000ff */
[----:B------:R-:W-:Y:S01]  /*3ca80*/  F2FP.PACK_AB R11, R28, R27 ;  /* 0x0000001b1c0b723e */ /* 0x000fe200000000ff */
[----:B------:R-:W0:Y:S01]  /*3ca90*/  LDS.128 R4, [R3] ;  /* 0x0000000003047984 */ /* 0x000e220000000c00 */
[----:B------:R-:W-:Y:S02]  /*3caa0*/  LOP3.LUT R2, R24, 0x40, RZ, 0x3c, !PT ;  /* 0x0000004018027812 */ /* 0x000fe400078e3cff */
[----:B------:R-:W-:Y:S01]  /*3cab0*/  F2FP.PACK_AB R17, R29, R17 ;  /* 0x000000111d11723e */ /* 0x000fe200000000ff */
[----:B0-----:R-:W-:Y:S01]  /*3cac0*/  IMAD.MOV.U32 R29, RZ, RZ, R6 ;  /* 0x000000ffff1d7224 */ /* 0x001fe200078e0006 */
[----:B------:R-:W-:Y:S01]  /*3cad0*/  STL.64 [R1+0x10], R4 ;  /* 0x0000100401007387 */ /* 0x000fe20000100a00 */
[----:B---3--:R-:W-:-:S02]  /*3cae0*/  F2FP.PACK_AB R12, R0, R12 ;  /* 0x0000000c000c723e */ /* 0x008fc400000000ff */
[----:B------:R-:W-:Y:S02]  /*3caf0*/  LOP3.LUT R0, R24, 0x60, RZ, 0x3c, !PT ;  /* 0x0000006018007812 */ /* 0x000fe400078e3cff */
[----:B--2---:R-:W-:Y:S02]  /*3cb00*/  F2FP.PACK_AB R16, R26, R16 ;  /* 0x000000101a10723e */ /* 0x004fe400000000ff */
[----:B------:R-:W0:Y:S04]  /*3cb10*/  LDS.128 R24, [R24] ;  /* 0x0000000018187984 */ /* 0x000e280000000c00 */
[----:B0-----:R-:W-:Y:S04]  /*3cb20*/  STL.64 [R1+0x20], R24 ;  /* 0x0000201801007387 */ /* 0x001fe80000100a00 */
[----:B------:R-:W-:Y:S04]  /*3cb30*/  STL.64 [R1+0x28], R26 ;  /* 0x0000281a01007387 */ /* 0x000fe80000100a00 */
[----:B------:R-:W-:Y:S04]  /*3cb40*/  STL [R1+0x1c], R7 ;  /* 0x00001c0701007387 */ /* 0x000fe80000100800 */
[----:B------:R0:W-:Y:S04]  /*3cb50*/  STL [R1+0x1280], R29 ;  /* 0x0012801d01007387 */ /* 0x0001e80000100800 */
[----:B------:R-:W1:Y:S04]  /*3cb60*/  LDS.128 R4, [R2] ;  /* 0x0000000002047984 */ /* 0x000e680000000c00 */
[----:B0-----:R-:W2:Y:S04]  /*3cb70*/  LDL.LU R29, [R1+0x40] ;  /* 0x00004000011d7983 */ /* 0x001ea80000300800 */
[----:B-1----:R-:W-:Y:S01]  /*3cb80*/  STL.64 [R1], R4 ;  /* 0x0000000401007387 */ /* 0x002fe20000100a00 */
[----:B------:R-:W-:-:S03]  /*3cb90*/  MOV R28, R6 ;  /* 0x00000006001c7202 */ /* 0x000fc60000000f00 */
[----:B------:R-:W-:Y:S04]  /*3cba0*/  STL [R1+0xc], R7 ;  /* 0x00000c0701007387 */ /* 0x000fe80000100800 */
[----:B------:R-:W0:Y:S04]  /*3cbb0*/  LDS.128 R4, [R0] ;  /* 0x0000000000047984 */ /* 0x000e280000000c00 */
[----:B------:R-:W-:Y:S06]  /*3cbc0*/  BAR.SYNC.DEFER_BLOCKING 0x0 ;  /* 0x0000000000007b1d */ /* 0x000fec0000010000 */
[----:B------:R1:W-:Y:S04]  /*3cbd0*/  STL [R1+0x12e8], R28 ;  /* 0x0012e81c01007387 */ /* 0x0003e80000100800 */
[----:B-1----:R-:W3:Y:S04]  /*3cbe0*/  LDL.LU R28, [R1+0x34] ;  /* 0x00003400011c7983 */ /* 0x002ee80000300800 */
[----:B------:R-:W3:Y:S04]  /*3cbf0*/  LDL.LU R24, [R1+0x30] ;  /* 0x0000300001187983 */ /* 0x000ee80000300800 */
[----:B------:R-:W4:Y:S04]  /*3cc00*/  LDL.LU R3, [R1+0x88] ;  /* 0x0000880001037983 */ /* 0x000f280000300800 */
[----:B------:R-:W5:Y:S04]  /*3cc10*/  LDL.LU R25, [R1+0x38] ;  /* 0x0000380001197983 */ /* 0x000f680000300800 */
[----:B------:R-:W4:Y:S04]  /*3cc20*/  LDL.LU R2, [R1+0x98] ;  /* 0x0000980001027983 */ /* 0x000f280000300800 */
[----:B------:R-:W4:Y:S04]  /*3cc30*/  LDL.LU R26, [R1+0x5c] ;  /* 0x00005c00011a7983 */ /* 0x000f280000300800 */
[----:B------:R-:W4:Y:S04]  /*3cc40*/  LDL.LU R27, [R1+0xa0] ;  /* 0x0000a000011b7983 */ /* 0x000f280000300800 */
[----:B------:R-:W4:Y:S04]  /*3cc50*/  LDL.LU R0, [R1+0x1e8] ;  /* 0x0001e80001007983 */ /* 0x000f280000300800 */
[----:B0-----:R0:W-:Y:S04]  /*3cc60*/  STL.64 [R1+0x12a0], R6 ;  /* 0x0012a00601007387 */ /* 0x0011e80000100a00 */
[----:B0-----:R-:W4:Y:S04]  /*3cc70*/  LDL.LU R6, [R1+0x264] ;  /* 0x0002640001067983 */ /* 0x001f280000300800 */
[----:B------:R-:W4:Y:S04]  /*3cc80*/  LDL.LU R7, [R1+0x260] ;  /* 0x0002600001077983 */ /* 0x000f280000300800 */
[----:B------:R0:W-:Y:S04]  /*3cc90*/  STL.64 [R1+0x1298], R4 ;  /* 0x0012980401007387 */ /* 0x0001e80000100a00 */
[----:B0-----:R-:W4:Y:S04]  /*3cca0*/  LDL.LU R4, [R1+0x250] ;  /* 0x0002500001047983 */ /* 0x001f280000300800 */
[----:B------:R-:W4:Y:S04]  /*3ccb0*/  LDL.LU R5, [R1+0x21c] ;  /* 0x00021c0001057983 */ /* 0x000f280000300800 */
[----:B--2---:R0:W-:Y:S04]  /*3ccc0*/  STS.128 [R29], R8 ;  /* 0x000000081d007388 */ /* 0x0041e80000000c00 */
[----:B0-----:R-:W4:Y:S04]  /*3ccd0*/  LDL.LU R8, [R1+0x84] ;  /* 0x0000840001087983 */ /* 0x001f280000300800 */
[----:B------:R-:W2:Y:S04]  /*3cce0*/  LDL.LU R9, [R1+0x90] ;  /* 0x0000900001097983 */ /* 0x000ea80000300800 */
[----:B------:R-:W2:Y:S04]  /*3ccf0*/  LDL.LU R10, [R1+0xa8] ;  /* 0x0000a800010a7983 */ /* 0x000ea80000300800 */
[----:B------:R-:W2:Y:S04]  /*3cd00*/  LDL.LU R11, [R1+0xb0] ;  /* 0x0000b000010b7983 */ /* 0x000ea80000300800 */
[----:B------:R0:W-:Y:S04]  /*3cd10*/  STS.128 [R29+0x80], R20 ;  /* 0x000080141d007388 */ /* 0x0001e80000000c00 */
[----:B------:R1:W-:Y:S04]  /*3cd20*/  STS.128 [R29+0x400], R16 ;  /* 0x000400101d007388 */ /* 0x0003e80000000c00 */
[----:B------:R1:W-:Y:S04]  /*3cd30*/  STS.128 [R29+0x480], R12 ;  /* 0x0004800c1d007388 */ /* 0x0003e80000000c00 */
[----:B0-----:R-:W2:Y:S04]  /*3cd40*/  LDL.LU R20, [R1+0x208] ;  /* 0x0002080001147983 */ /* 0x001ea80000300800 */
[----:B------:R-:W2:Y:S04]  /*3cd50*/  LDL.LU R21, [R1+0x25c] ;  /* 0x00025c0001157983 */ /* 0x000ea80000300800 */
[----:B------:R-:W2:Y:S04]  /*3cd60*/  LDL.LU R22, [R1+0x258] ;  /* 0x0002580001167983 */ /* 0x000ea80000300800 */
[----:B------:R-:W2:Y:S04]  /*3cd70*/  LDL.LU R23, [R1+0x220] ;  /* 0x0002200001177983 */ /* 0x000ea80000300800 */
[----:B-1----:R-:W2:Y:S04]  /*3cd80*/  LDL.LU R16, [R1+0x248] ;  /* 0x0002480001107983 */ /* 0x002ea80000300800 */
[----:B------:R-:W2:Y:S04]  /*3cd90*/  LDL.LU R17, [R1+0x1f8] ;  /* 0x0001f80001117983 */ /* 0x000ea80000300800 */
[----:B------:R-:W2:Y:S04]  /*3cda0*/  LDL.LU R18, [R1+0x254] ;  /* 0x0002540001127983 */ /* 0x000ea80000300800 */
[----:B------:R-:W2:Y:S01]  /*3cdb0*/  LDL.LU R19, [R1+0x210] ;  /* 0x0002100001137983 */ /* 0x000ea20000300800 */
[----:B---3--:R-:W-:-:S03]  /*3cdc0*/  F2FP.PACK_AB R24, R28, R24 ;  /* 0x000000181c18723e */ /* 0x008fc600000000ff */
[----:B------:R-:W3:Y:S04]  /*3cdd0*/  LDL.LU R12, [R1+0xb4] ;  /* 0x0000b400010c7983 */ /* 0x000ee80000300800 */
[----:B------:R-:W2:Y:S04]  /*3cde0*/  LDL.LU R13, [R1+0x1ec] ;  /* 0x0001ec00010d7983 */ /* 0x000ea80000300800 */
[----:B------:R-:W2:Y:S04]  /*3cdf0*/  LDL.LU R14, [R1+0x24c] ;  /* 0x00024c00010e7983 */ /* 0x000ea80000300800 */
[----:B------:R-:W2:Y:S04]  /*3ce00*/  LDL.LU R15, [R1+0x1fc] ;  /* 0x0001fc00010f7983 */ /* 0x000ea80000300800 */
[----:B------:R-:W2:Y:S04]  /*3ce10*/  LDL.LU R28, [R1+0x12e8] ;  /* 0x0012e800011c7983 */ /* 0x000ea80000300800 */
[----:B------:R-:W-:Y:S01]  /*3ce20*/  BAR.SYNC.DEFER_BLOCKING 0x0 ;  /* 0x0000000000007b1d */ /* 0x000fe20000010000 */
[----:B----4-:R-:W-:-:S05]  /*3ce30*/  F2FP.PACK_AB R8, R3, R8 ;  /* 0x000000080308723e */ /* 0x010fca00000000ff */
[----:B------:R-:W5:Y:S02]  /*3ce40*/  LDL.LU R3, [R1+0x12e4] ;  /* 0x0012e40001037983 */ /* 0x000f640000300800 */
[----:B-----5:R-:W-:Y:S02]  /*3ce50*/  F2FP.PACK_AB R25, R3, R25 ;  /* 0x000000190319723e */ /* 0x020fe400000000ff */
[----:B------:R-:W4:Y:S01]  /*3ce60*/  LDL.LU R3, [R1+0x12e0] ;  /* 0x0012e00001037983 */ /* 0x000f220000300800 */
[----:B--2---:R-:W-:-:S03]  /*3ce70*/  F2FP.PACK_AB R9, R2, R9 ;  /* 0x000000090209723e */ /* 0x004fc600000000ff */
[----:B------:R-:W2:Y:S01]  /*3ce80*/  LDL.LU R2, [R1+0x12dc] ;  /* 0x0012dc0001027983 */ /* 0x000ea20000300800 */
[----:B---3--:R-:W-:Y:S02]  /*3ce90*/  F2FP.PACK_AB R11, R12, R11 ;  /* 0x0000000b0c0b723e */ /* 0x008fe400000000ff */
[----:B------:R-:W-:Y:S02]  /*3cea0*/  F2FP.PACK_AB R12, R13, R0 ;  /* 0x000000000d0c723e */ /* 0x000fe400000000ff */
[----:B------:R-:W0:Y:S01]  /*3ceb0*/  S2R R0, SR_TID.X ;  /* 0x0000000000007919 */ /* 0x000e220000002100 */
[----:B----4-:R-:W-:-:S03]  /*3cec0*/  F2FP.PACK_AB R26, R3, R26 ;  /* 0x0000001a031a723e */ /* 0x010fc600000000ff */
[----:B------:R-:W2:Y:S01]  /*3ced0*/  LDL.LU R3, [R1+0x12d8] ;  /* 0x0012d80001037983 */ /* 0x000ea20000300800 */
[----:B------:R-:W-:Y:S02]  /*3cee0*/  F2FP.PACK_AB R13, R15, R17 ;  /* 0x000000110f0d723e */ /* 0x000fe400000000ff */
[----:B------:R-:W-:Y:S02]  /*3cef0*/  F2FP.PACK_AB R17, R18, R4 ;  /* 0x000000041211723e */ /* 0x000fe400000000ff */
[C---:B0-----:R-:W-:Y:S02]  /*3cf00*/  SHF.L.U32 R4, R0.reuse, 0xa, RZ ;  /* 0x0000000a00047819 */ /* 0x041fe400000006ff */
[----:B------:R-:W-:Y:S02]  /*3cf10*/  LOP3.LUT R0, R0, 0x7f, RZ, 0xc0, !PT ;  /* 0x0000007f00007812 */ /* 0x000fe400078ec0ff */
[----:B------:R-:W-:Y:S02]  /*3cf20*/  LOP3.LUT R4, R4, 0x1800, RZ, 0xc0, !PT ;  /* 0x0000180004047812 */ /* 0x000fe400078ec0ff */
[----:B------:R-:W-:-:S02]  /*3cf30*/  F2FP.PACK_AB R16, R14, R16 ;  /* 0x000000100e10723e */ /* 0x000fc400000000ff */
[----:B------:R-:W-:Y:S02]  /*3cf40*/  F2FP.PACK_AB R10, R10, R27 ;  /* 0x0000001b0a0a723e */ /* 0x000fe400000000ff */
[----:B------:R-:W-:Y:S02]  /*3cf50*/  F2FP.PACK_AB R14, R19, R20 ;  /* 0x00000014130e723e */ /* 0x000fe400000000ff */
[----:B------:R-:W-:Y:S01]  /*3cf60*/  F2FP.PACK_AB R15, R23, R5 ;  /* 0x00000005170f723e */ /* 0x000fe200000000ff */
[----:B------:R-:W-:Y:S01]  /*3cf70*/  IMAD R5, R0, 0x10, R4 ;  /* 0x0000001000057824 */ /* 0x000fe200078e0204 */
[----:B------:R-:W-:Y:S02]  /*3cf80*/  F2FP.PACK_AB R19, R6, R7 ;  /* 0x000000070613723e */ /* 0x000fe400000000ff */
[CC--:B------:R-:W-:Y:S02]  /*3cf90*/  LEA R7, R0.reuse, R4.reuse, 0x4 ;  /* 0x0000000400077211 */ /* 0x0c0fe400078e20ff */
[----:B------:R-:W-:-:S02]  /*3cfa0*/  LEA R6, R0, R4, 0x4 ;  /* 0x0000000400067211 */ /* 0x000fc400078e20ff */
[----:B------:R-:W-:Y:S02]  /*3cfb0*/  LEA R4, R0, R4, 0x4 ;  /* 0x0000000400047211 */ /* 0x000fe400078e20ff */
[----:B------:R-:W-:Y:S02]  /*3cfc0*/  F2FP.PACK_AB R18, R21, R22 ;  /* 0x000000161512723e */ /* 0x000fe400000000ff */
[----:B------:R-:W-:Y:S02]  /*3cfd0*/  LOP3.LUT R5, R5, 0x20, RZ, 0x3c, !PT ;  /* 0x0000002005057812 */ /* 0x000fe400078e3cff */
[----:B------:R-:W-:Y:S02]  /*3cfe0*/  LOP3.LUT R6, R6, 0x40, RZ, 0x3c, !PT ;  /* 0x0000004006067812 */ /* 0x000fe400078e3cff */
[----:B------:R-:W-:Y:S02]  /*3cff0*/  LOP3.LUT R7, R7, 0x60, RZ, 0x3c, !PT ;  /* 0x0000006007077812 */ /* 0x000fe400078e3cff */
[----:B--2---:R-:W-:-:S02]  /*3d000*/  F2FP.PACK_AB R27, R3, R2 ;  /* 0x00000002031b723e */ /* 0x004fc400000000ff */
[----:B------:R-:W2:Y:S04]  /*3d010*/  LDL.LU R3, [R1+0x12d4] ;  /* 0x0012d40001037983 */ /* 0x000ea80000300800 */
[----:B------:R-:W2:Y:S04]  /*3d020*/  LDL.LU R2, [R1+0x12d0] ;  /* 0x0012d00001027983 */ /* 0x000ea80000300800 */
[----:B------:R-:W-:Y:S04]  /*3d030*/  STL.64 [R1+0x12c8], R26 ;  /* 0x0012c81a01007387 */ /* 0x000fe80000100a00 */
[----:B------:R-:W-:Y:S04]  /*3d040*/  STL.64 [R1+0x12c0], R24 ;  /* 0x0012c01801007387 */ /* 0x000fe80000100a00 */
[----:B------:R-:W0:Y:S04]  /*3d050*/  LDS.128 R24, [R4] ;  /* 0x0000000004187984 */ /* 0x000e280000000c00 */
[----:B------:R-:W3:Y:S04]  /*3d060*/  LDL.LU R20, [R1+0xd0] ;  /* 0x0000d00001147983 */ /* 0x000ee80000300800 */
[----:B------:R-:W4:Y:S04]  /*3d070*/  LDL.LU R21, [R1+0xd8] ;  /* 0x0000d80001157983 */ /* 0x000f280000300800 */
[----:B------:R-:W5:Y:S04]  /*3d080*/  LDL.LU R22, [R1+0xe4] ;  /* 0x0000e40001167983 */ /* 0x000f680000300800 */
[----:B------:R-:W5:Y:S04]  /*3d090*/  LDL.LU R23, [R1+0xe0] ;  /* 0x0000e00001177983 */ /* 0x000f680000300800 */
[----:B0-----:R-:W-:Y:S04]  /*3d0a0*/  STL.64 [R1+0xc0], R24 ;  /* 0x0000c01801007387 */ /* 0x001fe80000100a00 */
[----:B------:R-:W-:Y:S04]  /*3d0b0*/  STL.64 [R1+0xc8], R26 ;  /* 0x0000c81a01007387 */ /* 0x000fe80000100a00 */
[----:B------:R-:W0:Y:S04]  /*3d0c0*/  LDS.128 R24, [R5] ;  /* 0x0000000005187984 */ /* 0x000e280000000c00 */
[----:B0-----:R-:W-:Y:S04]  /*3d0d0*/  STL.64 [R1+0xb0], R24 ;  /* 0x0000b01801007387 */ /* 0x001fe80000100a00 */
[----:B------:R-:W-:Y:S04]  /*3d0e0*/  STL.64 [R1+0xb8], R26 ;  /* 0x0000b81a01007387 */ /* 0x000fe80000100a00 */
[----:B------:R-:W0:Y:S04]  /*3d0f0*/  LDS.128 R24, [R6] ;  /* 0x0000000006187984 */ /* 0x000e280000000c00 */
[----:B0-----:R-:W-:Y:S04]  /*3d100*/  STL.64 [R1+0xa0], R24 ;  /* 0x0000a01801007387 */ /* 0x001fe80000100a00 */
[----:B------:R-:W-:Y:S04]  /*3d110*/  STL.64 [R1+0xa8], R26 ;  /* 0x0000a81a01007387 */ /* 0x000fe80000100a00 */
[----:B------:R-:W0:Y:S04]  /*3d120*/  LDS.128 R24, [R7] ;  /* 0x0000000007187984 */ /* 0x000e280000000c00 */
[----:B0-----:R-:W-:Y:S04]  /*3d130*/  STL.64 [R1+0x90], R24 ;  /* 0x0000901801007387 */ /* 0x001fe80000100a00 */
[----:B------:R0:W-:Y:S04]  /*3d140*/  STL.64 [R1+0x98], R26 ;  /* 0x0000981a01007387 */ /* 0x0001e80000100a00 */
[----:B0-----:R-:W3:Y:S04]  /*3d150*/  LDL.LU.64 R26, [R1+0x12c8] ;  /* 0x0012c800011a7983 */ /* 0x001ee80000300a00 */
[----:B------:R-:W3:Y:S04]  /*3d160*/  LDL.LU.64 R24, [R1+0x12c0] ;  /* 0x0012c00001187983 */ /* 0x000ee80000300a00 */
[----:B------:R0:W-:Y:S04]  /*3d170*/  STL [R1+0x12a8], R7 ;  /* 0x0012a80701007387 */ /* 0x0001e80000100800 */
[----:B------:R-:W-:Y:S06]  /*3d180*/  BAR.SYNC.DEFER_BLOCKING 0x0 ;  /* 0x0000000000007b1d */ /* 0x000fec0000010000 */
[----:B0-----:R-:W4:Y:S04]  /*3d190*/  LDL.LU R7, [R1+0xdc] ;  /* 0x0000dc0001077983 */ /* 0x001f280000300800 */
[----:B------:R0:W-:Y:S04]  /*3d1a0*/  STL [R1+0x12ac], R6 ;  /* 0x0012ac0601007387 */ /* 0x0001e80000100800 */
[----:B0-----:R-:W4:Y:S04]  /*3d1b0*/  LDL.LU R6, [R1+0xd4] ;  /* 0x0000d40001067983 */ /* 0x001f280000300800 */
[----:B------:R-:W-:Y:S04]  /*3d1c0*/  STL [R1+0x12b0], R5 ;  /* 0x0012b00501007387 */ /* 0x000fe80000100800 */
[----:B------:R-:W4:Y:S01]  /*3d1d0*/  LDL.LU R0, [R1+0x280] ;  /* 0x0002800001007983 */ /* 0x000f220000300800 */
[----:B-----5:R-:W-:-:S02]  /*3d1e0*/  F2FP.PACK_AB R22, R22, R23 ;  /* 0x000000171616723e */ /* 0x020fc400000000ff */
[----:B--2---:R-:W-:Y:S01]  /*3d1f0*/  F2FP.PACK_AB R23, R2, R3 ;  /* 0x000000030217723e */ /* 0x004fe200000000ff */
[----:B---3--:R0:W-:Y:S04]  /*3d200*/  STS.128 [R29], R24 ;  /* 0x000000181d007388 */ /* 0x0081e80000000c00 */
[----:B------:R1:W-:Y:S04]  /*3d210*/  STS.128 [R29+0x80], R8 ;  /* 0x000080081d007388 */ /* 0x0003e80000000c00 */
[----:B------:R2:W-:Y:S04]  /*3d220*/  STS.128 [R29+0x400], R12 ;  /* 0x0004000c1d007388 */ /* 0x0005e80000000c00 */
[----:B------:R3:W-:Y:S01]  /*3d230*/  STS.128 [R29+0x480], R16 ;  /* 0x000480101d007388 */ /* 0x0007e20000000c00 */
[----:B----4-:R-:W-:-:S03]  /*3d240*/  F2FP.PACK_AB R21, R7, R21 ;  /* 0x000000150715723e */ /* 0x010fc600000000ff */
[----:B0-----:R-:W4:Y:S04]  /*3d250*/  LDL.LU R26, [R1+0x290] ;  /* 0x00029000011a7983 */ /* 0x001f280000300800 */
[----:B------:R-:W5:Y:S04]  /*3d260*/  LDL.LU R25, [R1+0x284] ;  /* 0x0002840001197983 */ /* 0x000f680000300800 */
[----:B-1----:R-:W4:Y:S01]  /*3d270*/  LDL.LU R8, [R1+0x228] ;  /* 0x0002280001087983 */ /* 0x002f220000300800 */
[----:B------:R-:W-:-:S03]  /*3d280*/  F2FP.PACK_AB R20, R6, R20 ;  /* 0x000000140614723e */ /* 0x000fc600000000ff */
[----:B------:R-:W-:Y:S06]  /*3d290*/  BAR.SYNC.DEFER_BLOCKING 0x0 ;  /* 0x0000000000007b1d */ /* 0x000fec0000010000 */
[----:B------:R-:W4:Y:S04]  /*3d2a0*/  LDL.LU R9, [R1+0x230] ;  /* 0x0002300001097983 */ /* 0x000f280000300800 */
[----:B------:R-:W4:Y:S04]  /*3d2b0*/  LDL.LU R10, [R1+0x238] ;  /* 0x00023800010a7983 */ /* 0x000f280000300800 */
[----:B------:R-:W4:Y:S04]  /*3d2c0*/  LDL.LU R11, [R1+0x240] ;  /* 0x00024000010b7983 */ /* 0x000f280000300800 */
[----:B--2---:R-:W2:Y:S04]  /*3d2d0*/  LDL.LU R12, [R1+0x268] ;  /* 0x00026800010c7983 */ /* 0x004ea80000300800 */
[----:B------:R-:W2:Y:S04]  /*3d2e0*/  LDL.LU R13, [R1+0x270] ;  /* 0x00027000010d7983 */ /* 0x000ea80000300800 */
[----:B------:R-:W0:Y:S04]  /*3d2f0*/  LDS.128 R4, [R4] ;  /* 0x0000000004047984 */ /* 0x000e280000000c00 */
[----:B------:R-:W2:Y:S04]  /*3d300*/  LDL.LU R14, [R1+0x278] ;  /* 0x00027800010e7983 */ /* 0x000ea80000300800 */
[----:B------:R-:W2:Y:S04]  /*3d310*/  LDL.LU R15, [R1+0x298] ;  /* 0x00029800010f7983 */ /* 0x000ea80000300800 */
[----:B---3--:R-:W2:Y:S04]  /*3d320*/  LDL.LU R16, [R1+0x26c] ;  /* 0x00026c0001107983 */ /* 0x008ea80000300800 */
[----:B------:R-:W3:Y:S04]  /*3d330*/  LDL.LU R17, [R1+0x294] ;  /* 0x0002940001117983 */ /* 0x000ee80000300800 */
[----:B------:R-:W2:Y:S04]  /*3d340*/  LDL.LU R18, [R1+0x29c] ;  /* 0x00029c0001127983 */ /* 0x000ea80000300800 */
[----:B------:R-:W2:Y:S04]  /*3d350*/  LDL.LU R19, [R1+0x2a0] ;  /* 0x0002a00001137983 */ /* 0x000ea80000300800 */
[----:B------:R-:W4:Y:S04]  /*3d360*/  LDL.LU R2, [R1+0x12b8] ;  /* 0x0012b80001027983 */ /* 0x000f280000300800 */
[----:B------:R-:W2:Y:S04]  /*3d370*/  LDL.LU R3, [R1+0x12b4] ;  /* 0x0012b40001037983 */ /* 0x000ea80000300800 */
[----:B------:R-:W2:Y:S04]  /*3d380*/  LDL.LU R24, [R1+0x20] ;  /* 0x0000200001187983 */ /* 0x000ea80000300800 */
[----:B0-----:R0:W-:Y:S04]  /*3d390*/  STL.64 [R1+0x80], R4 ;  /* 0x0000800401007387 */ /* 0x0011e80000100a00 */
[----:B------:R-:W-:Y:S04]  /*3d3a0*/  STL.64 [R1+0x88], R6 ;  /* 0x0000880601007387 */ /* 0x000fe80000100a00 */
[----:B0-----:R-:W2:Y:S04]  /*3d3b0*/  LDL.LU R5, [R1+0x12b0] ;  /* 0x0012b00001057983 */ /* 0x001ea80000300800 */
[----:B--2---:R-:W0:Y:S04]  /*3d3c0*/  LDS.128 R4, [R5] ;  /* 0x0000000005047984 */ /* 0x004e280000000c00 */
[----:B0-----:R-:W-:Y:S04]  /*3d3d0*/  STL.64 [R1+0x70], R4 ;  /* 0x0000700401007387 */ /* 0x001fe80000100a00 */
[----:B------:R0:W-:Y:S04]  /*3d3e0*/  STL.64 [R1+0x78], R6 ;  /* 0x0000780601007387 */ /* 0x0001e80000100a00 */
[----:B0-----:R-:W2:Y:S04]  /*3d3f0*/  LDL.LU R6, [R1+0x12ac] ;  /* 0x0012ac0001067983 */ /* 0x001ea80000300800 */
[----:B--2---:R-:W0:Y:S04]  /*3d400*/  LDS.128 R4, [R6] ;  /* 0x0000000006047984 */ /* 0x004e280000000c00 */
[----:B0-----:R-:W-:Y:S04]  /*3d410*/  STL.64 [R1+0x50], R4 ;  /* 0x0000500401007387 */ /* 0x001fe80000100a00 */
[----:B------:R0:W-:Y:S04]  /*3d420*/  STL.64 [R1+0x58], R6 ;  /* 0x0000580601007387 */ /* 0x0001e80000100a00 */
[----:B0-----:R-:W2:Y:S04]  /*3d430*/  LDL.LU R7, [R1+0x12a8] ;  /* 0x0012a80001077983 */ /* 0x001ea80000300800 */
[----:B------:R-:W3:Y:S01]  /*3d440*/  LDL.LU R27, [R1+0x10] ;  /* 0x00001000011b7983 */ /* 0x000ee20000300800 */
[----:B----4-:R-:W-:-:S03]  /*3d450*/  F2FP.PACK_AB R8, R2, R8 ;  /* 0x000000080208723e */ /* 0x010fc600000000ff */
[----:B--2---:R-:W0:Y:S04]  /*3d460*/  LDS.128 R4, [R7] ;  /* 0x0000000007047984 */ /* 0x004e280000000c00 */
[----:B------:R-:W-:Y:S06]  /*3d470*/  BAR.SYNC.DEFER_BLOCKING 0x0 ;  /* 0x0000000000007b1d */ /* 0x000fec0000010000 */
[----:B------:R-:W-:Y:S04]  /*3d480*/  STS.128 [R29], R20 ;  /* 0x000000141d007388 */ /* 0x000fe80000000c00 */
[----:B0-----:R-:W-:Y:S04]  /*3d490*/  STL.64 [R1+0x30], R4 ;  /* 0x0000300401007387 */ /* 0x001fe80000100a00 */
[----:B------:R0:W-:Y:S04]  /*3d4a0*/  STL.64 [R1+0x38], R6 ;  /* 0x0000380601007387 */ /* 0x0001e80000100a00 */
[----:B0-----:R-:W2:Y:S04]  /*3d4b0*/  LDL.LU.64 R6, [R1+0x12a0] ;  /* 0x0012a00001067983 */ /* 0x001ea80000300a00 */
[----:B------:R-:W4:Y:S04]  /*3d4c0*/  LDL.LU.64 R4, [R1+0x1298] ;  /* 0x0012980001047983 */ /* 0x000f280000300a00 */
[----:B------:R-:W2:Y:S04]  /*3d4d0*/  LDL.LU R20, [R1+0x244] ;  /* 0x0002440001147983 */ /* 0x000ea80000300800 */
[----:B------:R-:W2:Y:S04]  /*3d4e0*/  LDL.LU R21, [R1+0x274] ;  /* 0x0002740001157983 */ /* 0x000ea80000300800 */
[----:B------:R-:W2:Y:S04]  /*3d4f0*/  LDL.LU R22, [R1+0x27c] ;  /* 0x00027c0001167983 */ /* 0x000ea80000300800 */
[----:B------:R-:W2:Y:S04]  /*3d500*/  LDL.LU R23, [R1+0x2a4] ;  /* 0x0002a40001177983 */ /* 0x000ea80000300800 */
[----:B------:R-:W2:Y:S01]  /*3d510*/  LDL.LU R2, [R1+0x1294] ;  /* 0x0012940001027983 */ /* 0x000ea20000300800 */
[----:B------:R-:W-:-:S03]  /*3d520*/  F2FP.PACK_AB R9, R3, R9 ;  /* 0x000000090309723e */ /* 0x000fc600000000ff */
[----:B------:R-:W3:Y:S01]  /*3d530*/  LDL.LU R3, [R1+0x1290] ;  /* 0x0012900001037983 */ /* 0x000ee20000300800 */
[----:B--2---:R-:W-:-:S03]  /*3d540*/  F2FP.PACK_AB R10, R2, R10 ;  /* 0x0000000a020a723e */ /* 0x004fc600000000ff */
[----:B------:R-:W2:Y:S01]  /*3d550*/  LDL.LU R2, [R1+0x128c] ;  /* 0x00128c0001027983 */ /* 0x000ea20000300800 */
[----:B------:R-:W-:Y:S02]  /*3d560*/  F2FP.PACK_AB R12, R16, R12 ;  /* 0x0000000c100c723e */ /* 0x000fe400000000ff */
[----:B------:R-:W-:Y:S02]  /*3d570*/  F2FP.PACK_AB R11, R20, R11 ;  /* 0x0000000b140b723e */ /* 0x000fe400000000ff */
[----:B------:R-:W-:Y:S02]  /*3d580*/  F2FP.PACK_AB R18, R18, R15 ;  /* 0x0000000f1212723e */ /* 0x000fe400000000ff */
[----:B------:R-:W-:Y:S02]  /*3d590*/  F2FP.PACK_AB R13, R21, R13 ;  /* 0x0000000d150d723e */ /* 0x000fe400000000ff */
[----:B------:R-:W-:Y:S02]  /*3d5a0*/  F2FP.PACK_AB R14, R22, R14 ;  /* 0x0000000e160e723e */ /* 0x000fe400000000ff */
[----:B-----5:R-:W-:-:S02]  /*3d5b0*/  F2FP.PACK_AB R15, R25, R0 ;  /* 0x00000000190f723e */ /* 0x020fc400000000ff */
[----:B---3--:R-:W-:Y:S02]  /*3d5c0*/  F2FP.PACK_AB R17, R17, R26 ;  /* 0x0000001a1111723e */ /* 0x008fe400000000ff */
[----:B------:R-:W-:Y:S01]  /*3d5d0*/  F2FP.PACK_AB R19, R23, R19 ;  /* 0x000000131713723e */ /* 0x000fe200000000ff */
[----:B------:R-:W-:Y:S04]  /*3d5e0*/  STS.128 [R29+0x80], R8 ;  /* 0x000080081d007388 */ /* 0x000fe80000000c00 */
[----:B------:R-:W-:Y:S01]  /*3d5f0*/  STS.128 [R29+0x400], R12 ;  /* 0x0004000c1d007388 */ /* 0x000fe20000000c00 */
[----:B--2---:R-:W-:-:S03]  /*3d600*/  F2FP.PACK_AB R16, R2, R3 ;  /* 0x000000030210723e */ /* 0x004fc600000000ff */
[----:B------:R-:W2:Y:S04]  /*3d610*/  LDL.LU R2, [R1+0x1288] ;  /* 0x0012880001027983 */ /* 0x000ea80000300800 */
[----:B------:R-:W3:Y:S04]  /*3d620*/  LDL.LU R3, [R1+0x1284] ;  /* 0x0012840001037983 */ /* 0x000ee80000300800 */
[----:B------:R0:W-:Y:S04]  /*3d630*/  STS.128 [R29+0x480], R16 ;  /* 0x000480101d007388 */ /* 0x0001e80000000c00 */
[----:B------:R-:W-:Y:S01]  /*3d640*/  BAR.SYNC.DEFER_BLOCKING 0x0 ;  /* 0x0000000000007b1d */ /* 0x000fe20000010000 */
[----:B------:R-:W-:-:S05]  /*3d650*/  MOV R26, c[0x0][0x1c8] ;  /* 0x00007200001a7a02 */ /* 0x000fca0000000f00 */
[----:B------:R-:W5:Y:S01]  /*3d660*/  LDL.LU R25, [R1] ;  /* 0x0000000001197983 */ /* 0x000f620000300800 */
[----:B------:R-:W-:-:S03]  /*3d670*/  SHF.L.U32 R0, R26, 0x1, RZ ;  /* 0x000000011a007819 */ /* 0x000fc600000006ff */
[----:B0-----:R-:W4:Y:S01]  /*3d680*/  LDL.LU R29, [R1+0x1280] ;  /* 0x00128000011d7983 */ /* 0x001f220000300800 */
[C---:B------:R-:W-:Y:S01]  /*3d690*/  IMAD R15, R26.reuse, 0x6, RZ ;  /* 0x000000061a0f7824 */ /* 0x040fe200078e02ff */
[-C--:B--2---:R-:W-:Y:S02]  /*3d6a0*/  LEA R8, P5, R26, R2.reuse, 0x2 ;  /* 0x000000021a087211 */ /* 0x084fe400078a10ff */
[C---:B------:R-:W-:Y:S02]  /*3d6b0*/  IADD3 R10, P4, R0.reuse, R2, RZ ;  /* 0x00000002000a7210 */ /* 0x040fe40007f9e0ff */
[-C--:B---3--:R-:W-:Y:S01]  /*3d6c0*/  LEA.HI.X.SX32 R9, R0, R3.reuse, 0x1, P5 ;  /* 0x0000000300097211 */ /* 0x088fe200028f0eff */
[----:B------:R0:W-:Y:S01]  /*3d6d0*/  STG.E.U16 [R2.64], R24 ;  /* 0x0000001802007986 */ /* 0x0001e2000c101504 */
[----:B------:R-:W-:Y:S02]  /*3d6e0*/  LEA.HI.X.SX32 R11, R26, R3, 0x1, P4 ;  /* 0x000000031a0b7211 */ /* 0x000fe400020f0eff */
[----:B------:R-:W-:-:S05]  /*3d6f0*/  PRMT R0, R24, 0x7632, R0 ;  /* 0x0000763218007816 */ /* 0x000fca0000000000 */
[----:B------:R1:W-:Y:S04]  /*3d700*/  STG.E.U16 [R10.64], R0 ;  /* 0x000000000a007986 */ /* 0x0003e8000c101504 */
[----:B0-----:R-:W2:Y:S04]  /*3d710*/  LDL.LU R24, [R1+0x24] ;  /* 0x0000240001187983 */ /* 0x001ea80000300800 */
[----:B------:R0:W-:Y:S01]  /*3d720*/  STG.E.U16 [R8.64], R27 ;  /* 0x0000001b08007986 */ /* 0x0001e2000c101504 */
[----:B-1----:R-:W-:-:S03]  /*3d730*/  PRMT R0, R27, 0x7632, R0 ;  /* 0x000076321b007816 */ /* 0x002fc60000000000 */
[----:B0-----:R-:W3:Y:S01]  /*3d740*/  LDL.LU R27, [R1+0x14] ;  /* 0x00001400011b7983 */ /* 0x001ee20000300800 */
[C---:B------:R-:W-:Y:S01]  /*3d750*/  IMAD R9, R26.reuse, 0x3, RZ ;  /* 0x000000031a097824 */ /* 0x040fe200078e02ff */
[-C--:B------:R-:W-:Y:S01]  /*3d760*/  IADD3 R8, P5, R15, R2.reuse, RZ ;  /* 0x000000020f087210 */ /* 0x080fe20007fbe0ff */
[C---:B------:R-:W-:Y:S01]  /*3d770*/  IMAD R17, R26.reuse, 0xa, RZ ;  /* 0x0000000a1a117824 */ /* 0x040fe200078e02ff */
[C---:B------:R-:W-:Y:S01]  /*3d780*/  SHF.L.U32 R11, R26.reuse, 0x2, RZ ;  /* 0x000000021a0b7819 */ /* 0x040fe200000006ff */
[C---:B------:R-:W-:Y:S01]  /*3d790*/  IMAD R13, R26.reuse, 0x5, RZ ;  /* 0x000000051a0d7824 */ /* 0x040fe200078e02ff */
[-C--:B------:R-:W-:Y:S02]  /*3d7a0*/  LEA.HI.X.SX32 R9, R9, R3.reuse, 0x1, P5 ;  /* 0x0000000309097211 */ /* 0x080fe400028f0eff */
[CC--:B------:R-:W-:Y:S02]  /*3d7b0*/  LEA R10, P4, R26.reuse, R2.reuse, 0x3 ;  /* 0x000000021a0a7211 */ /* 0x0c0fe400078818ff */
[----:B------:R-:W-:Y:S01]  /*3d7c0*/  IADD3 R12, P5, R17, R2, RZ ;  /* 0x00000002110c7210 */ /* 0x000fe20007fbe0ff */
[----:B------:R0:W-:Y:S01]  /*3d7d0*/  STG.E.U16 [R8.64], R0 ;  /* 0x0000000008007986 */ /* 0x0001e2000c101504 */
[-C--:B------:R-:W-:Y:S01]  /*3d7e0*/  LEA.HI.X.SX32 R11, R11, R3.reuse, 0x1, P4 ;  /* 0x000000030b0b7211 */ /* 0x080fe200020f0eff */
[C---:B------:R-:W-:Y:S01]  /*3d7f0*/  IMAD R19, R26.reuse, 0xc, RZ ;  /* 0x0000000c1a137824 */ /* 0x040fe200078e02ff */
[----:B------:R-:W-:Y:S01]  /*3d800*/  LEA.HI.X.SX32 R13, R13, R3, 0x1, P5 ;  /* 0x000000030d0d7211 */ /* 0x000fe200028f0eff */
[----:B------:R-:W-:-:S02]  /*3d810*/  IMAD R16, R26, 0xe, RZ ;  /* 0x0000000e1a107824 */ /* 0x000fc400078e02ff */
[----:B-----5:R1:W-:Y:S01]  /*3d820*/  STG.E.U16 [R10.64], R25 ;  /* 0x000000190a007986 */ /* 0x0203e2000c101504 */
[-C--:B------:R-:W-:Y:S02]  /*3d830*/  IADD3 R14, P6, R19, R2.reuse, RZ ;  /* 0x00000002130e7210 */ /* 0x080fe40007fde0ff */
[----:B0-----:R-:W-:Y:S01]  /*3d840*/  PRMT R0, R25, 0x7632, R0 ;  /* 0x0000763219007816 */ /* 0x001fe20000000000 */
[----:B------:R-:W-:Y:S01]  /*3d850*/  IMAD R18, R26, 0x12, RZ ;  /* 0x000000121a127824 */ /* 0x000fe200078e02ff */
[----:B------:R-:W-:-:S03]  /*3d860*/  IADD3 R8, P5, R16, R2, RZ ;  /* 0x0000000210087210 */ /* 0x000fc60007fbe0ff */
[----:B------:R0:W-:Y:S01]  /*3d870*/  STG.E.U16 [R12.64], R0 ;  /* 0x000000000c007986 */ /* 0x0001e2000c101504 */
[----:B------:R-:W-:-:S03]  /*3d880*/  LEA.HI.X.SX32 R15, R15, R3, 0x1, P6 ;  /* 0x000000030f0f7211 */ /* 0x000fc600030f0eff */
[----:B-1----:R-:W5:Y:S01]  /*3d890*/  LDL.LU R25, [R1+0x4] ;  /* 0x0000040001197983 */ /* 0x002f620000300800 */
[C---:B------:R-:W-:Y:S02]  /*3d8a0*/  IMAD R22, R26.reuse, 0x14, RZ ;  /* 0x000000141a167824 */ /* 0x040fe400078e02ff */
[C---:B0-----:R-:W-:Y:S01]  /*3d8b0*/  IMAD R0, R26.reuse, 0x7, RZ ;  /* 0x000000071a007824 */ /* 0x041fe200078e02ff */
[C---:B------:R-:W-:Y:S01]  /*3d8c0*/  LEA R10, P4, R26.reuse, R2, 0x4 ;  /* 0x000000021a0a7211 */ /* 0x040fe200078820ff */
[----:B------:R-:W-:-:S03]  /*3d8d0*/  IMAD.SHL.U32 R11, R26, 0x8, RZ ;  /* 0x000000081a0b7824 */ /* 0x000fc600078e00ff */
[-C--:B------:R-:W-:Y:S01]  /*3d8e0*/  LEA.HI.X.SX32 R9, R0, R3.reuse, 0x1, P5 ;  /* 0x0000000300097211 */ /* 0x080fe200028f0eff */
[----:B------:R-:W-:Y:S01]  /*3d8f0*/  IMAD R0, R26, 0x9, RZ ;  /* 0x000000091a007824 */ /* 0x000fe200078e02ff */
[-C--:B------:R-:W-:Y:S01]  /*3d900*/  IADD3 R12, P5, R18, R2.reuse, RZ ;  /* 0x00000002120c7210 */ /* 0x080fe20007fbe0ff */
[----:B----4-:R0:W-:Y:S01]  /*3d910*/  STG.E.U16 [R14.64], R4 ;  /* 0x000000040e007986 */ /* 0x0101e2000c101504 */
[-C--:B------:R-:W-:Y:S02]  /*3d920*/  LEA.HI.X.SX32 R11, R11, R3.reuse, 0x1, P4 ;  /* 0x000000030b0b7211 */ /* 0x080fe400020f0eff */
[----:B------:R-:W-:Y:S02]  /*3d930*/  LEA.HI.X.SX32 R13, R0, R3, 0x1, P5 ;  /* 0x00000003000d7211 */ /* 0x000fe400028f0eff */
[----:B0-----:R-:W-:Y:S02]  /*3d940*/  IADD3 R14, P6, R22, R2, RZ ;  /* 0x00000002160e7210 */ /* 0x001fe40007fde0ff */
[----:B------:R-:W-:-:S02]  /*3d950*/  PRMT R4, R4, 0x7632, R4 ;  /* 0x0000763204047816 */ /* 0x000fc40000000004 */
[----:B------:R-:W-:-:S03]  /*3d960*/  LEA.HI.X.SX32 R15, R17, R3, 0x1, P6 ;  /* 0x00000003110f7211 */ /* 0x000fc600030f0eff */
[----:B------:R-:W-:Y:S01]  /*3d970*/  STG.E.U16 [R8.64], R4 ;  /* 0x0000000408007986 */ /* 0x000fe2000c101504 */
[----:B--2---:R-:W-:-:S03]  /*3d980*/  PRMT R0, R24, 0x7632, R0 ;  /* 0x0000763218007816 */ /* 0x004fc60000000000 */
[----:B------:R-:W-:Y:S04]  /*3d990*/  STG.E.U16 [R10.64], R24 ;  /* 0x000000180a007986 */ /* 0x000fe8000c101504 */
[----:B------:R0:W-:Y:S04]  /*3d9a0*/  STG.E.U16 [R12.64], R0 ;  /* 0x000000000c007986 */ /* 0x0001e8000c101504 */
[----:B---3--:R1:W-:Y:S01]  /*3d9b0*/  STG.E.U16 [R14.64], R27 ;  /* 0x0000001b0e007986 */ /* 0x0083e2000c101504 */
[----:B0-----:R-:W-:-:S03]  /*3d9c0*/  PRMT R0, R27, 0x7632, R0 ;  /* 0x000076321b007816 */ /* 0x001fc60000000000 */
[----:B-1----:R-:W2:Y:S01]  /*3d9d0*/  LDL.LU R27, [R1+0x28] ;  /* 0x00002800011b7983 */ /* 0x002ea20000300800 */
[C---:B------:R-:W-:Y:S02]  /*3d9e0*/  IMAD R17, R26.reuse, 0x16, RZ ;  /* 0x000000161a117824 */ /* 0x040fe400078e02ff */
[C---:B------:R-:W-:Y:S02]  /*3d9f0*/  IMAD R4, R26.reuse, 0xb, RZ ;  /* 0x0000000b1a047824 */ /* 0x040fe400078e02ff */
[C---:B------:R-:W-:Y:S01]  /*3da00*/  IMAD R20, R26.reuse, 0x18, RZ ;  /* 0x000000181a147824 */ /* 0x040fe200078e02ff */
[-C--:B------:R-:W-:Y:S01]  /*3da10*/  IADD3 R8, P5, R17, R2.reuse, RZ ;  /* 0x0000000211087210 */ /* 0x080fe20007fbe0ff */
[C---:B------:R-:W-:Y:S02]  /*3da20*/  IMAD R21, R26.reuse, 0x1a, RZ ;  /* 0x0000001a1a157824 */ /* 0x040fe400078e02ff */
[----:B------:R-:W-:Y:S01]  /*3da30*/  IMAD R23, R26, 0x1c, RZ ;  /* 0x0000001c1a177824 */ /* 0x000fe200078e02ff */
[----:B------:R-:W-:Y:S01]  /*3da40*/  LEA.HI.X.SX32 R9, R4, R3, 0x1, P5 ;  /* 0x0000000304097211 */ /* 0x000fe200028f0eff */
[----:B------:R-:W-:Y:S01]  /*3da50*/  IMAD R4, R26, 0xd, RZ ;  /* 0x0000000d1a047824 */ /* 0x000fe200078e02ff */
[----:B------:R-:W-:-:S02]  /*3da60*/  IADD3 R10, P4, R20, R2, RZ ;  /* 0x00000002140a7210 */ /* 0x000fc40007f9e0ff */
[-C--:B------:R-:W-:Y:S02]  /*3da70*/  IADD3 R12, P5, R21, R2.reuse, RZ ;  /* 0x00000002150c7210 */ /* 0x080fe40007fbe0ff */
[----:B------:R-:W-:Y:S01]  /*3da80*/  IADD3 R14, P6, R23, R2, RZ ;  /* 0x00000002170e7210 */ /* 0x000fe20007fde0ff */
[----:B------:R0:W-:Y:S01]  /*3da90*/  STG.E.U16 [R8.64], R0 ;  /* 0x0000000008007986 */ /* 0x0001e2000c101504 */
[-C--:B------:R-:W-:Y:S02]  /*3daa0*/  LEA.HI.X.SX32 R11, R19, R3.reuse, 0x1, P4 ;  /* 0x00000003130b7211 */ /* 0x080fe400020f0eff */
[-C--:B------:R-:W-:Y:S02]  /*3dab0*/  LEA.HI.X.SX32 R13, R4, R3.reuse, 0x1, P5 ;  /* 0x00000003040d7211 */ /* 0x080fe400028f0eff */
[----:B------:R-:W-:Y:S01]  /*3dac0*/  LEA.HI.X.SX32 R15, R16, R3, 0x1, P6 ;  /* 0x00000003100f7211 */ /* 0x000fe200030f0eff */
[----:B------:R-:W-:Y:S01]  /*3dad0*/  IMAD R16, R26, 0x1e, RZ ;  /* 0x0000001e1a107824 */ /* 0x000fe200078e02ff */
[----:B-----5:R1:W-:Y:S01]  /*3dae0*/  STG.E.U16 [R10.64], R25 ;  /* 0x000000190a007986 */ /* 0x0203e2000c101504 */
[----:B0-----:R-:W-:-:S03]  /*3daf0*/  PRMT R0, R25, 0x7632, R0 ;  /* 0x0000763219007816 */ /* 0x001fc60000000000 */
[-C--:B------:R-:W-:Y:S02]  /*3db00*/  IADD3 R4, P5, R16, R2.reuse, RZ ;  /* 0x0000000210047210 */ /* 0x080fe40007fbe0ff */
[----:B------:R0:W-:Y:S04]  /*3db10*/  STG.E.U16 [R12.64], R0 ;  /* 0x000000000c007986 */ /* 0x0001e8000c101504 */
[----:B------:R3:W-:Y:S01]  /*3db20*/  STG.E.U16 [R14.64], R5 ;  /* 0x000000050e007986 */ /* 0x0007e2000c101504 */
[C---:B------:R-:W-:Y:S01]  /*3db30*/  IMAD R19, R26.reuse, 0x24, RZ ;  /* 0x000000241a137824 */ /* 0x040fe200078e02ff */
[C---:B------:R-:W-:Y:S01]  /*3db40*/  SHF.L.U32 R9, R26.reuse, 0x4, RZ ;  /* 0x000000041a097819 */ /* 0x040fe200000006ff */
[C---:B-1----:R-:W-:Y:S01]  /*3db50*/  IMAD R11, R26.reuse, 0x11, RZ ;  /* 0x000000111a0b7824 */ /* 0x042fe200078e02ff */
[C---:B------:R-:W-:Y:S01]  /*3db60*/  LEA R8, P4, R26.reuse, R2, 0x5 ;  /* 0x000000021a087211 */ /* 0x040fe200078828ff */
[----:B------:R-:W4:Y:S01]  /*3db70*/  LDL.LU R25, [R1+0x2c] ;  /* 0x00002c0001197983 */ /* 0x000f220000300800 */
[----:B0-----:R-:W-:Y:S01]  /*3db80*/  PRMT R0, R5, 0x7632, R0 ;  /* 0x0000763205007816 */ /* 0x001fe20000000000 */
[----:B---3--:R-:W-:-:S02]  /*3db90*/  IMAD R5, R26, 0xf, RZ ;  /* 0x0000000f1a057824 */ /* 0x008fc400078e02ff */
[----:B------:R-:W-:-:S03]  /*3dba0*/  IMAD R14, R26, 0x22, RZ ;  /* 0x000000221a0e7824 */ /* 0x000fc600078e02ff */
[-C--:B------:R-:W-:Y:S01]  /*3dbb0*/  LEA.HI.X.SX32 R5, R5, R3.reuse, 0x1, P5 ;  /* 0x0000000305057211 */ /* 0x080fe200028f0eff */
[----:B------:R-:W-:Y:S01]  /*3dbc0*/  IMAD R15, R26, 0x26, RZ ;  /* 0x000000261a0f7824 */ /* 0x000fe200078e02ff */
[-C--:B------:R-:W-:Y:S02]  /*3dbd0*/  IADD3 R10, P5, R14, R2.reuse, RZ ;  /* 0x000000020e0a7210 */ /* 0x080fe40007fbe0ff */
[----:B------:R-:W-:Y:S01]  /*3dbe0*/  IADD3 R12, P6, R19, R2, RZ ;  /* 0x00000002130c7210 */ /* 0x000fe20007fde0ff */
[----:B------:R0:W-:Y:S01]  /*3dbf0*/  STG.E.U16 [R4.64], R0 ;  /* 0x0000000004007986 */ /* 0x0001e2000c101504 */
[-C--:B------:R-:W-:Y:S02]  /*3dc00*/  LEA.HI.X.SX32 R9, R9, R3.reuse, 0x1, P4 ;  /* 0x0000000309097211 */ /* 0x080fe400020f0eff */
[-C--:B------:R-:W-:Y:S02]  /*3dc10*/  LEA.HI.X.SX32 R11, R11, R3.reuse, 0x1, P5 ;  /* 0x000000030b0b7211 */ /* 0x080fe400028f0eff */
[----:B------:R-:W-:Y:S01]  /*3dc20*/  LEA.HI.X.SX32 R13, R18, R3, 0x1, P6 ;  /* 0x00000003120d7211 */ /* 0x000fe200030f0eff */
[----:B------:R-:W-:-:S02]  /*3dc30*/  IMAD R18, R26, 0x28, RZ ;  /* 0x000000281a127824 */ /* 0x000fc400078e02ff */
[C---:B------:R-:W-:Y:S02]  /*3dc40*/  IMAD R24, R26.reuse, 0x2a, RZ ;  /* 0x0000002a1a187824 */ /* 0x040fe400078e02ff */
[----:B0-----:R-:W-:Y:S01]  /*3dc50*/  IMAD R5, R26, 0x13, RZ ;  /* 0x000000131a057824 */ /* 0x001fe200078e02ff */
[----:B------:R-:W-:-:S04]  /*3dc60*/  IADD3 R4, P5, R15, R2, RZ ;  /* 0x000000020f047210 */ /* 0x000fc80007fbe0ff */
[----:B------:R-:W-:Y:S01]  /*3dc70*/  LEA.HI.X.SX32 R5, R5, R3, 0x1, P5 ;  /* 0x0000000305057211 */ /* 0x000fe200028f0eff */
[----:B------:R-:W-:Y:S01]  /*3dc80*/  IMAD R19, R26, 0x30, RZ ;  /* 0x000000301a137824 */ /* 0x000fe200078e02ff */
[----:B--2---:R-:W-:Y:S01]  /*3dc90*/  PRMT R0, R27, 0x7632, R0 ;  /* 0x000076321b007816 */ /* 0x004fe20000000000 */
[----:B------:R0:W-:Y:S04]  /*3dca0*/  STG.E.U16 [R8.64], R27 ;  /* 0x0000001b08007986 */ /* 0x0001e8000c101504 */
[----:B------:R1:W-:Y:S04]  /*3dcb0*/  STG.E.U16 [R10.64], R0 ;  /* 0x000000000a007986 */ /* 0x0003e8000c101504 */
[----:B------:R2:W-:Y:S01]  /*3dcc0*/  STG.E.U16 [R12.64], R29 ;  /* 0x0000001d0c007986 */ /* 0x0005e2000c101504 */
[----:B0-----:R-:W-:-:S03]  /*3dcd0*/  IADD3 R8, P4, R18, R2, RZ ;  /* 0x0000000212087210 */ /* 0x001fc60007f9e0ff */
[----:B------:R-:W3:Y:S01]  /*3dce0*/  LDL.LU R27, [R1+0x1c] ;  /* 0x00001c00011b7983 */ /* 0x000ee20000300800 */
[----:B-1----:R-:W-:Y:S01]  /*3dcf0*/  PRMT R0, R29, 0x7632, R0 ;  /* 0x000076321d007816 */ /* 0x002fe20000000000 */
[----:B------:R-:W-:Y:S01]  /*3dd00*/  IMAD R11, R26, 0x15, RZ ;  /* 0x000000151a0b7824 */ /* 0x000fe200078e02ff */
[-C--:B------:R-:W-:Y:S01]  /*3dd10*/  IADD3 R10, P5, R24, R2.reuse, RZ ;  /* 0x00000002180a7210 */ /* 0x080fe20007fbe0ff */
[----:B--2---:R-:W-:Y:S01]  /*3dd20*/  IMAD R29, R26, 0x2c, RZ ;  /* 0x0000002c1a1d7824 */ /* 0x004fe200078e02ff */
[-C--:B------:R-:W-:Y:S01]  /*3dd30*/  LEA.HI.X.SX32 R9, R22, R3.reuse, 0x1, P4 ;  /* 0x0000000316097211 */ /* 0x080fe200020f0eff */
[----:B------:R0:W-:Y:S01]  /*3dd40*/  STG.E.U16 [R4.64], R0 ;  /* 0x0000000004007986 */ /* 0x0001e2000c101504 */
[----:B------:R-:W-:Y:S02]  /*3dd50*/  LEA.HI.X.SX32 R11, R11, R3, 0x1, P5 ;  /* 0x000000030b0b7211 */ /* 0x000fe400028f0eff */
[----:B------:R-:W-:Y:S01]  /*3dd60*/  IADD3 R12, P6, R29, R2, RZ ;  /* 0x000000021d0c7210 */ /* 0x000fe20007fde0ff */
[----:B------:R1:W-:Y:S01]  /*3dd70*/  STG.E.U16 [R8.64], R28 ;  /* 0x0000001c08007986 */ /* 0x0003e2000c101504 */
[----:B------:R-:W-:-:S02]  /*3dd80*/  IMAD R22, R26, 0x32, RZ ;  /* 0x000000321a167824 */ /* 0x000fc400078e02ff */
[----:B------:R-:W-:Y:S02]  /*3dd90*/  LEA.HI.X.SX32 R13, R17, R3, 0x1, P6 ;  /* 0x00000003110d7211 */ /* 0x000fe400030f0eff */
[----:B0-----:R-:W-:Y:S01]  /*3dda0*/  PRMT R0, R28, 0x7632, R0 ;  /* 0x000076321c007816 */ /* 0x001fe20000000000 */
[C---:B------:R-:W-:Y:S02]  /*3ddb0*/  IMAD R17, R26.reuse, 0x2e, RZ ;  /* 0x0000002e1a117824 */ /* 0x040fe400078e02ff */
[C---:B-1----:R-:W-:Y:S02]  /*3ddc0*/  IMAD R28, R26.reuse, 0x34, RZ ;  /* 0x000000341a1c7824 */ /* 0x042fe400078e02ff */
[----:B------:R0:W-:Y:S02]  /*3ddd0*/  STG.E.U16 [R10.64], R0 ;  /* 0x000000000a007986 */ /* 0x0001e4000c101504 */
[----:B0-----:R-:W-:Y:S02]  /*3dde0*/  IMAD R0, R26, 0x17, RZ ;  /* 0x000000171a007824 */ /* 0x001fe400078e02ff */
[----:B------:R-:W2:Y:S04]  /*3ddf0*/  LDL.LU R26, [R1+0xc] ;  /* 0x00000c00011a7983 */ /* 0x000ea80000300800 */
[----:B------:R-:W-:Y:S04]  /*3de00*/  STL.64 [R1+0x1268], R18 ;  /* 0x0012681201007387 */ /* 0x000fe80000100a00 */
[----:B------:R0:W-:Y:S04]  /*3de10*/  STL.64 [R1+0x1258], R28 ;  /* 0x0012581c01007387 */ /* 0x0001e80000100a00 */
[----:B0-----:R-:W5:Y:S01]  /*3de20*/  LDL.LU R29, [R1+0xc0] ;  /* 0x0000c000011d7983 */ /* 0x001f620000300800 */
[----:B------:R-:W-:-:S02]  /*3de30*/  IADD3 R8, P4, R19, R2, RZ ;  /* 0x0000000213087210 */ /* 0x000fc40007f9e0ff */
[-C--:B------:R-:W-:Y:S01]  /*3de40*/  IADD3 R4, P5, R17, R2.reuse, RZ ;  /* 0x0000000211047210 */ /* 0x080fe20007fbe0ff */
[----:B------:R0:W-:Y:S01]  /*3de50*/  STG.E.U16 [R12.64], R6 ;  /* 0x000000060c007986 */ /* 0x0001e2000c101504 */
[----:B------:R-:W-:Y:S02]  /*3de60*/  MOV R19, c[0x0][0x1c8] ;  /* 0x0000720000137a02 */ /* 0x000fe40000000f00 */
[-C--:B------:R-:W-:Y:S01]  /*3de70*/  LEA.HI.X.SX32 R5, R0, R3.reuse, 0x1, P5 ;  /* 0x0000000300057211 */ /* 0x080fe200028f0eff */
[----:B------:R-:W5:Y:S01]  /*3de80*/  LDL R18, [R1+0xb0] ;  /* 0x0000b00001127983 */ /* 0x000f620000100800 */
[-C--:B------:R-:W-:Y:S01]  /*3de90*/  IADD3 R10, P5, R22, R2.reuse, RZ ;  /* 0x00000002160a7210 */ /* 0x080fe20007fbe0ff */
[----:B------:R-:W-:Y:S01]  /*3dea0*/  IMAD R0, R19, 0x19, RZ ;  /* 0x0000001913007824 */ /* 0x000fe200078e02ff */
[----:B------:R-:W-:Y:S02]  /*3deb0*/  LEA.HI.X.SX32 R9, R20, R3, 0x1, P4 ;  /* 0x0000000314097211 */ /* 0x000fe400020f0eff */
[----:B0-----:R-:W-:-:S02]  /*3dec0*/  IADD3 R12, P6, R28, R2, RZ ;  /* 0x000000021c0c7210 */ /* 0x001fc40007fde0ff */
[----:B------:R-:W-:Y:S01]  /*3ded0*/  PRMT R6, R6, 0x7632, R6 ;  /* 0x0000763206067816 */ /* 0x000fe20000000006 */
[----:B------:R-:W-:Y:S01]  /*3dee0*/  IMAD R20, R19, 0x36, RZ ;  /* 0x0000003613147824 */ /* 0x000fe200078e02ff */
[-C--:B------:R-:W-:Y:S02]  /*3def0*/  LEA.HI.X.SX32 R11, R0, R3.reuse, 0x1, P5 ;  /* 0x00000003000b7211 */ /* 0x080fe400028f0eff */
[----:B------:R-:W-:Y:S01]  /*3df00*/  LEA.HI.X.SX32 R13, R21, R3, 0x1, P6 ;  /* 0x00000003150d7211 */ /* 0x000fe200030f0eff */
[----:B------:R-:W-:Y:S01]  /*3df10*/  IMAD R21, R19, 0x38, RZ ;  /* 0x0000003813157824 */ /* 0x000fe200078e02ff */
[----:B----4-:R-:W-:Y:S01]  /*3df20*/  PRMT R0, R25, 0x7632, R0 ;  /* 0x0000763219007816 */ /* 0x010fe20000000000 */
[----:B------:R0:W-:Y:S04]  /*3df30*/  STG.E.U16 [R4.64], R6 ;  /* 0x0000000604007986 */ /* 0x0001e8000c101504 */
[----:B------:R1:W-:Y:S04]  /*3df40*/  STG.E.U16 [R8.64], R25 ;  /* 0x0000001908007986 */ /* 0x0003e8000c101504 */
[----:B------:R-:W-:Y:S01]  /*3df50*/  STG.E.U16 [R10.64], R0 ;  /* 0x000000000a007986 */ /* 0x000fe2000c101504 */
[----:B0-----:R-:W-:-:S03]  /*3df60*/  IMAD R5, R19, 0x1b, RZ ;  /* 0x0000001b13057824 */ /* 0x001fc600078e02ff */
[----:B------:R0:W-:Y:S01]  /*3df70*/  STL.64 [R1+0x1238], R20 ;  /* 0x0012381401007387 */ /* 0x0001e20000100a00 */
[-C--:B------:R-:W-:Y:S02]  /*3df80*/  IADD3 R4, P5, R20, R2.reuse, RZ ;  /* 0x0000000214047210 */ /* 0x080fe40007fbe0ff */
[-C--:B-1----:R-:W-:Y:S01]  /*3df90*/  IADD3 R8, P4, R21, R2.reuse, RZ ;  /* 0x0000000215087210 */ /* 0x082fe20007f9e0ff */
[----:B------:R-:W-:Y:S01]  /*3dfa0*/  IMAD R25, R19, 0x3a, RZ ;  /* 0x0000003a13197824 */ /* 0x000fe200078e02ff */
[----:B------:R-:W-:Y:S02]  /*3dfb0*/  LEA.HI.X.SX32 R5, R5, R3, 0x1, P5 ;  /* 0x0000000305057211 */ /* 0x000fe400028f0eff */
[----:B0-----:R-:W-:Y:S02]  /*3dfc0*/  MOV R21, c[0x0][0x1c8] ;  /* 0x0000720000157a02 */ /* 0x001fe40000000f00 */
[----:B------:R-:W-:-:S03]  /*3dfd0*/  IADD3 R10, P5, R25, R2, RZ ;  /* 0x00000002190a7210 */ /* 0x000fc60007fbe0ff */
[----:B------:R-:W-:Y:S01]  /*3dfe0*/  IMAD R6, R21, 0x1d, RZ ;  /* 0x0000001d15067824 */ /* 0x000fe200078e02ff */
[----:B------:R-:W-:-:S04]  /*3dff0*/  LEA.HI.X.SX32 R9, R23, R3, 0x1, P4 ;  /* 0x0000000317097211 */ /* 0x000fc800020f0eff */
[----:B------:R-:W-:Y:S02]  /*3e000*/  LEA.HI.X.SX32 R11, R6, R3, 0x1, P5 ;  /* 0x00000003060b7211 */ /* 0x000fe400028f0eff */
[----:B------:R-:W-:Y:S01]  /*3e010*/  LEA R6, P4, R21, R2, 0x6 ;  /* 0x0000000215067211 */ /* 0x000fe200078830ff */
[----:B------:R-:W-:Y:S01]  /*3e020*/  STL.64 [R1+0x1270], R24 ;  /* 0x0012701801007387 */ /* 0x000fe20000100a00 */
[----:B---3--:R-:W-:-:S03]  /*3e030*/  PRMT R0, R27, 0x7632, R0 ;  /* 0x000076321b007816 */ /* 0x008fc60000000000 */
[----:B------:R0:W-:Y:S04]  /*3e040*/  STG.E.U16 [R12.64], R27 ;  /* 0x0000001b0c007986 */ /* 0x0001e8000c101504 */
[----:B------:R1:W-:Y:S01]  /*3e050*/  STG.E.U16 [R4.64], R0 ;  /* 0x0000000004007986 */ /* 0x0003e2000c101504 */
[----:B0-----:R-:W-:-:S05]  /*3e060*/  IMAD R27, R19, 0x3c, RZ ;  /* 0x0000003c131b7824 */ /* 0x001fca00078e02ff */
[----:B------:R-:W-:-:S04]  /*3e070*/  IADD3 R12, P6, R27, R2, RZ ;  /* 0x000000021b0c7210 */ /* 0x000fc80007fde0ff */
[----:B------:R-:W-:Y:S01]  /*3e080*/  LEA.HI.X.SX32 R13, R16, R3, 0x1, P6 ;  /* 0x00000003100d7211 */ /* 0x000fe200030f0eff */
[C---:B------:R-:W-:Y:S02]  /*3e090*/  IMAD R16, R21.reuse, 0x3e, RZ ;  /* 0x0000003e15107824 */ /* 0x040fe400078e02ff */
[----:B-1----:R-:W-:-:S03]  /*3e0a0*/  IMAD R5, R21, 0x1f, RZ ;  /* 0x0000001f15057824 */ /* 0x002fc600078e02ff */
[----:B------:R-:W-:Y:S02]  /*3e0b0*/  IADD3 R4, P5, R16, R2, RZ ;  /* 0x0000000210047210 */ /* 0x000fe40007fbe0ff */
[----:B--2---:R-:W-:Y:S01]  /*3e0c0*/  PRMT R0, R26, 0x7632, R0 ;  /* 0x000076321a007816 */ /* 0x004fe20000000000 */
[----:B------:R0:W-:Y:S04]  /*3e0d0*/  STG.E.U16 [R8.64], R26 ;  /* 0x0000001a08007986 */ /* 0x0001e8000c101504 */
[----:B------:R1:W-:Y:S04]  /*3e0e0*/  STG.E.U16 [R10.64], R0 ;  /* 0x000000000a007986 */ /* 0x0003e8000c101504 */
[----:B------:R2:W-:Y:S01]  /*3e0f0*/  STG.E.U16 [R12.64], R7 ;  /* 0x000000070c007986 */ /* 0x0005e2000c101504 */
[----:B------:R-:W-:Y:S01]  /*3e100*/  LEA.HI.X.SX32 R5, R5, R3, 0x1, P5 ;  /* 0x0000000305057211 */ /* 0x000fe200028f0eff */
[----:B0-----:R-:W-:Y:S01]  /*3e110*/  IMAD R9, R21, 0x21, RZ ;  /* 0x0000002115097824 */ /* 0x001fe200078e02ff */
[----:B-1----:R-:W-:Y:S01]  /*3e120*/  PRMT R0, R7, 0x7632, R0 ;  /* 0x0000763207007816 */ /* 0x002fe20000000000 */
[C---:B--2---:R-:W-:Y:S01]  /*3e130*/  IMAD R12, R21.reuse, 0x42, RZ ;  /* 0x00000042150c7824 */ /* 0x044fe200078e02ff */
[----:B------:R-:W-:-:S03]  /*3e140*/  SHF.L.U32 R7, R21, 0x5, RZ ;  /* 0x0000000515077819 */ /* 0x000fc600000006ff */
[----:B------:R5:W-:Y:S01]  /*3e150*/  STG.E.U16 [R4.64], R0 ;  /* 0x0000000004007986 */ /* 0x000be2000c101504 */
[-C--:B------:R-:W-:Y:S02]  /*3e160*/  IADD3 R8, P5, R12, R2.reuse, RZ ;  /* 0x000000020c087210 */ /* 0x080fe40007fbe0ff */
[-C--:B------:R-:W-:Y:S01]  /*3e170*/  LEA.HI.X.SX32 R7, R7, R3.reuse, 0x1, P4 ;  /* 0x0000000307077211 */ /* 0x080fe200020f0eff */
[----:B------:R-:W-:Y:S01]  /*3e180*/  IMAD R26, R21, 0x44, RZ ;  /* 0x00000044151a7824 */ /* 0x000fe200078e02ff */
[----:B------:R-:W-:Y:S02]  /*3e190*/  LEA.HI.X.SX32 R9, R9, R3, 0x1, P5 ;  /* 0x0000000309097211 */ /* 0x000fe400028f0eff */
[----:B-----5:R-:W-:Y:S01]  /*3e1a0*/  PRMT R0, R29, 0x7632, R0 ;  /* 0x000076321d007816 */ /* 0x020fe20000000000 */
[----:B------:R-:W-:Y:S01]  /*3e1b0*/  STG.E.U16 [R6.64], R29 ;  /* 0x0000001d06007986 */ /* 0x000fe2000c101504 */
[----:B------:R-:W-:Y:S01]  /*3e1c0*/  IADD3 R10, P6, R26, R2, RZ ;  /* 0x000000021a0a7210 */ /* 0x000fe20007fde0ff */
[----:B------:R-:W-:-:S02]  /*3e1d0*/  IMAD R4, R21, 0x25, RZ ;  /* 0x0000002515047824 */ /* 0x000fc400078e02ff */
[----:B------:R-:W-:Y:S01]  /*3e1e0*/  STL.64 [R1+0x1250], R16 ;  /* 0x0012501001007387 */ /* 0x000fe20000100a00 */
[----:B------:R-:W-:-:S03]  /*3e1f0*/  IMAD R5, R21, 0x27, RZ ;  /* 0x0000002715057824 */ /* 0x000fc600078e02ff */
[----:B------:R0:W-:Y:S01]  /*3e200*/  STG.E.U16 [R8.64], R0 ;  /* 0x0000000008007986 */ /* 0x0001e2000c101504 */
[----:B------:R-:W-:-:S03]  /*3e210*/  IMAD R13, R21, 0x48, RZ ;  /* 0x00000048150d7824 */ /* 0x000fc600078e02ff */
[----:B------:R1:W-:Y:S01]  /*3e220*/  STL.64 [R1+0x1240], R26 ;  /* 0x0012401a01007387 */ /* 0x0003e20000100a00 */
[----:B------:R-:W-:Y:S02]  /*3e230*/  IMAD R19, R19, 0x24, RZ ;  /* 0x0000002413137824 */ /* 0x000fe400078e02ff */
[C---:B0-----:R-:W-:Y:S02]  /*3e240*/  IMAD R9, R21.reuse, 0x46, RZ ;  /* 0x0000004615097824 */ /* 0x041fe400078e02ff */
[C---:B-1----:R-:W-:Y:S02]  /*3e250*/  IMAD R27, R21.reuse, 0x5e, RZ ;  /* 0x0000005e151b7824 */ /* 0x042fe400078e02ff */
[C---:B------:R-:W-:Y:S01]  /*3e260*/  IMAD R26, R21.reuse, 0x60, RZ ;  /* 0x00000060151a7824 */ /* 0x040fe200078e02ff */
[----:B------:R0:W-:Y:S01]  /*3e270*/  STL.64 [R1+0x1278], R4 ;  /* 0x0012780401007387 */ /* 0x0001e20000100a00 */
[----:B------:R-:W-:Y:S01]  /*3e280*/  IMAD R0, R21, 0x23, RZ ;  /* 0x0000002315007824 */ /* 0x000fe200078e02ff */
[----:B------:R-:W-:-:S02]  /*3e290*/  IADD3 R24, P4, R9, R2, RZ ;  /* 0x0000000209187210 */ /* 0x000fc40007f9e0ff */
[----:B------:R-:W-:Y:S04]  /*3e2a0*/  STL.64 [R1+0x1260], R26 ;  /* 0x0012601a01007387 */ /* 0x000fe80000100a00 */
[----:B------:R1:W-:Y:S01]  /*3e2b0*/  STL.64 [R1+0x1248], R12 ;  /* 0x0012480c01007387 */ /* 0x0003e20000100a00 */
[----:B0-----:R-:W-:-:S03]  /*3e2c0*/  IADD3 R4, P5, R13, R2, RZ ;  /* 0x000000020d047210 */ /* 0x001fc60007fbe0ff */
[----:B------:R-:W-:Y:S01]  /*3e2d0*/  STL [R1+0x180], R24 ;  /* 0x0001801801007387 */ /* 0x000fe20000100800 */
[----:B------:R-:W-:Y:S02]  /*3e2e0*/  LEA.HI.X.SX32 R5, R19, R3, 0x1, P5 ;  /* 0x0000000313057211 */ /* 0x000fe400028f0eff */
[----:B-1----:R-:W-:Y:S02]  /*3e2f0*/  MOV R13, R25 ;  /* 0x00000019000d7202 */ /* 0x002fe40000000f00 */
[----:B------:R-:W-:-:S05]  /*3e300*/  LEA.HI.X.SX32 R13, R0, R3, 0x1, P4 ;  /* 0x00000003000d7211 */ /* 0x000fca00020f0eff */
[----:B------:R-:W-:Y:S04]  /*3e310*/  STL [R1+0x184], R13 ;  /* 0x0001840d01007387 */ /* 0x000fe80000100800 */
[----:B------:R0:W-:Y:S04]  /*3e320*/  STL.64 [R1+0x178], R4 ;  /* 0x0001780401007387 */ /* 0x0001e80000100a00 */
[----:B0-----:R-:W2:Y:S01]  /*3e330*/  LDL.LU.64 R4, [R1+0x1278] ;  /* 0x0012780001047983 */ /* 0x001ea20000300a00 */
[----:B------:R-:W-:Y:S01]  /*3e340*/  LEA.HI.X.SX32 R11, R14, R3, 0x1, P6 ;  /* 0x000000030e0b7211 */ /* 0x000fe200030f0eff */
[----:B------:R-:W-:-:S02]  /*3e350*/  IMAD R23, R21, 0x4a, RZ ;  /* 0x0000004a15177824 */ /* 0x000fc400078e02ff */
[----:B------:R-:W-:Y:S02]  /*3e360*/  IMAD R26, R21, 0x4c, RZ ;  /* 0x0000004c151a7824 */ /* 0x000fe400078e02ff */
[----:B------:R0:W-:Y:S01]  /*3e370*/  STG.E.U16 [R10.64], R18 ;  /* 0x000000120a007986 */ /* 0x0001e2000c101504 */
[----:B------:R-:W-:Y:S01]  /*3e380*/  IMAD.MOV.U32 R12, RZ, RZ, R24 ;  /* 0x000000ffff0c7224 */ /* 0x000fe200078e0018 */
[-C--:B------:R-:W-:Y:S02]  /*3e390*/  IADD3 R24, P6, R23, R2.reuse, RZ ;  /* 0x0000000217187210 */ /* 0x080fe40007fde0ff */
[----:B------:R-:W-:Y:S01]  /*3e3a0*/  IADD3 R12, P4, R26, R2, RZ ;  /* 0x000000021a0c7210 */ /* 0x000fe20007f9e0ff */
[C---:B------:R-:W-:Y:S02]  /*3e3b0*/  IMAD R26, R21.reuse, 0x50, RZ ;  /* 0x00000050151a7824 */ /* 0x040fe400078e02ff */
[----:B0-----:R-:W-:Y:S01]  /*3e3c0*/  IMAD R18, R21, 0x4e, RZ ;  /* 0x0000004e15127824 */ /* 0x001fe200078e02ff */
[----:B------:R-:W-:-:S04]  /*3e3d0*/  LEA.HI.X.SX32 R13, R15, R3, 0x1, P4 ;  /* 0x000000030f0d7211 */ /* 0x000fc800020f0eff */
[-C--:B------:R-:W-:Y:S02]  /*3e3e0*/  IADD3 R18, P5, R18, R2.reuse, RZ ;  /* 0x0000000212127210 */ /* 0x080fe40007fbe0ff */
[-C--:B--2---:R-:W-:Y:S02]  /*3e3f0*/  LEA.HI.X.SX32 R25, R4, R3.reuse, 0x1, P6 ;  /* 0x0000000304197211 */ /* 0x084fe400030f0eff */
[----:B------:R-:W-:Y:S02]  /*3e400*/  IADD3 R26, P6, R26, R2, RZ ;  /* 0x000000021a1a7210 */ /* 0x000fe40007fde0ff */
[----:B------:R-:W-:Y:S01]  /*3e410*/  LEA.HI.X.SX32 R19, R5, R3, 0x1, P5 ;  /* 0x0000000305137211 */ /* 0x000fe200028f0eff */
[----:B------:R0:W-:Y:S04]  /*3e420*/  STL.64 [R1+0x170], R24 ;  /* 0x0001701801007387 */ /* 0x0001e80000100a00 */
[----:B0-----:R-:W2:Y:S04]  /*3e430*/  LDL.LU.64 R24, [R1+0x1270] ;  /* 0x0012700001187983 */ /* 0x001ea80000300a00 */
[----:B------:R-:W-:Y:S04]  /*3e440*/  STL.64 [R1+0x168], R12 ;  /* 0x0001680c01007387 */ /* 0x000fe80000100a00 */
[----:B------:R-:W-:Y:S04]  /*3e450*/  STL [R1+0x158], R26 ;  /* 0x0001581a01007387 */ /* 0x000fe80000100800 */
[----:B------:R0:W-:Y:S04]  /*3e460*/  STL.64 [R1+0x160], R18 ;  /* 0x0001601201007387 */ /* 0x0001e80000100a00 */
[----:B0-----:R-:W3:Y:S01]  /*3e470*/  LDL.LU.64 R18, [R1+0x1268] ;  /* 0x0012680001127983 */ /* 0x001ee20000300a00 */
[----:B------:R-:W-:-:S02]  /*3e480*/  IMAD R29, R21, 0x52, RZ ;  /* 0x00000052151d7824 */ /* 0x000fc400078e02ff */
[C---:B------:R-:W-:Y:S02]  /*3e490*/  IMAD R28, R21.reuse, 0x54, RZ ;  /* 0x00000054151c7824 */ /* 0x040fe400078e02ff */
[----:B------:R-:W-:Y:S01]  /*3e4a0*/  IMAD R6, R21, 0x29, RZ ;  /* 0x0000002915067824 */ /* 0x000fe200078e02ff */
[-C--:B------:R-:W-:Y:S02]  /*3e4b0*/  IADD3 R12, P4, R29, R2.reuse, RZ ;  /* 0x000000021d0c7210 */ /* 0x080fe40007f9e0ff */
[----:B------:R-:W-:Y:S02]  /*3e4c0*/  IADD3 R28, P5, R28, R2, RZ ;  /* 0x000000021c1c7210 */ /* 0x000fe40007fbe0ff */
[----:B------:R-:W-:Y:S02]  /*3e4d0*/  MOV R5, R27 ;  /* 0x0000001b00057202 */ /* 0x000fe40000000f00 */
[----:B------:R-:W-:Y:S02]  /*3e4e0*/  LEA.HI.X.SX32 R13, R6, R3, 0x1, P4 ;  /* 0x00000003060d7211 */ /* 0x000fe400020f0eff */
[----:B------:R-:W-:-:S02]  /*3e4f0*/  MOV R4, R26 ;  /* 0x0000001a00047202 */ /* 0x000fc40000000f00 */
[----:B------:R-:W4:Y:S01]  /*3e500*/  LDL.LU.64 R26, [R1+0x1260] ;  /* 0x00126000011a7983 */ /* 0x000f220000300a00 */
[-C--:B--2---:R-:W-:Y:S02]  /*3e510*/  LEA.HI.X.SX32 R29, R24, R3.reuse, 0x1, P5 ;  /* 0x00000003181d7211 */ /* 0x084fe400028f0eff */
[----:B---3--:R-:W-:-:S05]  /*3e520*/  LEA.HI.X.SX32 R5, R18, R3, 0x1, P6 ;  /* 0x0000000312057211 */ /* 0x008fca00030f0eff */
[----:B------:R-:W-:Y:S04]  /*3e530*/  STL [R1+0x15c], R5 ;  /* 0x00015c0501007387 */ /* 0x000fe80000100800 */
[----:B------:R-:W-:Y:S04]  /*3e540*/  STL.64 [R1+0x150], R12 ;  /* 0x0001500c01007387 */ /* 0x000fe80000100a00 */
[----:B------:R0:W-:Y:S04]  /*3e550*/  STL.64 [R1+0x148], R28 ;  /* 0x0001481c01007387 */ /* 0x0001e80000100a00 */
[----:B0-----:R-:W2:Y:S01]  /*3e560*/  LDL.LU.64 R28, [R1+0x1258] ;  /* 0x00125800011c7983 */ /* 0x001ea20000300a00 */
[----:B------:R-:W-:-:S02]  /*3e570*/  IMAD R0, R21, 0x56, RZ ;  /* 0x0000005615007824 */ /* 0x000fc400078e02ff */
[C---:B------:R-:W-:Y:S02]  /*3e580*/  IMAD R17, R21.reuse, 0x58, RZ ;  /* 0x0000005815117824 */ /* 0x040fe400078e02ff */
[C---:B------:R-:W-:Y:S01]  /*3e590*/  IMAD R16, R21.reuse, 0x5a, RZ ;  /* 0x0000005a15107824 */ /* 0x040fe200078e02ff */
[-C--:B------:R-:W-:Y:S01]  /*3e5a0*/  IADD3 R4, P6, R0, R2.reuse, RZ ;  /* 0x0000000200047210 */ /* 0x080fe20007fde0ff */
[----:B------:R-:W-:Y:S01]  /*3e5b0*/  IMAD R7, R21, 0x2b, RZ ;  /* 0x0000002b15077824 */ /* 0x000fe200078e02ff */
[-C--:B------:R-:W-:Y:S01]  /*3e5c0*/  IADD3 R12, P4, R17, R2.reuse, RZ ;  /* 0x00000002110c7210 */ /* 0x080fe20007f9e0ff */
[----:B------:R-:W-:Y:S01]  /*3e5d0*/  IMAD R8, R21, 0x2d, RZ ;  /* 0x0000002d15087824 */ /* 0x000fe200078e02ff */
[----:B------:R-:W-:Y:S02]  /*3e5e0*/  IADD3 R16, P5, R16, R2, RZ ;  /* 0x0000000210107210 */ /* 0x000fe40007fbe0ff */
[-C--:B------:R-:W-:Y:S02]  /*3e5f0*/  LEA.HI.X.SX32 R5, R7, R3.reuse, 0x1, P6 ;  /* 0x0000000307057211 */ /* 0x080fe400030f0eff */
[----:B------:R-:W-:-:S03]  /*3e600*/  LEA.HI.X.SX32 R17, R8, R3, 0x1, P5 ;  /* 0x0000000308117211 */ /* 0x000fc600028f0eff */
[----:B------:R-:W-:Y:S01]  /*3e610*/  STL.64 [R1+0x140], R4 ;  /* 0x0001400401007387 */ /* 0x000fe20000100a00 */
[----:B--2---:R-:W-:-:S05]  /*3e620*/  LEA.HI.X.SX32 R13, R29, R3, 0x1, P4 ;  /* 0x000000031d0d7211 */ /* 0x004fca00020f0eff */
[----:B------:R-:W-:Y:S04]  /*3e630*/  STL.64 [R1+0x138], R12 ;  /* 0x0001380c01007387 */ /* 0x000fe80000100a00 */
[----:B------:R0:W-:Y:S04]  /*3e640*/  STL.64 [R1+0x130], R16 ;  /* 0x0001301001007387 */ /* 0x0001e80000100a00 */
[----:B0-----:R-:W2:Y:S01]  /*3e650*/  LDL.LU.64 R16, [R1+0x1250] ;  /* 0x0012500001107983 */ /* 0x001ea20000300a00 */
[----:B------:R-:W-:-:S05]  /*3e660*/  IMAD R0, R21, 0x5c, RZ ;  /* 0x0000005c15007824 */ /* 0x000fca00078e02ff */
[-C--:B------:R-:W-:Y:S01]  /*3e670*/  IADD3 R4, P6, R0, R2.reuse, RZ ;  /* 0x0000000200047210 */ /* 0x080fe20007fde0ff */
[----:B------:R-:W-:Y:S01]  /*3e680*/  IMAD R10, R21, 0x2f, RZ ;  /* 0x0000002f150a7824 */ /* 0x000fe200078e02ff */
[-C--:B----4-:R-:W-:Y:S01]  /*3e690*/  IADD3 R12, P4, R27, R2.reuse, RZ ;  /* 0x000000021b0c7210 */ /* 0x090fe20007f9e0ff */
[C---:B------:R-:W-:Y:S01]  /*3e6a0*/  IMAD R20, R21.reuse, 0x62, RZ ;  /* 0x0000006215147824 */ /* 0x040fe200078e02ff */
[----:B------:R-:W-:Y:S01]  /*3e6b0*/  IADD3 R26, P5, R26, R2, RZ ;  /* 0x000000021a1a7210 */ /* 0x000fe20007fbe0ff */
[C---:B------:R-:W-:Y:S01]  /*3e6c0*/  IMAD R11, R21.reuse, 0x31, RZ ;  /* 0x00000031150b7824 */ /* 0x040fe200078e02ff */
[-C--:B------:R-:W-:Y:S01]  /*3e6d0*/  LEA.HI.X.SX32 R13, R10, R3.reuse, 0x1, P4 ;  /* 0x000000030a0d7211 */ /* 0x080fe200020f0eff */
[----:B------:R-:W-:Y:S01]  /*3e6e0*/  IMAD R14, R21, 0x33, RZ ;  /* 0x00000033150e7824 */ /* 0x000fe200078e02ff */
[----:B------:R-:W-:Y:S02]  /*3e6f0*/  LEA.HI.X.SX32 R27, R19, R3, 0x1, P5 ;  /* 0x00000003131b7211 */ /* 0x000fe400028f0eff */
[----:B------:R-:W-:-:S02]  /*3e700*/  MOV R0, c[0x0][0x1c8] ;  /* 0x0000720000007a02 */ /* 0x000fc40000000f00 */
[----:B--2---:R-:W-:-:S05]  /*3e710*/  LEA.HI.X.SX32 R5, R17, R3, 0x1, P6 ;  /* 0x0000000311057211 */ /* 0x004fca00030f0eff */
[----:B------:R0:W-:Y:S01]  /*3e720*/  STL.64 [R1+0x128], R4 ;  /* 0x0001280401007387 */ /* 0x0001e20000100a00 */
[----:B------:R-:W-:-:S03]  /*3e730*/  IADD3 R20, P6, R20, R2, RZ ;  /* 0x0000000214147210 */ /* 0x000fc60007fde0ff */
[----:B------:R1:W-:Y:S01]  /*3e740*/  STL.64 [R1+0x120], R12 ;  /* 0x0001200c01007387 */ /* 0x0003e20000100a00 */
[----:B0-----:R-:W-:Y:S01]  /*3e750*/  IMAD R4, R21, 0x64, RZ ;  /* 0x0000006415047824 */ /* 0x001fe200078e02ff */
[----:B------:R-:W-:Y:S02]  /*3e760*/  LEA.HI.X.SX32 R21, R11, R3, 0x1, P6 ;  /* 0x000000030b157211 */ /* 0x000fe400030f0eff */
[----:B-1----:R-:W2:Y:S02]  /*3e770*/  LDL.LU.64 R12, [R1+0x1248] ;  /* 0x00124800010c7983 */ /* 0x002ea40000300a00 */
[----:B------:R-:W-:-:S05]  /*3e780*/  IADD3 R6, P4, R4, R2, RZ ;  /* 0x0000000204067210 */ /* 0x000fca0007f9e0ff */
[----:B------:R-:W-:Y:S04]  /*3e790*/  STL [R1+0x108], R6 ;  /* 0x0001080601007387 */ /* 0x000fe80000100800 */
[----:B------:R0:W-:Y:S04]  /*3e7a0*/  STL.64 [R1+0x118], R26 ;  /* 0x0001181a01007387 */ /* 0x0001e80000100a00 */
[----:B0-----:R-:W3:Y:S04]  /*3e7b0*/  LDL.LU.64 R26, [R1+0x1240] ;  /* 0x00124000011a7983 */ /* 0x001ee80000300a00 */
[----:B------:R0:W-:Y:S04]  /*3e7c0*/  STL.64 [R1+0x110], R20 ;  /* 0x0001101401007387 */ /* 0x0001e80000100a00 */
[----:B0-----:R-:W4:Y:S01]  /*3e7d0*/  LDL.LU.64 R20, [R1+0x1238] ;  /* 0x0012380001147983 */ /* 0x001f220000300a00 */
[----:B------:R-:W-:Y:S01]  /*3e7e0*/  IMAD R15, R0, 0x66, RZ ;  /* 0x00000066000f7824 */ /* 0x000fe200078e02ff */
[----:B------:R-:W-:Y:S01]  /*3e7f0*/  MOV R18, R6 ;  /* 0x0000000600127202 */ /* 0x000fe20000000f00 */
[----:B------:R-:W-:-:S03]  /*3e800*/  IMAD.MOV.U32 R4, RZ, RZ, c[0x0][0x1c8] ;  /* 0x00007200ff047624 */ /* 0x000fc600078e00ff */
[----:B------:R-:W-:Y:S01]  /*3e810*/  IADD3 R6, P5, R15, R2, RZ ;  /* 0x000000020f067210 */ /* 0x000fe20007fbe0ff */
[----:B------:R-:W-:Y:S01]  /*3e820*/  IMAD R15, R0, 0x68, RZ ;  /* 0x00000068000f7824 */ /* 0x000fe200078e02ff */
[----:B------:R-:W-:Y:S01]  /*3e830*/  MOV R19, R7 ;  /* 0x0000000700137202 */ /* 0x000fe20000000f00 */
[----:B------:R-:W-:Y:S01]  /*3e840*/  IMAD R0, R4, 0x6a, RZ ;  /* 0x0000006a04007824 */ /* 0x000fe200078e02ff */
[----:B------:R-:W-:Y:S02]  /*3e850*/  MOV R10, R18 ;  /* 0x00000012000a7202 */ /* 0x000fe40000000f00 */
[----:B------:R-:W-:Y:S02]  /*3e860*/  IADD3 R18, P6, R15, R2, RZ ;  /* 0x000000020f127210 */ /* 0x000fe40007fde0ff */
[----:B------:R-:W-:Y:S02]  /*3e870*/  MOV R11, R19 ;  /* 0x00000013000b7202 */ /* 0x000fe40000000f00 */
[-C--:B------:R-:W-:Y:S01]  /*3e880*/  LEA.HI.X.SX32 R11, R22, R3.reuse, 0x1, P4 ;  /* 0x00000003160b7211 */ /* 0x080fe200020f0eff */
[----:B------:R-:W-:Y:S01]  /*3e890*/  IMAD R15, R4, 0x6c, RZ ;  /* 0x0000006c040f7824 */ /* 0x000fe200078e02ff */
[----:B------:R-:W-:-:S02]  /*3e8a0*/  LEA.HI.X.SX32 R7, R14, R3, 0x1, P5 ;  /* 0x000000030e077211 */ /* 0x000fc400028f0eff */
[----:B------:R-:W-:Y:S02]  /*3e8b0*/  LEA.HI.X.SX32 R19, R28, R3, 0x1, P6 ;  /* 0x000000031c137211 */ /* 0x000fe400030f0eff */
[----:B------:R-:W-:Y:S01]  /*3e8c0*/  IADD3 R4, P4, R0, R2, RZ ;  /* 0x0000000200047210 */ /* 0x000fe20007f9e0ff */
[----:B------:R-:W-:Y:S01]  /*3e8d0*/  IMAD.MOV.U32 R0, RZ, RZ, c[0x0][0x1c8] ;  /* 0x00007200ff007624 */ /* 0x000fe200078e00ff */
[----:B------:R-:W-:Y:S04]  /*3e8e0*/  STL [R1+0x10c], R11 ;  /* 0x00010c0b01007387 */ /* 0x000fe80000100800 */
[----:B------:R-:W-:Y:S04]  /*3e8f0*/  STL.64 [R1+0x100], R6 ;  /* 0x0001000601007387 */ /* 0x000fe80000100a00 */
[----:B------:R0:W-:Y:S01]  /*3e900*/  STL.64 [R1+0xf8], R18 ;  /* 0x0000f81201007387 */ /* 0x0001e20000100a00 */
[----:B------:R-:W-:-:S02]  /*3e910*/  IMAD R24, R0, 0x6e, RZ ;  /* 0x0000006e00187824 */ /* 0x000fc400078e02ff */
[C---:B0-----:R-:W-:Y:S01]  /*3e920*/  IMAD R18, R0.reuse, 0x35, RZ ;  /* 0x0000003500127824 */ /* 0x041fe200078e02ff */
[-C--:B------:R-:W-:Y:S01]  /*3e930*/  IADD3 R6, P5, R15, R2.reuse, RZ ;  /* 0x000000020f067210 */ /* 0x080fe20007fbe0ff */
[----:B------:R-:W-:Y:S01]  /*3e940*/  IMAD R0, R0, 0x70, RZ ;  /* 0x0000007000007824 */ /* 0x000fe200078e02ff */
[----:B------:R-:W-:Y:S02]  /*3e950*/  MOV R15, c[0x0][0x1c8] ;  /* 0x00007200000f7a02 */ /* 0x000fe40000000f00 */
[-C--:B------:R-:W-:Y:S02]  /*3e960*/  LEA.HI.X.SX32 R5, R18, R3.reuse, 0x1, P4 ;  /* 0x0000000312057211 */ /* 0x080fe400020f0eff */
[----:B------:R-:W-:Y:S01]  /*3e970*/  IADD3 R10, P6, R24, R2, RZ ;  /* 0x00000002180a7210 */ /* 0x000fe20007fde0ff */
[----:B------:R-:W-:Y:S02]  /*3e980*/  IMAD R18, R15, 0x37, RZ ;  /* 0x000000370f127824 */ /* 0x000fe400078e02ff */
[----:B------:R0:W-:Y:S03]  /*3e990*/  STL.64 [R1+0xf0], R4 ;  /* 0x0000f00401007387 */ /* 0x0001e60000100a00 */
[----:B------:R-:W-:-:S02]  /*3e9a0*/  LEA.HI.X.SX32 R11, R18, R3, 0x1, P6 ;  /* 0x00000003120b7211 */ /* 0x000fc400030f0eff */
[----:B0-----:R-:W-:Y:S01]  /*3e9b0*/  IADD3 R4, P4, R0, R2, RZ ;  /* 0x0000000200047210 */ /* 0x001fe20007f9e0ff */
[C---:B------:R-:W-:Y:S02]  /*3e9c0*/  IMAD R0, R15.reuse, 0x72, RZ ;  /* 0x000000720f007824 */ /* 0x040fe400078e02ff */
[----:B------:R-:W-:Y:S01]  /*3e9d0*/  IMAD R15, R15, 0x74, RZ ;  /* 0x000000740f0f7824 */ /* 0x000fe200078e02ff */
[----:B------:R-:W-:Y:S02]  /*3e9e0*/  MOV R28, c[0x0][0x1c8] ;  /* 0x00007200001c7a02 */ /* 0x000fe40000000f00 */
[-C--:B----4-:R-:W-:Y:S02]  /*3e9f0*/  LEA.HI.X.SX32 R7, R20, R3.reuse, 0x1, P5 ;  /* 0x0000000314077211 */ /* 0x090fe400028f0eff */
[----:B------:R-:W-:-:S03]  /*3ea00*/  LEA.HI.X.SX32 R5, R21, R3, 0x1, P4 ;  /* 0x0000000315057211 */ /* 0x000fc600020f0eff */
[----:B------:R0:W-:Y:S04]  /*3ea10*/  STL.64 [R1+0xe8], R6 ;  /* 0x0000e80601007387 */ /* 0x0001e80000100a00 */
[----:B------:R1:W-:Y:S01]  /*3ea20*/  STL.64 [R1+0xe0], R10 ;  /* 0x0000e00a01007387 */ /* 0x0003e20000100a00 */
[-C--:B0-----:R-:W-:Y:S02]  /*3ea30*/  IADD3 R6, P5, R0, R2.reuse, RZ ;  /* 0x0000000200067210 */ /* 0x081fe40007fbe0ff */
[----:B------:R-:W-:Y:S01]  /*3ea40*/  MOV R0, c[0x0][0x1c8] ;  /* 0x0000720000007a02 */ /* 0x000fe20000000f00 */
[----:B------:R0:W-:Y:S01]  /*3ea50*/  STL.64 [R1+0xd8], R4 ;  /* 0x0000d80401007387 */ /* 0x0001e20000100a00 */
[----:B-1----:R-:W-:-:S03]  /*3ea60*/  IADD3 R10, P6, R15, R2, RZ ;  /* 0x000000020f0a7210 */ /* 0x002fc60007fde0ff */
[C---:B------:R-:W-:Y:S02]  /*3ea70*/  IMAD R15, R0.reuse, 0x76, RZ ;  /* 0x00000076000f7824 */ /* 0x040fe400078e02ff */
[C---:B0-----:R-:W-:Y:S02]  /*3ea80*/  IMAD R5, R0.reuse, 0x39, RZ ;  /* 0x0000003900057824 */ /* 0x041fe400078e02ff */
[----:B------:R-:W-:-:S03]  /*3ea90*/  IMAD R4, R0, 0x78, RZ ;  /* 0x0000007800047824 */ /* 0x000fc600078e02ff */
[-C--:B------:R-:W-:Y:S01]  /*3eaa0*/  LEA.HI.X.SX32 R7, R5, R3.reuse, 0x1, P5 ;  /* 0x0000000305077211 */ /* 0x080fe200028f0eff */
[----:B------:R-:W-:Y:S01]  /*3eab0*/  IMAD R5, R0, 0x3b, RZ ;  /* 0x0000003b00057824 */ /* 0x000fe200078e02ff */
[----:B------:R-:W-:-:S03]  /*3eac0*/  LEA.HI.X.SX32 R11, R25, R3, 0x1, P6 ;  /* 0x00000003190b7211 */ /* 0x000fc600030f0eff */
[----:B------:R0:W-:Y:S01]  /*3ead0*/  STL.64 [R1+0xd0], R6 ;  /* 0x0000d00601007387 */ /* 0x0001e20000100a00 */
[----:B------:R-:W-:-:S03]  /*3eae0*/  IADD3 R14, P4, R15, R2, RZ ;  /* 0x000000020f0e7210 */ /* 0x000fc60007f9e0ff */
[----:B------:R1:W-:Y:S01]  /*3eaf0*/  STL.64 [R1+0x68], R10 ;  /* 0x0000680a01007387 */ /* 0x0003e20000100a00 */
[----:B------:R-:W-:Y:S02]  /*3eb00*/  LEA.HI.X.SX32 R15, R5, R3, 0x1, P4 ;  /* 0x00000003050f7211 */ /* 0x000fe400020f0eff */
[----:B0-----:R-:W-:Y:S01]  /*3eb10*/  IADD3 R6, P5, R4, R2, RZ ;  /* 0x0000000204067210 */ /* 0x001fe20007fbe0ff */
[----:B------:R-:W-:-:S05]  /*3eb20*/  IMAD R4, R0, 0x7a, RZ ;  /* 0x0000007a00047824 */ /* 0x000fca00078e02ff */
[-C--:B-1----:R-:W-:Y:S02]  /*3eb30*/  IADD3 R10, P6, R4, R2.reuse, RZ ;  /* 0x00000002040a7210 */ /* 0x082fe40007fde0ff */
[----:B------:R-:W-:Y:S01]  /*3eb40*/  MOV R4, c[0x0][0x1c8] ;  /* 0x0000720000047a02 */ /* 0x000fe20000000f00 */
[----:B------:R0:W-:Y:S01]  /*3eb50*/  STL.64 [R1+0x60], R14 ;  /* 0x0000600e01007387 */ /* 0x0001e20000100a00 */
[----:B------:R-:W-:Y:S01]  /*3eb60*/  IMAD R0, R0, 0x7c, RZ ;  /* 0x0000007c00007824 */ /* 0x000fe200078e02ff */
[-C--:B---3--:R-:W-:Y:S02]  /*3eb70*/  LEA.HI.X.SX32 R7, R27, R3.reuse, 0x1, P5 ;  /* 0x000000031b077211 */ /* 0x088fe400028f0eff */
[----:B------:R-:W-:Y:S02]  /*3eb80*/  IMAD R5, R4, 0x7e, RZ ;  /* 0x0000007e04057824 */ /* 0x000fe400078e02ff */
[----:B------:R-:W-:Y:S01]  /*3eb90*/  IADD3 R18, P4, R0, R2, RZ ;  /* 0x0000000200127210 */ /* 0x000fe20007f9e0ff */
[C---:B0-----:R-:W-:Y:S01]  /*3eba0*/  IMAD R15, R4.reuse, 0x3d, RZ ;  /* 0x0000003d040f7824 */ /* 0x041fe200078e02ff */
[----:B------:R-:W-:Y:S01]  /*3ebb0*/  MOV R0, c[0x0][0x1c8] ;  /* 0x0000720000007a02 */ /* 0x000fe20000000f00 */
[----:B------:R0:W-:Y:S03]  /*3ebc0*/  STL.64 [R1+0x48], R6 ;  /* 0x0000480601007387 */ /* 0x0001e60000100a00 */
[-C--:B------:R-:W-:Y:S01]  /*3ebd0*/  LEA.HI.X.SX32 R11, R15, R3.reuse, 0x1, P6 ;  /* 0x000000030f0b7211 */ /* 0x080fe200030f0eff */
[----:B------:R-:W-:Y:S01]  /*3ebe0*/  IMAD R24, R4, 0x3f, RZ ;  /* 0x0000003f04187824 */ /* 0x000fe200078e02ff */
[----:B------:R-:W-:Y:S01]  /*3ebf0*/  LEA.HI.X.SX32 R19, R16, R3, 0x1, P4 ;  /* 0x0000000310137211 */ /* 0x000fe200020f0eff */
[----:B------:R-:W-:-:S02]  /*3ec00*/  IMAD R15, R4, 0x82, RZ ;  /* 0x00000082040f7824 */ /* 0x000fc400078e02ff */
[----:B------:R1:W-:Y:S01]  /*3ec10*/  STL.64 [R1+0x40], R10 ;  /* 0x0000400a01007387 */ /* 0x0003e20000100a00 */
[-C--:B0-----:R-:W-:Y:S01]  /*3ec20*/  IADD3 R6, P5, R5, R2.reuse, RZ ;  /* 0x0000000205067210 */ /* 0x081fe20007fbe0ff */
[----:B------:R-:W-:Y:S02]  /*3ec30*/  IMAD.SHL.U32 R5, R4, 0x40, RZ ;  /* 0x0000004004057824 */ /* 0x000fe400078e00ff */
[----:B------:R0:W-:Y:S01]  /*3ec40*/  STL.64 [R1+0x28], R18 ;  /* 0x0000281201007387 */ /* 0x0001e20000100a00 */
[-C--:B------:R-:W-:Y:S02]  /*3ec50*/  LEA.HI.X.SX32 R7, R24, R3.reuse, 0x1, P5 ;  /* 0x0000000318077211 */ /* 0x080fe400028f0eff */
[-C--:B-1----:R-:W-:Y:S02]  /*3ec60*/  LEA R10, P6, R0, R2.reuse, 0x7 ;  /* 0x00000002000a7211 */ /* 0x082fe400078c38ff */
[----:B------:R-:W-:Y:S02]  /*3ec70*/  IADD3 R14, P4, R15, R2, RZ ;  /* 0x000000020f0e7210 */ /* 0x000fe40007f9e0ff */
[----:B------:R-:W-:Y:S01]  /*3ec80*/  LEA.HI.X.SX32 R11, R5, R3, 0x1, P6 ;  /* 0x00000003050b7211 */ /* 0x000fe200030f0eff */
[----:B------:R-:W-:-:S02]  /*3ec90*/  IMAD R5, R4, 0x41, RZ ;  /* 0x0000004104057824 */ /* 0x000fc400078e02ff */
[C---:B0-----:R-:W-:Y:S01]  /*3eca0*/  IMAD R18, R4.reuse, 0x84, RZ ;  /* 0x0000008404127824 */ /* 0x041fe200078e02ff */
[----:B------:R0:W-:Y:S02]  /*3ecb0*/  STL.64 [R1+0x20], R6 ;  /* 0x0000200601007387 */ /* 0x0001e40000100a00 */
[-C--:B------:R-:W-:Y:S01]  /*3ecc0*/  LEA.HI.X.SX32 R15, R5, R3.reuse, 0x1, P4 ;  /* 0x00000003050f7211 */ /* 0x080fe200020f0eff */
[----:B------:R-:W-:Y:S01]  /*3ecd0*/  IMAD R24, R4, 0x86, RZ ;  /* 0x0000008604187824 */ /* 0x000fe200078e02ff */
[----:B------:R1:W-:Y:S01]  /*3ece0*/  STL.64 [R1+0x18], R10 ;  /* 0x0000180a01007387 */ /* 0x0003e20000100a00 */
[----:B0-----:R-:W-:Y:S02]  /*3ecf0*/  IADD3 R6, P5, R18, R2, RZ ;  /* 0x0000000212067210 */ /* 0x001fe40007fbe0ff */
[----:B------:R-:W-:Y:S01]  /*3ed00*/  MOV R18, c[0x0][0x1c8] ;  /* 0x0000720000127a02 */ /* 0x000fe20000000f00 */
[----:B------:R0:W-:Y:S01]  /*3ed10*/  STL.64 [R1+0x10], R14 ;  /* 0x0000100e01007387 */ /* 0x0001e20000100a00 */
[----:B--2---:R-:W-:-:S02]  /*3ed20*/  LEA.HI.X.SX32 R7, R12, R3, 0x1, P5 ;  /* 0x000000030c077211 */ /* 0x004fc400028f0eff */
[----:B-1----:R-:W-:Y:S01]  /*3ed30*/  IADD3 R10, P6, R24, R2, RZ ;  /* 0x00000002180a7210 */ /* 0x002fe20007fde0ff */
[C---:B------:R-:W-:Y:S02]  /*3ed40*/  IMAD R24, R18.reuse, 0x43, RZ ;  /* 0x0000004312187824 */ /* 0x040fe400078e02ff */
[----:B------:R1:W-:Y:S01]  /*3ed50*/  STL.64 [R1+0x8], R6 ;  /* 0x0000080601007387 */ /* 0x0003e20000100a00 */
[C---:B0-----:R-:W-:Y:S02]  /*3ed60*/  IMAD R15, R18.reuse, 0x8a, RZ ;  /* 0x0000008a120f7824 */ /* 0x041fe400078e02ff */
[----:B------:R-:W-:-:S03]  /*3ed70*/  IMAD R18, R18, 0x8c, RZ ;  /* 0x0000008c12127824 */ /* 0x000fc600078e02ff */
[-C--:B-1----:R-:W-:Y:S02]  /*3ed80*/  IADD3 R6, P5, R15, R2.reuse, RZ ;  /* 0x000000020f067210 */ /* 0x082fe40007fbe0ff */
[----:B------:R-:W-:Y:S02]  /*3ed90*/  MOV R15, c[0x0][0x1c8] ;  /* 0x00007200000f7a02 */ /* 0x000fe40000000f00 */
[----:B------:R-:W-:Y:S01]  /*3eda0*/  LEA.HI.X.SX32 R11, R24, R3, 0x1, P6 ;  /* 0x00000003180b7211 */ /* 0x000fe200030f0eff */
[----:B------:R-:W-:Y:S01]  /*3edb0*/  IMAD R4, R4, 0x88, RZ ;  /* 0x0000008804047824 */ /* 0x000fe200078e02ff */
[-C--:B------:R-:W-:Y:S01]  /*3edc0*/  IADD3 R8, P6, R18, R2.reuse, RZ ;  /* 0x0000000212087210 */ /* 0x080fe20007fde0ff */
[C---:B------:R-:W-:Y:S02]  /*3edd0*/  IMAD R18, R15.reuse, 0x45, RZ ;  /* 0x000000450f127824 */ /* 0x040fe400078e02ff */
[----:B------:R-:W-:Y:S01]  /*3ede0*/  IMAD R24, R15, 0x8e, RZ ;  /* 0x0000008e0f187824 */ /* 0x000fe200078e02ff */
[----:B------:R-:W-:-:S02]  /*3edf0*/  IADD3 R4, P4, R4, R2, RZ ;  /* 0x0000000204047210 */ /* 0x000fc40007f9e0ff */
[-C--:B------:R-:W-:Y:S02]  /*3ee00*/  LEA.HI.X.SX32 R7, R18, R3.reuse, 0x1, P5 ;  /* 0x0000000312077211 */ /* 0x080fe400028f0eff */
[----:B------:R-:W-:Y:S01]  /*3ee10*/  MOV R18, c[0x0][0x1c8] ;  /* 0x0000720000127a02 */ /* 0x000fe20000000f00 */
[----:B------:R0:W-:Y:S01]  /*3ee20*/  STL.64 [R1], R10 ;  /* 0x0000000a01007387 */ /* 0x0001e20000100a00 */
[----:B------:R-:W-:Y:S01]  /*3ee30*/  LEA.HI.X.SX32 R5, R26, R3, 0x1, P4 ;  /* 0x000000031a057211 */ /* 0x000fe200020f0eff */
[----:B------:R-:W-:Y:S01]  /*3ee40*/  IMAD R15, R15, 0x90, RZ ;  /* 0x000000900f0f7824 */ /* 0x000fe200078e02ff */
[----:B0-----:R-:W-:Y:S01]  /*3ee50*/  IADD3 R10, P4, R24, R2, RZ ;  /* 0x00000002180a7210 */ /* 0x001fe20007f9e0ff */
[----:B------:R-:W-:-:S03]  /*3ee60*/  IMAD R24, R18, 0x47, RZ ;  /* 0x0000004712187824 */ /* 0x000fc600078e02ff */
[-C--:B------:R-:W-:Y:S01]  /*3ee70*/  IADD3 R12, P5, R15, R2.reuse, RZ ;  /* 0x000000020f0c7210 */ /* 0x080fe20007fbe0ff */
[----:B------:R-:W-:Y:S01]  /*3ee80*/  IMAD R15, R18, 0x92, RZ ;  /* 0x00000092120f7824 */ /* 0x000fe200078e02ff */
[-C--:B------:R-:W-:Y:S02]  /*3ee90*/  LEA.HI.X.SX32 R11, R24, R3.reuse, 0x1, P4 ;  /* 0x00000003180b7211 */ /* 0x080fe400020f0eff */
[----:B------:R-:W-:Y:S01]  /*3eea0*/  MOV R24, c[0x0][0x1c8] ;  /* 0x0000720000187a02 */ /* 0x000fe20000000f00 */
[----:B------:R-:W-:Y:S01]  /*3eeb0*/  IMAD R18, R18, 0x94, RZ ;  /* 0x0000009412127824 */ /* 0x000fe200078e02ff */
[----:B------:R-:W-:Y:S02]  /*3eec0*/  LEA.HI.X.SX32 R9, R9, R3, 0x1, P6 ;  /* 0x0000000309097211 */ /* 0x000fe400030f0eff */
[-C--:B------:R-:W-:Y:S01]  /*3eed0*/  IADD3 R14, P6, R15, R2.reuse, RZ ;  /* 0x000000020f0e7210 */ /* 0x080fe20007fde0ff */
[----:B------:R-:W-:Y:S01]  /*3eee0*/  IMAD R29, R24, 0x49, RZ ;  /* 0x00000049181d7824 */ /* 0x000fe200078e02ff */
[----:B------:R-:W-:Y:S01]  /*3eef0*/  IADD3 R16, P4, R18, R2, RZ ;  /* 0x0000000212107210 */ /* 0x000fe20007f9e0ff */
[----:B------:R-:W-:-:S03]  /*3ef00*/  IMAD R18, R24, 0x96, RZ ;  /* 0x0000009618127824 */ /* 0x000fc600078e02ff */
[-C--:B------:R-:W-:Y:S01]  /*3ef10*/  LEA.HI.X.SX32 R15, R29, R3.reuse, 0x1, P6 ;  /* 0x000000031d0f7211 */ /* 0x080fe200030f0eff */
[C---:B------:R-:W-:Y:S01]  /*3ef20*/  IMAD R29, R24.reuse, 0x98, RZ ;  /* 0x00000098181d7824 */ /* 0x040fe200078e02ff */
[-C--:B------:R-:W-:Y:S01]  /*3ef30*/  LEA.HI.X.SX32 R13, R13, R3.reuse, 0x1, P5 ;  /* 0x000000030d0d7211 */ /* 0x080fe200028f0eff */
[C---:B------:R-:W-:Y:S01]  /*3ef40*/  IMAD R22, R24.reuse, 0x9a, RZ ;  /* 0x0000009a18167824 */ /* 0x040fe200078e02ff */
[----:B------:R-:W-:Y:S01]  /*3ef50*/  MOV R27, c[0x0][0x1c8] ;  /* 0x00007200001b7a02 */ /* 0x000fe20000000f00 */
[----:B------:R-:W-:Y:S01]  /*3ef60*/  IMAD R24, R24, 0x4b, RZ ;  /* 0x0000004b18187824 */ /* 0x000fe200078e02ff */
[-C--:B------:R-:W-:Y:S02]  /*3ef70*/  IADD3 R18, P5, R18, R2.reuse, RZ ;  /* 0x0000000212127210 */ /* 0x080fe40007fbe0ff */
[----:B------:R-:W-:Y:S01]  /*3ef80*/  IADD3 R20, P6, R29, R2, RZ ;  /* 0x000000021d147210 */ /* 0x000fe20007fde0ff */
[----:B------:R-:W-:Y:S01]  /*3ef90*/  IMAD.MOV.U32 R29, RZ, RZ, c[0x0][0x1c8] ;  /* 0x00007200ff1d7624 */ /* 0x000fe200078e00ff */
[----:B------:R0:W-:Y:S01]  /*3efa0*/  STL.64 [R1+0x10e8], R4 ;  /* 0x0010e80401007387 */ /* 0x0001e20000100a00 */
[----:B------:R-:W-:-:S02]  /*3efb0*/  LEA.HI.X.SX32 R17, R23, R3, 0x1, P4 ;  /* 0x0000000317117211 */ /* 0x000fc400020f0eff */
[----:B------:R-:W-:Y:S01]  /*3efc0*/  LEA.HI.X.SX32 R19, R24, R3, 0x1, P5 ;  /* 0x0000000318137211 */ /* 0x000fe200028f0eff */
[----:B------:R-:W-:Y:S01]  /*3efd0*/  IMAD R24, R29, 0x9c, RZ ;  /* 0x0000009c1d187824 */ /* 0x000fe200078e02ff */
[----:B------:R-:W-:Y:S01]  /*3efe0*/  IADD3 R22, P4, R22, R2, RZ ;  /* 0x0000000216167210 */ /* 0x000fe20007f9e0ff */
[----:B------:R-:W-:Y:S01]  /*3eff0*/  STL [R1+0x1100], R6 ;  /* 0x0011000601007387 */ /* 0x000fe20000100800 */
[----:B0-----:R-:W-:-:S03]  /*3f000*/  IMAD R4, R27, 0x4d, RZ ;  /* 0x0000004d1b047824 */ /* 0x001fc600078e02ff */
[----:B------:R0:W-:Y:S01]  /*3f010*/  STL [R1+0x1128], R6 ;  /* 0x0011280601007387 */ /* 0x0001e20000100800 */
[----:B------:R-:W-:Y:S01]  /*3f020*/  IMAD R26, R29, 0x4c, RZ ;  /* 0x0000004c1d1a7824 */ /* 0x000fe200078e02ff */
[-C--:B------:R-:W-:Y:S02]  /*3f030*/  IADD3 R24, P5, R24, R2.reuse, RZ ;  /* 0x0000000218187210 */ /* 0x080fe40007fbe0ff */
[-C--:B------:R-:W-:Y:S01]  /*3f040*/  LEA.HI.X.SX32 R23, R4, R3.reuse, 0x1, P4 ;  /* 0x0000000304177211 */ /* 0x080fe200020f0eff */
[----:B------:R-:W-:Y:S01]  /*3f050*/  IMAD R29, R27, 0x9e, RZ ;  /* 0x0000009e1b1d7824 */ /* 0x000fe200078e02ff */
[----:B------:R-:W-:Y:S01]  /*3f060*/  MOV R4, c[0x0][0x1c8] ;  /* 0x0000720000047a02 */ /* 0x000fe20000000f00 */
[----:B0-----:R-:W-:Y:S01]  /*3f070*/  IMAD R6, R28, 0x4e, RZ ;  /* 0x0000004e1c067824 */ /* 0x001fe200078e02ff */
[----:B------:R-:W-:Y:S01]  /*3f080*/  LEA.HI.X.SX32 R21, R26, R3, 0x1, P6 ;  /* 0x000000031a157211 */ /* 0x000fe200030f0eff */
[----:B------:R-:W-:Y:S01]  /*3f090*/  STL [R1+0x10f0], R7 ;  /* 0x0010f00701007387 */ /* 0x000fe20000100800 */
[----:B------:R-:W-:-:S02]  /*3f0a0*/  IADD3 R26, P6, R29, R2, RZ ;  /* 0x000000021d1a7210 */ /* 0x000fc40007fde0ff */
[----:B------:R-:W-:Y:S01]  /*3f0b0*/  LEA.HI.X.SX32 R25, R6, R3, 0x1, P5 ;  /* 0x0000000306197211 */ /* 0x000fe200028f0eff */
[----:B------:R-:W-:Y:S01]  /*3f0c0*/  IMAD R6, R4, 0x4f, RZ ;  /* 0x0000004f04067824 */ /* 0x000fe200078e02ff */
[----:B------:R0:W-:Y:S01]  /*3f0d0*/  STL.64 [R1+0x10f8], R8 ;  /* 0x0010f80801007387 */ /* 0x0001e20000100a00 */
[----:B------:R-:W-:-:S03]  /*3f0e0*/  IMAD R29, R28, 0xa0, RZ ;  /* 0x000000a01c1d7824 */ /* 0x000fc600078e02ff */
[----:B------:R1:W-:Y:S01]  /*3f0f0*/  STL [R1+0x1110], R10 ;  /* 0x0011100a01007387 */ /* 0x0003e20000100800 */
[----:B------:R-:W-:Y:S01]  /*3f100*/  LEA.HI.X.SX32 R27, R6, R3, 0x1, P6 ;  /* 0x00000003061b7211 */ /* 0x000fe200030f0eff */
[C---:B------:R-:W-:Y:S02]  /*3f110*/  IMAD R6, R4.reuse, 0x50, RZ ;  /* 0x0000005004067824 */ /* 0x040fe400078e02ff */
[----:B------:R-:W-:Y:S01]  /*3f120*/  STL [R1+0x10e4], R11 ;  /* 0x0010e40b01007387 */ /* 0x000fe20000100800 */
[-C--:B------:R-:W-:Y:S01]  /*3f130*/  IADD3 R28, P4, R29, R2.reuse, RZ ;  /* 0x000000021d1c7210 */ /* 0x080fe20007f9e0ff */
[----:B0-----:R-:W-:Y:S02]  /*3f140*/  IMAD R9, R4, 0xa2, RZ ;  /* 0x000000a204097824 */ /* 0x001fe400078e02ff */
[----:B------:R-:W-:Y:S04]  /*3f150*/  STL [R1+0x11e0], R11 ;  /* 0x0011e00b01007387 */ /* 0x000fe80000100800 */
[----:B------:R-:W-:Y:S01]  /*3f160*/  STL [R1+0x1208], R11 ;  /* 0x0012080b01007387 */ /* 0x000fe20000100800 */
[----:B-1----:R-:W-:-:S03]  /*3f170*/  IADD3 R10, P5, R9, R2, RZ ;  /* 0x00000002090a7210 */ /* 0x002fc60007fbe0ff */
[----:B------:R0:W-:Y:S01]  /*3f180*/  STL.64 [R1+0x1108], R12 ;  /* 0x0011080c01007387 */ /* 0x0001e20000100a00 */
[----:B------:R-:W-:Y:S01]  /*3f190*/  IMAD R9, R4, 0xa4, RZ ;  /* 0x000000a404097824 */ /* 0x000fe200078e02ff */
[----:B------:R-:W-:Y:S02]  /*3f1a0*/  LEA.HI.X.SX32 R29, R6, R3, 0x1, P4 ;  /* 0x00000003061d7211 */ /* 0x000fe400020f0eff */
[----:B------:R-:W-:Y:S01]  /*3f1b0*/  STL [R1+0x1138], R14 ;  /* 0x0011380e01007387 */ /* 0x000fe20000100800 */
[----:B------:R-:W-:-:S03]  /*3f1c0*/  IMAD R6, R4, 0x51, RZ ;  /* 0x0000005104067824 */ /* 0x000fc600078e02ff */
[----:B------:R1:W-:Y:S01]  /*3f1d0*/  STL [R1+0x1160], R14 ;  /* 0x0011600e01007387 */ /* 0x0003e20000100800 */
[----:B0-----:R-:W-:-:S03]  /*3f1e0*/  IMAD R13, R4, 0xa6, RZ ;  /* 0x000000a6040d7824 */ /* 0x001fc600078e02ff */
[----:B------:R0:W-:Y:S01]  /*3f1f0*/  STL [R1+0x10e0], R15 ;  /* 0x0010e00f01007387 */ /* 0x0001e20000100800 */
[----:B------:R-:W-:-:S03]  /*3f200*/  IADD3 R8, P6, R9, R2, RZ ;  /* 0x0000000209087210 */ /* 0x000fc60007fde0ff */
[----:B------:R-:W-:Y:S01]  /*3f210*/  STL.64 [R1+0x1118], R16 ;  /* 0x0011181001007387 */ /* 0x000fe20000100a00 */
[----:B-1----:R-:W-:Y:S01]  /*3f220*/  IADD3 R14, P4, R13, R2, RZ ;  /* 0x000000020d0e7210 */ /* 0x002fe20007f9e0ff */
[----:B------:R-:W-:Y:S02]  /*3f230*/  IMAD R13, R4, 0x52, RZ ;  /* 0x00000052040d7824 */ /* 0x000fe400078e02ff */
[----:B------:R-:W-:Y:S01]  /*3f240*/  STL.64 [R1+0x1120], R18 ;  /* 0x0011201201007387 */ /* 0x000fe20000100a00 */
[----:B------:R-:W-:-:S03]  /*3f250*/  LEA.HI.X.SX32 R11, R6, R3, 0x1, P5 ;  /* 0x00000003060b7211 */ /* 0x000fc600028f0eff */
[----:B------:R-:W-:Y:S01]  /*3f260*/  STL.64 [R1+0x1130], R20 ;  /* 0x0011301401007387 */ /* 0x000fe20000100a00 */
[----:B------:R-:W-:-:S03]  /*3f270*/  IMAD R12, R4, 0x53, RZ ;  /* 0x00000053040c7824 */ /* 0x000fc600078e02ff */
[----:B------:R-:W-:Y:S01]  /*3f280*/  STL.64 [R1+0x1140], R22 ;  /* 0x0011401601007387 */ /* 0x000fe20000100a00 */
[----:B------:R-:W-:-:S03]  /*3f290*/  LEA.HI.X.SX32 R9, R13, R3, 0x1, P6 ;  /* 0x000000030d097211 */ /* 0x000fc600030f0eff */
[----:B------:R-:W-:Y:S01]  /*3f2a0*/  STL [R1+0x1170], R24 ;  /* 0x0011701801007387 */ /* 0x000fe20000100800 */
[----:B------:R-:W-:-:S03]  /*3f2b0*/  IMAD R6, R4, 0xaa, RZ ;  /* 0x000000aa04067824 */ /* 0x000fc600078e02ff */
[----:B------:R-:W-:Y:S04]  /*3f2c0*/  STL [R1+0x1194], R24 ;  /* 0x0011941801007387 */ /* 0x000fe80000100800 */
[----:B------:R-:W-:Y:S01]  /*3f2d0*/  STL [R1+0x1148], R25 ;  /* 0x0011481901007387 */ /* 0x000fe20000100800 */
[----:B0-----:R-:W-:-:S03]  /*3f2e0*/  LEA.HI.X.SX32 R15, R12, R3, 0x1, P4 ;  /* 0x000000030c0f7211 */ /* 0x001fc600020f0eff */
[----:B------:R-:W-:Y:S01]  /*3f2f0*/  STL.64 [R1+0x1150], R26 ;  /* 0x0011501a01007387 */ /* 0x000fe20000100a00 */
[----:B------:R-:W-:-:S03]  /*3f300*/  IMAD R13, R4, 0xac, RZ ;  /* 0x000000ac040d7824 */ /* 0x000fc600078e02ff */
[----:B------:R-:W-:Y:S04]  /*3f310*/  STL.64 [R1+0x1158], R28 ;  /* 0x0011581c01007387 */ /* 0x000fe80000100a00 */
[----:B------:R0:W-:Y:S04]  /*3f320*/  STL.64 [R1+0x190], R10 ;  /* 0x0001900a01007387 */ /* 0x0001e80000100a00 */
[----:B------:R1:W-:Y:S01]  /*3f330*/  STL.64 [R1+0x188], R8 ;  /* 0x0001880801007387 */ /* 0x0003e20000100a00 */
[----:B0-----:R-:W-:-:S03]  /*3f340*/  IMAD R10, R4, 0xa8, RZ ;  /* 0x000000a8040a7824 */ /* 0x001fc600078e02ff */
[----:B------:R0:W-:Y:S01]  /*3f350*/  STL.64 [R1+0x198], R14 ;  /* 0x0001980e01007387 */ /* 0x0001e20000100a00 */
[-C--:B-1----:R-:W-:Y:S01]  /*3f360*/  IADD3 R8, P6, R6, R2.reuse, RZ ;  /* 0x0000000206087210 */ /* 0x082fe20007fde0ff */
[----:B------:R-:W-:Y:S01]  /*3f370*/  IMAD R6, R4, 0x54, RZ ;  /* 0x0000005404067824 */ /* 0x000fe200078e02ff */
[----:B------:R-:W-:Y:S01]  /*3f380*/  IADD3 R10, P5, R10, R2, RZ ;  /* 0x000000020a0a7210 */ /* 0x000fe20007fbe0ff */
[----:B------:R-:W-:-:S03]  /*3f390*/  IMAD R12, R4, 0x56, RZ ;  /* 0x00000056040c7824 */ /* 0x000fc600078e02ff */
[-C--:B------:R-:W-:Y:S02]  /*3f3a0*/  LEA.HI.X.SX32 R11, R6, R3.reuse, 0x1, P5 ;  /* 0x00000003060b7211 */ /* 0x080fe400028f0eff */
[----:B0-----:R-:W-:Y:S01]  /*3f3b0*/  IADD3 R14, P4, R13, R2, RZ ;  /* 0x000000020d0e7210 */ /* 0x001fe20007f9e0ff */
[C---:B------:R-:W-:Y:S02]  /*3f3c0*/  IMAD R13, R4.reuse, 0x55, RZ ;  /* 0x00000055040d7824 */ /* 0x040fe400078e02ff */
[----:B------:R0:W-:Y:S01]  /*3f3d0*/  STL.64 [R1+0x1a8], R10 ;  /* 0x0001a80a01007387 */ /* 0x0001e20000100a00 */
[C---:B------:R-:W-:Y:S02]  /*3f3e0*/  IMAD R6, R4.reuse, 0xb0, RZ ;  /* 0x000000b004067824 */ /* 0x040fe400078e02ff */
[-C--:B------:R-:W-:Y:S01]  /*3f3f0*/  LEA.HI.X.SX32 R9, R13, R3.reuse, 0x1, P6 ;  /* 0x000000030d097211 */ /* 0x080fe200030f0eff */
[----:B------:R-:W-:Y:S01]  /*3f400*/  IMAD R13, R4, 0xb2, RZ ;  /* 0x000000b2040d7824 */ /* 0x000fe200078e02ff */
[----:B------:R-:W-:-:S03]  /*3f410*/  LEA.HI.X.SX32 R15, R12, R3, 0x1, P4 ;  /* 0x000000030c0f7211 */ /* 0x000fc600020f0eff */
[----:B------:R1:W-:Y:S01]  /*3f420*/  STL.64 [R1+0x1a0], R8 ;  /* 0x0001a00801007387 */ /* 0x0003e20000100a00 */
[----:B0-----:R-:W-:-:S03]  /*3f430*/  IMAD R10, R4, 0xae, RZ ;  /* 0x000000ae040a7824 */ /* 0x001fc600078e02ff */
[----:B------:R0:W-:Y:S02]  /*3f440*/  STL.64 [R1+0x280], R14 ;  /* 0x0002800e01007387 */ /* 0x0001e40000100a00 */
[-C--:B------:R-:W-:Y:S02]  /*3f450*/  IADD3 R10, P5, R10, R2.reuse, RZ ;  /* 0x000000020a0a7210 */ /* 0x080fe40007fbe0ff */
[-C--:B-1----:R-:W-:Y:S01]  /*3f460*/  IADD3 R8, P6, R6, R2.reuse, RZ ;  /* 0x0000000206087210 */ /* 0x082fe20007fde0ff */
[C---:B------:R-:W-:Y:S01]  /*3f470*/  IMAD R6, R4.reuse, 0x57, RZ ;  /* 0x0000005704067824 */ /* 0x040fe200078e02ff */
[----:B0-----:R-:W-:Y:S01]  /*3f480*/  IADD3 R14, P4, R13, R2, RZ ;  /* 0x000000020d0e7210 */ /* 0x001fe20007f9e0ff */
[----:B------:R-:W-:-:S03]  /*3f490*/  IMAD R13, R4, 0x58, RZ ;  /* 0x00000058040d7824 */ /* 0x000fc600078e02ff */
[-C--:B------:R-:W-:Y:S01]  /*3f4a0*/  LEA.HI.X.SX32 R11, R6, R3.reuse, 0x1, P5 ;  /* 0x00000003060b7211 */ /* 0x080fe200028f0eff */
[C---:B------:R-:W-:Y:S02]  /*3f4b0*/  IMAD R12, R4.reuse, 0x59, RZ ;  /* 0x00000059040c7824 */ /* 0x040fe400078e02ff */
[----:B------:R-:W-:Y:S01]  /*3f4c0*/  IMAD R6, R4, 0xb6, RZ ;  /* 0x000000b604067824 */ /* 0x000fe200078e02ff */
[-C--:B------:R-:W-:Y:S01]  /*3f4d0*/  LEA.HI.X.SX32 R9, R13, R3.reuse, 0x1, P6 ;  /* 0x000000030d097211 */ /* 0x080fe200030f0eff */
[----:B------:R0:W-:Y:S01]  /*3f4e0*/  STL.64 [R1+0x278], R10 ;  /* 0x0002780a01007387 */ /* 0x0001e20000100a00 */
[----:B------:R-:W-:Y:S01]  /*3f4f0*/  LEA.HI.X.SX32 R15, R12, R3, 0x1, P4 ;  /* 0x000000030c0f7211 */ /* 0x000fe200020f0eff */
[C---:B------:R-:W-:Y:S02]  /*3f500*/  IMAD R13, R4.reuse, 0xb8, RZ ;  /* 0x000000b8040d7824 */ /* 0x040fe400078e02ff */
        /* <DEDUP_REMOVED lines=114> */
[----:B------:R-:W-:Y:S01]  /*3fc30*/  IMAD R6, R4, 0xe6, RZ ;  /* 0x000000e604067824 */ /* 0x000fe200078e02ff */
[----:B------:R-:W-:-:S03]  /*3fc40*/  LEA.HI.X.SX32 R9, R13, R3, 0x1, P6 ;  /* 0x000000030d097211 */ /* 0x000fc600030f0eff */
[----:B------:R0:W-:Y:S01]  /*3fc50*/  STL.64 [R1+0x2d0], R10 ;  /* 0x0002d00a01007387 */ /* 0x0001e20000100a00 */
[----:B------:R-:W-:-:S03]  /*3fc60*/  IMAD R12, R4, 0x71, RZ ;  /* 0x00000071040c7824 */ /* 0x000fc600078e02ff */
[----:B------:R1:W-:Y:S01]  /*3fc70*/  STL.64 [R1+0x2c8], R8 ;  /* 0x0002c80801007387 */ /* 0x0003e20000100a00 */
[----:B0-----:R-:W-:Y:S01]  /*3fc80*/  IMAD R10, R4, 0xe4, RZ ;  /* 0x000000e4040a7824 */ /* 0x001fe200078e02ff */
[----:B-1----:R-:W-:Y:S01]  /*3fc90*/  IADD3 R8, P6, R6, R2, RZ ;  /* 0x0000000206087210 */ /* 0x002fe20007fde0ff */
[----:B------:R-:W-:-:S03]  /*3fca0*/  IMAD R6, R4, 0x72, RZ ;  /* 0x0000007204067824 */ /* 0x000fc600078e02ff */
[----:B------:R-:W-:Y:S02]  /*3fcb0*/  IADD3 R10, P5, R10, R2, RZ ;  /* 0x000000020a0a7210 */ /* 0x000fe40007fbe0ff */
[-C--:B------:R-:W-:Y:S02]  /*3fcc0*/  LEA.HI.X.SX32 R15, R12, R3.reuse, 0x1, P4 ;  /* 0x000000030c0f7211 */ /* 0x080fe400020f0eff */
[----:B------:R-:W-:-:S03]  /*3fcd0*/  LEA.HI.X.SX32 R11, R6, R3, 0x1, P5 ;  /* 0x00000003060b7211 */ /* 0x000fc600028f0eff */
[----:B------:R-:W-:Y:S01]  /*3fce0*/  STL.64 [R1+0x2c0], R14 ;  /* 0x0002c00e01007387 */ /* 0x000fe20000100a00 */
[----:B------:R-:W-:-:S03]  /*3fcf0*/  IMAD R6, R4, 0xec, RZ ;  /* 0x000000ec04067824 */ /* 0x000fc600078e02ff */
[----:B------:R0:W-:Y:S01]  /*3fd00*/  STL.64 [R1+0x2d8], R10 ;  /* 0x0002d80a01007387 */ /* 0x0001e20000100a00 */
[C---:B------:R-:W-:Y:S02]  /*3fd10*/  IMAD R13, R4.reuse, 0xe8, RZ ;  /* 0x000000e8040d7824 */ /* 0x040fe400078e02ff */
[C---:B0-----:R-:W-:Y:S02]  /*3fd20*/  IMAD R10, R4.reuse, 0x73, RZ ;  /* 0x00000073040a7824 */ /* 0x041fe400078e02ff */
[----:B------:R-:W-:-:S03]  /*3fd30*/  IMAD R11, R4, 0xea, RZ ;  /* 0x000000ea040b7824 */ /* 0x000fc600078e02ff */
[-C--:B------:R-:W-:Y:S02]  /*3fd40*/  LEA.HI.X.SX32 R9, R10, R3.reuse, 0x1, P6 ;  /* 0x000000030a097211 */ /* 0x080fe400030f0eff */
[-C--:B------:R-:W-:Y:S01]  /*3fd50*/  IADD3 R10, P6, R6, R2.reuse, RZ ;  /* 0x00000002060a7210 */ /* 0x080fe20007fde0ff */
[----:B------:R-:W-:Y:S01]  /*3fd60*/  IMAD R6, R4, 0x75, RZ ;  /* 0x0000007504067824 */ /* 0x000fe200078e02ff */
[-C--:B------:R-:W-:Y:S02]  /*3fd70*/  IADD3 R12, P5, R11, R2.reuse, RZ ;  /* 0x000000020b0c7210 */ /* 0x080fe40007fbe0ff */
[----:B------:R-:W-:Y:S02]  /*3fd80*/  IADD3 R14, P4, R13, R2, RZ ;  /* 0x000000020d0e7210 */ /* 0x000fe40007f9e0ff */
[----:B------:R-:W-:Y:S01]  /*3fd90*/  LEA.HI.X.SX32 R13, R6, R3, 0x1, P5 ;  /* 0x00000003060d7211 */ /* 0x000fe200028f0eff */
[----:B------:R0:W-:Y:S04]  /*3fda0*/  STL.64 [R1+0x2f0], R8 ;  /* 0x0002f00801007387 */ /* 0x0001e80000100a00 */
[----:B------:R1:W-:Y:S01]  /*3fdb0*/  STL.64 [R1+0x2e0], R12 ;  /* 0x0002e00c01007387 */ /* 0x0003e20000100a00 */
[----:B------:R-:W-:-:S02]  /*3fdc0*/  IMAD R6, R4, 0xf2, RZ ;  /* 0x000000f204067824 */ /* 0x000fc400078e02ff */
[C---:B0-----:R-:W-:Y:S02]  /*3fdd0*/  IMAD R8, R4.reuse, 0x74, RZ ;  /* 0x0000007404087824 */ /* 0x041fe400078e02ff */
[----:B-1----:R-:W-:-:S03]  /*3fde0*/  IMAD R13, R4, 0x76, RZ ;  /* 0x00000076040d7824 */ /* 0x002fc600078e02ff */
[-C--:B------:R-:W-:Y:S01]  /*3fdf0*/  LEA.HI.X.SX32 R15, R8, R3.reuse, 0x1, P4 ;  /* 0x00000003080f7211 */ /* 0x080fe200020f0eff */
[----:B------:R-:W-:Y:S01]  /*3fe00*/  IMAD R12, R4, 0xf0, RZ ;  /* 0x000000f0040c7824 */ /* 0x000fe200078e02ff */
[----:B------:R-:W-:-:S03]  /*3fe10*/  LEA.HI.X.SX32 R11, R13, R3, 0x1, P6 ;  /* 0x000000030d0b7211 */ /* 0x000fc600030f0eff */
[----:B------:R0:W-:Y:S01]  /*3fe20*/  STL.64 [R1+0x2e8], R14 ;  /* 0x0002e80e01007387 */ /* 0x0001e20000100a00 */
[----:B------:R-:W-:-:S03]  /*3fe30*/  IMAD R9, R4, 0xee, RZ ;  /* 0x000000ee04097824 */ /* 0x000fc600078e02ff */
[----:B------:R1:W-:Y:S02]  /*3fe40*/  STL.64 [R1+0x2b8], R10 ;  /* 0x0002b80a01007387 */ /* 0x0003e40000100a00 */
[-C--:B------:R-:W-:Y:S02]  /*3fe50*/  IADD3 R8, P4, R9, R2.reuse, RZ ;  /* 0x0000000209087210 */ /* 0x080fe40007f9e0ff */
[-C--:B0-----:R-:W-:Y:S02]  /*3fe60*/  IADD3 R14, P5, R12, R2.reuse, RZ ;  /* 0x000000020c0e7210 */ /* 0x081fe40007fbe0ff */
[----:B------:R-:W-:Y:S01]  /*3fe70*/  IADD3 R12, P6, R6, R2, RZ ;  /* 0x00000002060c7210 */ /* 0x000fe20007fde0ff */
[C---:B------:R-:W-:Y:S02]  /*3fe80*/  IMAD R6, R4.reuse, 0xf4, RZ ;  /* 0x000000f404067824 */ /* 0x040fe400078e02ff */
[C---:B-1----:R-:W-:Y:S01]  /*3fe90*/  IMAD R11, R4.reuse, 0x77, RZ ;  /* 0x00000077040b7824 */ /* 0x042fe200078e02ff */
[----:B------:R-:W-:Y:S01]  /*3fea0*/  MOV R10, c[0x0][0x1c8] ;  /* 0x00007200000a7a02 */ /* 0x000fe20000000f00 */
[----:B------:R-:W-:-:S03]  /*3feb0*/  IMAD R4, R4, 0x78, RZ ;  /* 0x0000007804047824 */ /* 0x000fc600078e02ff */
[-C--:B------:R-:W-:Y:S02]  /*3fec0*/  LEA.HI.X.SX32 R9, R11, R3.reuse, 0x1, P4 ;  /* 0x000000030b097211 */ /* 0x080fe400020f0eff */
[----:B------:R-:W-:Y:S01]  /*3fed0*/  LEA.HI.X.SX32 R15, R4, R3, 0x1, P5 ;  /* 0x00000003040f7211 */ /* 0x000fe200028f0eff */
[C---:B------:R-:W-:Y:S02]  /*3fee0*/  IMAD R4, R10.reuse, 0xf6, RZ ;  /* 0x000000f60a047824 */ /* 0x040fe400078e02ff */
[----:B------:R-:W-:-:S03]  /*3fef0*/  IMAD R11, R10, 0x79, RZ ;  /* 0x000000790a0b7824 */ /* 0x000fc600078e02ff */
[-C--:B------:R-:W-:Y:S02]  /*3ff00*/  IADD3 R4, P5, R4, R2.reuse, RZ ;  /* 0x0000000204047210 */ /* 0x080fe40007fbe0ff */
[----:B------:R-:W-:Y:S01]  /*3ff10*/  LEA.HI.X.SX32 R13, R11, R3, 0x1, P6 ;  /* 0x000000030b0d7211 */ /* 0x000fe200030f0eff */
[----:B------:R0:W-:Y:S04]  /*3ff20*/  STL.64 [R1+0x290], R8 ;  /* 0x0002900801007387 */ /* 0x0001e80000100a00 */
[----:B------:R-:W-:Y:S04]  /*3ff30*/  STL.64 [R1+0x1e0], R14 ;  /* 0x0001e00e01007387 */ /* 0x000fe80000100a00 */
[----:B------:R-:W-:Y:S04]  /*3ff40*/  STL [R1+0x1c8], R4 ;  /* 0x0001c80401007387 */ /* 0x000fe80000100800 */
[----:B------:R-:W-:Y:S04]  /*3ff50*/  STL.64 [R1+0x1d8], R12 ;  /* 0x0001d80c01007387 */ /* 0x000fe80000100a00 */
[----:B------:R-:W2:Y:S01]  /*3ff60*/  LDL.LU.64 R28, [R1+0x168] ;  /* 0x00016800011c7983 */ /* 0x000ea20000300a00 */
[----:B0-----:R-:W-:Y:S01]  /*3ff70*/  IADD3 R8, P4, R6, R2, RZ ;  /* 0x0000000206087210 */ /* 0x001fe20007f9e0ff */
[----:B------:R-:W-:-:S02]  /*3ff80*/  IMAD R6, R10, 0xf8, RZ ;  /* 0x000000f80a067824 */ /* 0x000fc400078e02ff */
[----:B------:R-:W-:-:S03]  /*3ff90*/  IMAD R10, R10, 0x7a, RZ ;  /* 0x0000007a0a0a7824 */ /* 0x000fc600078e02ff */
[----:B------:R-:W-:Y:S02]  /*3ffa0*/  IADD3 R6, P6, R6, R2, RZ ;  /* 0x0000000206067210 */ /* 0x000fe40007fde0ff */
[----:B------:R-:W-:-:S03]  /*3ffb0*/  LEA.HI.X.SX32 R9, R10, R3, 0x1, P4 ;  /* 0x000000030a097211 */ /* 0x000fc600020f0eff */
[----:B------:R-:W-:Y:S04]  /*3ffc0*/  STL [R1+0x1c0], R6 ;  /* 0x0001c00601007387 */ /* 0x000fe80000100800 */
[----:B------:R-:W-:Y:S04]  /*3ffd0*/  STL.64 [R1+0x1d0], R8 ;  /* 0x0001d00801007387 */ /* 0x000fe80000100a00 */
[----:B--2---:R0:W-:Y:S04]  /*3ffe0*/  STL.64 [R1+0x11e8], R28 ;  /* 0x0011e81c01007387 */ /* 0x0041e80000100a00 */
[----:B0-----:R-:W2:Y:S04]  /*3fff0*/  LDL.LU.64 R28, [R1+0x170] ;  /* 0x00017000011c7983 */ /* 0x001ea80000300a00 */
[----:B--2---:R0:W-:Y:S04]  /*40000*/  STL [R1+0x11f0], R29 ;  /* 0x0011f01d01007387 */ /* 0x0041e80000100800 */
[----:B0-----:R-:W2:Y:S04]  /*40010*/  LDL.LU R29, [R1+0xa0] ;  /* 0x0000a000011d7983 */ /* 0x001ea80000300800 */
[----:B--2---:R0:W-:Y:S04]  /*40020*/  STL.64 [R1+0x1200], R28 ;  /* 0x0012001c01007387 */ /* 0x0041e80000100a00 */
[----:B0-----:R-:W2:Y:S04]  /*40030*/  LDL.LU.64 R28, [R1+0x180] ;  /* 0x00018000011c7983 */ /* 0x001ea80000300a00 */
[----:B--2---:R-:W-:Y:S04]  /*40040*/  STL.64 [R1+0x1210], R28 ;  /* 0x0012101c01007387 */ /* 0x004fe80000100a00 */
[----:B------:R-:W2:Y:S04]  /*40050*/  LDL.LU R22, [R1+0x90] ;  /* 0x0000900001167983 */ /* 0x000ea80000300800 */
[----:B--2---:R0:W-:Y:S04]  /*40060*/  STL [R1+0x1220], R22 ;  /* 0x0012201601007387 */ /* 0x0041e80000100800 */
[----:B0-----:R-:W2:Y:S04]  /*40070*/  LDL.LU R22, [R1+0xb0] ;  /* 0x0000b00001167983 */ /* 0x001ea80000300800 */
[----:B------:R-:W3:Y:S04]  /*40080*/  LDL.LU.64 R26, [R1+0x160] ;  /* 0x00016000011a7983 */ /* 0x000ee80000300a00 */
[----:B---3--:R0:W-:Y:S04]  /*40090*/  STL.64 [R1+0x11f8], R26 ;  /* 0x0011f81a01007387 */ /* 0x0081e80000100a00 */
[----:B0-----:R-:W3:Y:S04]  /*400a0*/  LDL.LU.64 R26, [R1+0x178] ;  /* 0x00017800011a7983 */ /* 0x001ee80000300a00 */
[----:B---3--:R-:W-:Y:S04]  /*400b0*/  STL.64 [R1+0x1218], R26 ;  /* 0x0012181a01007387 */ /* 0x008fe80000100a00 */
[----:B------:R-:W3:Y:S04]  /*400c0*/  LDL.LU.64 R24, [R1+0x158] ;  /* 0x0001580001187983 */ /* 0x000ee80000300a00 */
[----:B---3--:R0:W-:Y:S04]  /*400d0*/  STL.64 [R1+0x1228], R24 ;  /* 0x0012281801007387 */ /* 0x0081e80000100a00 */
[----:B------:R-:W2:Y:S01]  /*400e0*/  LDL.LU R23, [R1+0xc4] ;  /* 0x0000c40001177983 */ /* 0x000ea20000300800 */
[----:B0-----:R-:W-:Y:S01]  /*400f0*/  MOV R25, R7 ;  /* 0x0000000700197202 */ /* 0x001fe20000000f00 */
[----:B------:R-:W-:-:S02]  /*40100*/  IMAD.MOV.U32 R24, RZ, RZ, R6 ;  /* 0x000000ffff187224 */ /* 0x000fc400078e0006 */
[----:B--2---:R0:W-:Y:S04]  /*40110*/  STL.64 [R1+0x1230], R22 ;  /* 0x0012301601007387 */ /* 0x0041e80000100a00 */
[----:B------:R-:W2:Y:S04]  /*40120*/  LDL.LU.64 R20, [R1+0x150] ;  /* 0x0001500001147983 */ /* 0x000ea80000300a00 */
[----:B------:R-:W3:Y:S01]  /*40130*/  LDL.LU.64 R18, [R1+0x148] ;  /* 0x0001480001127983 */ /* 0x000ee20000300a00 */
[----:B0-----:R-:W-:Y:S01]  /*40140*/  MOV R23, R5 ;  /* 0x0000000500177202 */ /* 0x001fe20000000f00 */
[----:B------:R-:W-:Y:S01]  /*40150*/  IMAD.MOV.U32 R5, RZ, RZ, c[0x0][0x1c8] ;  /* 0x00007200ff057624 */ /* 0x000fe200078e00ff */
[----:B------:R-:W-:Y:S01]  /*40160*/  MOV R22, R4 ;  /* 0x0000000400167202 */ /* 0x000fe20000000f00 */
[----:B------:R-:W4:Y:S02]  /*40170*/  LDL.LU R10, [R1+0xb4] ;  /* 0x0000b400010a7983 */ /* 0x000f240000300800 */
[----:B------:R-:W-:-:S02]  /*40180*/  IMAD R28, R5, 0x7b, RZ ;  /* 0x0000007b051c7824 */ /* 0x000fc400078e02ff */
[----:B------:R-:W5:Y:S01]  /*40190*/  LDL.LU.64 R16, [R1+0x140] ;  /* 0x0001400001107983 */ /* 0x000f620000300a00 */
[----:B------:R-:W-:Y:S02]  /*401a0*/  IMAD R4, R0, 0xfa, RZ ;  /* 0x000000fa00047824 */ /* 0x000fe400078e02ff */
[----:B------:R-:W-:Y:S01]  /*401b0*/  LEA.HI.X.SX32 R23, R28, R3, 0x1, P5 ;  /* 0x000000031c177211 */ /* 0x000fe200028f0eff */
[----:B------:R-:W2:Y:S01]  /*401c0*/  LDL.LU.64 R14, [R1+0x138] ;  /* 0x00013800010e7983 */ /* 0x000ea20000300a00 */
[----:B------:R-:W-:-:S03]  /*401d0*/  IMAD R29, R5, 0xfc, RZ ;  /* 0x000000fc051d7824 */ /* 0x000fc600078e02ff */
[----:B------:R-:W2:Y:S01]  /*401e0*/  LDL.LU R7, [R1+0xa4] ;  /* 0x0000a40001077983 */ /* 0x000ea20000300800 */
[----:B------:R-:W-:Y:S01]  /*401f0*/  IADD3 R26, P4, R4, R2, RZ ;  /* 0x00000002041a7210 */ /* 0x000fe20007f9e0ff */
[----:B------:R-:W-:Y:S02]  /*40200*/  IMAD R25, R5, 0x7c, RZ ;  /* 0x0000007c05197824 */ /* 0x000fe400078e02ff */
[----:B------:R-:W2:Y:S04]  /*40210*/  LDL.LU R6, [R1+0x94] ;  /* 0x0000940001067983 */ /* 0x000ea80000300800 */
[----:B------:R-:W2:Y:S04]  /*40220*/  LDL.LU.64 R12, [R1+0x130] ;  /* 0x00013000010c7983 */ /* 0x000ea80000300a00 */
[----:B------:R-:W2:Y:S04]  /*40230*/  LDL.LU.64 R8, [R1+0x128] ;  /* 0x0001280001087983 */ /* 0x000ea80000300a00 */
[----:B------:R-:W2:Y:S04]  /*40240*/  LDL.LU.64 R4, [R1+0x120] ;  /* 0x0001200001047983 */ /* 0x000ea80000300a00 */
[----:B------:R0:W-:Y:S04]  /*40250*/  STL [R1+0x1cc], R23 ;  /* 0x0001cc1701007387 */ /* 0x0001e80000100800 */
[----:B0-----:R-:W2:Y:S01]  /*40260*/  LDL.LU.64 R22, [R1+0x1230] ;  /* 0x0012300001167983 */ /* 0x001ea20000300a00 */
[----:B------:R-:W-:-:S02]  /*40270*/  MOV R11, c[0x0][0x1c8] ;  /* 0x00007200000b7a02 */ /* 0x000fc40000000f00 */
[----:B------:R-:W-:-:S03]  /*40280*/  IADD3 R28, P5, R29, R2, RZ ;  /* 0x000000021d1c7210 */ /* 0x000fc60007fbe0ff */
[----:B------:R-:W-:Y:S01]  /*40290*/  IMAD R27, R11, 0x7d, RZ ;  /* 0x0000007d0b1b7824 */ /* 0x000fe200078e02ff */
[-C--:B------:R-:W-:Y:S01]  /*402a0*/  LEA.HI.X.SX32 R25, R25, R3.reuse, 0x1, P6 ;  /* 0x0000000319197211 */ /* 0x080fe200030f0eff */
[C---:B------:R-:W-:Y:S02]  /*402b0*/  IMAD R0, R11.reuse, 0xfe, RZ ;  /* 0x000000fe0b007824 */ /* 0x040fe400078e02ff */
[----:B------:R-:W-:Y:S01]  /*402c0*/  IMAD R29, R11, 0x7e, RZ ;  /* 0x0000007e0b1d7824 */ /* 0x000fe200078e02ff */
[-C--:B------:R-:W-:Y:S01]  /*402d0*/  LEA.HI.X.SX32 R27, R27, R3.reuse, 0x1, P4 ;  /* 0x000000031b1b7211 */ /* 0x080fe200020f0eff */
[----:B------:R0:W-:Y:S01]  /*402e0*/  STL [R1+0x1c4], R25 ;  /* 0x0001c41901007387 */ /* 0x0001e20000100800 */
[----:B------:R-:W-:Y:S02]  /*402f0*/  IADD3 R2, P6, R0, R2, RZ ;  /* 0x0000000200027210 */ /* 0x000fe40007fde0ff */
[----:B------:R-:W-:Y:S01]  /*40300*/  LEA.HI.X.SX32 R29, R29, R3, 0x1, P5 ;  /* 0x000000031d1d7211 */ /* 0x000fe200028f0eff */
[----:B0-----:R-:W3:Y:S01]  /*40310*/  LDL.LU.64 R24, [R1+0x1228] ;  /* 0x0012280001187983 */ /* 0x001ee20000300a00 */
[----:B--2---:R-:W-:-:S03]  /*40320*/  PRMT R0, R22, 0x7632, R0 ;  /* 0x0000763216007816 */ /* 0x004fc60000000000 */
[----:B------:R-:W2:Y:S04]  /*40330*/  LDL.LU R22, [R1+0x1220] ;  /* 0x0012200001167983 */ /* 0x000ea80000300800 */
[----:B------:R0:W-:Y:S04]  /*40340*/  STL.64 [R1+0x1b8], R26 ;  /* 0x0001b81a01007387 */ /* 0x0001e80000100a00 */
[----:B0-----:R-:W2:Y:S04]  /*40350*/  LDL.LU.64 R26, [R1+0x1218] ;  /* 0x00121800011a7983 */ /* 0x001ea80000300a00 */
[----:B------:R0:W-:Y:S04]  /*40360*/  STL.64 [R1+0x1b0], R28 ;  /* 0x0001b01c01007387 */ /* 0x0001e80000100a00 */
[----:B0-----:R-:W2:Y:S01]  /*40370*/  LDL.LU.64 R28, [R1+0x1210] ;  /* 0x00121000011c7983 */ /* 0x001ea20000300a00 */
[----:B------:R-:W-:-:S05]  /*40380*/  IMAD R11, R11, 0x7f, RZ ;  /* 0x0000007f0b0b7824 */ /* 0x000fca00078e02ff */
[----:B------:R-:W-:Y:S02]  /*40390*/  LEA.HI.X.SX32 R3, R11, R3, 0x1, P6 ;  /* 0x000000030b037211 */ /* 0x000fe400030f0eff */
[----:B------:R-:W3:Y:S04]  /*403a0*/  LDL.LU R11, [R1+0x1208] ;  /* 0x00120800010b7983 */ /* 0x000ee80000300800 */
[----:B------:R-:W-:Y:S04]  /*403b0*/  STL.64 [R1+0x1028], R2 ;  /* 0x0010280201007387 */ /* 0x000fe80000100a00 */
[----:B------:R-:W-:Y:S04]  /*403c0*/  STL [R1+0x1180], R2 ;  /* 0x0011800201007387 */ /* 0x000fe80000100800 */
[----:B--2---:R0:W-:Y:S04]  /*403d0*/  STG.E.U16 [R28.64], R0 ;  /* 0x000000001c007986 */ /* 0x0041e8000c101504 */
[----:B0-----:R-:W2:Y:S04]  /*403e0*/  LDL.LU.64 R28, [R1+0x1200] ;  /* 0x00120000011c7983 */ /* 0x001ea80000300a00 */
[----:B--2---:R0:W-:Y:S01]  /*403f0*/  STG.E.U16 [R26.64], R29 ;  /* 0x0000001d1a007986 */ /* 0x0041e2000c101504 */
[----:B---3--:R-:W-:-:S03]  /*40400*/  PRMT R11, R29, 0x7632, R11 ;  /* 0x000076321d0b7816 */ /* 0x008fc6000000000b */
[----:B0-----:R-:W2:Y:S04]  /*40410*/  LDL.LU.64 R26, [R1+0x11f8] ;  /* 0x0011f800011a7983 */ /* 0x001ea80000300a00 */
[----:B------:R-:W3:Y:S01]  /*40420*/  LDL.LU R29, [R1+0x11f0] ;  /* 0x0011f000011d7983 */ /* 0x000ee20000300800 */
[----:B------:R-:W-:-:S03]  /*40430*/  PRMT R0, R22, 0x7632, R0 ;  /* 0x0000763216007816 */ /* 0x000fc60000000000 */
[----:B---3--:R0:W-:Y:S04]  /*40440*/  STG.E.U16 [R28.64], R11 ;  /* 0x0000000b1c007986 */ /* 0x0081e8000c101504 */
[----:B0-----:R-:W3:Y:S01]  /*40450*/  LDL.LU.64 R28, [R1+0x11e8] ;  /* 0x0011e800011c7983 */ /* 0x001ee20000300a00 */
[----:B------:R-:W-:Y:S02]  /*40460*/  PRMT R3, R23, 0x7632, R3 ;  /* 0x0000763217037816 */ /* 0x000fe40000000003 */
[----:B------:R-:W-:Y:S01]  /*40470*/  PRMT R2, R7, 0x7632, R2 ;  /* 0x0000763207027816 */ /* 0x000fe20000000002 */
[----:B------:R-:W2:Y:S04]  /*40480*/  LDL.LU R11, [R1+0x11e0] ;  /* 0x0011e000010b7983 */ /* 0x000ea80000300800 */
[----:B---3--:R-:W-:Y:S04]  /*40490*/  STG.E.U16 [R28.64], R22 ;  /* 0x000000161c007986 */ /* 0x008fe8000c101504 */
[----:B--2---:R4:W-:Y:S04]  /*404a0*/  STG.E.U16 [R26.64], R0 ;  /* 0x000000001a007986 */ /* 0x0049e8000c101504 */
[----:B------:R-:W-:Y:S04]  /*404b0*/  STG.E.U16 [R24.64], R23 ;  /* 0x0000001718007986 */ /* 0x000fe8000c101504 */
[----:B------:R-:W-:Y:S01]  /*404c0*/  STG.E.U16 [R20.64], R3 ;  /* 0x0000000314007986 */ /* 0x000fe2000c101504 */
[----:B----4-:R-:W-:-:S03]  /*404d0*/  PRMT R0, R10, 0x7632, R0 ;  /* 0x000076320a007816 */ /* 0x010fc60000000000 */
[----:B------:R-:W-:Y:S04]  /*404e0*/  STG.E.U16 [R18.64], R10 ;  /* 0x0000000a12007986 */ /* 0x000fe8000c101504 */
[----:B-----5:R0:W-:Y:S04]  /*404f0*/  STG.E.U16 [R16.64], R0 ;  /* 0x0000000010007986 */ /* 0x0201e8000c101504 */
[----:B------:R-:W-:Y:S04]  /*40500*/  STG.E.U16 [R14.64], R7 ;  /* 0x000000070e007986 */ /* 0x000fe8000c101504 */
[----:B------:R-:W-:Y:S01]  /*40510*/  STG.E.U16 [R12.64], R2 ;  /* 0x000000020c007986 */ /* 0x000fe2000c101504 */
[----:B0-----:R-:W-:-:S03]  /*40520*/  PRMT R0, R6, 0x7632, R0 ;  /* 0x0000763206007816 */ /* 0x001fc60000000000 */
[----:B------:R0:W-:Y:S04]  /*40530*/  STG.E.U16 [R8.64], R6 ;  /* 0x0000000608007986 */ /* 0x0001e8000c101504 */
[----:B------:R1:W-:Y:S04]  /*40540*/  STG.E.U16 [R4.64], R0 ;  /* 0x0000000004007986 */ /* 0x0003e8000c101504 */
[----:B0-----:R-:W2:Y:S04]  /*40550*/  LDL.LU.64 R8, [R1+0x118] ;  /* 0x0001180001087983 */ /* 0x001ea80000300a00 */
[----:B-1----:R-:W3:Y:S04]  /*40560*/  LDL.LU R5, [R1+0xc8] ;  /* 0x0000c80001057983 */ /* 0x002ee80000300800 */
[----:B------:R-:W4:Y:S04]  /*40570*/  LDL.LU R24, [R1+0x98] ;  /* 0x0000980001187983 */ /* 0x000f280000300800 */
[----:B----4-:R0:W-:Y:S04]  /*40580*/  STL [R1+0x11b0], R24 ;  /* 0x0011b01801007387 */ /* 0x0101e80000100800 */
[----:B0-----:R-:W4:Y:S04]  /*40590*/  LDL.LU R24, [R1+0xa8] ;  /* 0x0000a80001187983 */ /* 0x001f280000300800 */
[----:B----4-:R0:W-:Y:S04]  /*405a0*/  STL [R1+0x11c8], R24 ;  /* 0x0011c81801007387 */ /* 0x0101e80000100800 */
[----:B0-----:R-:W4:Y:S04]  /*405b0*/  LDL.LU R24, [R1+0xb8] ;  /* 0x0000b80001187983 */ /* 0x001f280000300800 */
[----:B------:R-:W5:Y:S04]  /*405c0*/  LDL.LU R2, [R1+0xcc] ;  /* 0x0000cc0001027983 */ /* 0x000f680000300800 */
[----:B-----5:R-:W-:Y:S04]  /*405d0*/  STL [R1+0x11a0], R2 ;  /* 0x0011a00201007387 */ /* 0x020fe80000100800 */
[----:B------:R-:W5:Y:S04]  /*405e0*/  LDL.LU R14, [R1+0xbc] ;  /* 0x0000bc00010e7983 */ /* 0x000f680000300800 */
[----:B-----5:R0:W-:Y:S04]  /*405f0*/  STL [R1+0x1190], R14 ;  /* 0x0011900e01007387 */ /* 0x0201e80000100800 */
[----:B0-----:R-:W5:Y:S04]  /*40600*/  LDL.LU.64 R14, [R1+0xe0] ;  /* 0x0000e000010e7983 */ /* 0x001f680000300a00 */
[----:B-----5:R0:W-:Y:S04]  /*40610*/  STL.64 [R1+0x1198], R14 ;  /* 0x0011980e01007387 */ /* 0x0201e80000100a00 */
        /* <DEDUP_REMOVED lines=11> */
[----:B------:R-:W2:Y:S04]  /*406d0*/  LDL.LU.64 R28, [R1+0x60] ;  /* 0x00006000011c7983 */ /* 0x000ea80000300a00 */
[----:B--2---:R0:W-:Y:S04]  /*406e0*/  STL.64 [R1+0x1168], R28 ;  /* 0x0011681c01007387 */ /* 0x0041e80000100a00 */
[----:B0-----:R-:W2:Y:S04]  /*406f0*/  LDL.LU.64 R28, [R1+0x68] ;  /* 0x00006800011c7983 */ /* 0x001ea80000300a00 */
[----:B--2---:R0:W-:Y:S04]  /*40700*/  STL.64 [R1+0x1178], R28 ;  /* 0x0011781c01007387 */ /* 0x0041e80000100a00 */
[----:B0-----:R-:W2:Y:S01]  /*40710*/  LDL.LU.64 R28, [R1+0xd0] ;  /* 0x0000d000011c7983 */ /* 0x001ea20000300a00 */
[----:B---3--:R-:W-:-:S03]  /*40720*/  PRMT R11, R5, 0x7632, R11 ;  /* 0x00007632050b7816 */ /* 0x008fc6000000000b */
[----:B------:R-:W-:Y:S04]  /*40730*/  STG.E.U16 [R8.64], R5 ;  /* 0x0000000508007986 */ /* 0x000fe8000c101504 */
[----:B-----5:R-:W-:Y:S04]  /*40740*/  STG.E.U16 [R14.64], R11 ;  /* 0x0000000b0e007986 */ /* 0x020fe8000c101504 */
[----:B--2---:R0:W-:Y:S04]  /*40750*/  STL.64 [R1+0x1188], R28 ;  /* 0x0011881c01007387 */ /* 0x0041e80000100a00 */
[----:B0-----:R-:W2:Y:S04]  /*40760*/  LDL.LU.64 R28, [R1+0xd8] ;  /* 0x0000d800011c7983 */ /* 0x001ea80000300a00 */
[----:B------:R-:W3:Y:S04]  /*40770*/  LDL.LU.64 R26, [R1+0x48] ;  /* 0x00004800011a7983 */ /* 0x000ee80000300a00 */
[----:B------:R-:W5:Y:S04]  /*40780*/  LDL.LU R25, [R1+0xac] ;  /* 0x0000ac0001197983 */ /* 0x000f680000300800 */
[----:B------:R-:W2:Y:S04]  /*40790*/  LDL.LU.64 R22, [R1+0x40] ;  /* 0x0000400001167983 */ /* 0x000ea80000300a00 */
[----:B------:R-:W2:Y:S04]  /*407a0*/  LDL.LU.64 R20, [R1+0x28] ;  /* 0x0000280001147983 */ /* 0x000ea80000300a00 */
[----:B------:R-:W2:Y:S04]  /*407b0*/  LDL.LU R6, [R1+0x9c] ;  /* 0x00009c0001067983 */ /* 0x000ea80000300800 */
[----:B------:R-:W2:Y:S04]  /*407c0*/  LDL.LU.64 R18, [R1+0x20] ;  /* 0x0000200001127983 */ /* 0x000ea80000300a00 */
[----:B------:R-:W2:Y:S04]  /*407d0*/  LDL.LU.64 R16, [R1+0x18] ;  /* 0x0000180001107983 */ /* 0x000ea80000300a00 */
[----:B------:R-:W2:Y:S04]  /*407e0*/  LDL.LU R10, [R1+0x80] ;  /* 0x00008000010a7983 */ /* 0x000ea80000300800 */
[----:B------:R-:W2:Y:S04]  /*407f0*/  LDL.LU R7, [R1+0x70] ;  /* 0x0000700001077983 */ /* 0x000ea80000300800 */
[----:B------:R-:W2:Y:S04]  /*40800*/  LDL.LU.64 R12, [R1+0x10] ;  /* 0x00001000010c7983 */ /* 0x000ea80000300a00 */
[----:B------:R-:W2:Y:S04]  /*40810*/  LDL.LU.64 R8, [R1+0x8] ;  /* 0x0000080001087983 */ /* 0x000ea80000300a00 */
[----:B------:R-:W2:Y:S04]  /*40820*/  LDL.LU.64 R4, [R1] ;  /* 0x0000000001047983 */ /* 0x000ea80000300a00 */
[----:B------:R-:W2:Y:S04]  /*40830*/  LDL.LU R3, [R1+0x50] ;  /* 0x0000500001037983 */ /* 0x000ea80000300800 */
[----:B------:R-:W4:Y:S04]  /*40840*/  LDL.LU.64 R14, [R1+0x11d8] ;  /* 0x0011d800010e7983 */ /* 0x000f280000300a00 */
[----:B------:R-:W2:Y:S04]  /*40850*/  LDL.LU R11, [R1+0x30] ;  /* 0x00003000010b7983 */ /* 0x000ea80000300800 */
[----:B----4-:R0:W-:Y:S04]  /*40860*/  STG.E.U16 [R14.64], R24 ;  /* 0x000000180e007986 */ /* 0x0101e8000c101504 */
[----:B0-----:R-:W4:Y:S01]  /*40870*/  LDL.LU.64 R14, [R1+0x11d0] ;  /* 0x0011d000010e7983 */ /* 0x001f220000300a00 */
[----:B------:R-:W-:-:S03]  /*40880*/  PRMT R0, R24, 0x7632, R0 ;  /* 0x0000763218007816 */ /* 0x000fc60000000000 */
[----:B------:R-:W2:Y:S04]  /*40890*/  LDL.LU R24, [R1+0x11c8] ;  /* 0x0011c80001187983 */ /* 0x000ea80000300800 */
[----:B----4-:R0:W-:Y:S04]  /*408a0*/  STG.E.U16 [R14.64], R0 ;  /* 0x000000000e007986 */ /* 0x0101e8000c101504 */
[----:B0-----:R-:W4:Y:S01]  /*408b0*/  LDL.LU.64 R14, [R1+0x11c0] ;  /* 0x0011c000010e7983 */ /* 0x001f220000300a00 */
[----:B--2---:R-:W-:-:S03]  /*408c0*/  PRMT R2, R24, 0x7632, R2 ;  /* 0x0000763218027816 */ /* 0x004fc60000000002 */
[----:B----4-:R0:W-:Y:S04]  /*408d0*/  STG.E.U16 [R14.64], R24 ;  /* 0x000000180e007986 */ /* 0x0101e8000c101504 */
[----:B0-----:R-:W2:Y:S04]  /*408e0*/  LDL.LU.64 R14, [R1+0x11b8] ;  /* 0x0011b800010e7983 */ /* 0x001ea80000300a00 */
[----:B------:R-:W4:Y:S04]  /*408f0*/  LDL.LU R24, [R1+0x11b0] ;  /* 0x0011b00001187983 */ /* 0x000f280000300800 */
[----:B--2---:R0:W-:Y:S04]  /*40900*/  STG.E.U16 [R14.64], R2 ;  /* 0x000000020e007986 */ /* 0x0041e8000c101504 */
[----:B0-----:R-:W4:Y:S04]  /*40910*/  LDL.LU.64 R14, [R1+0x11a8] ;  /* 0x0011a800010e7983 */ /* 0x001f280000300a00 */
[----:B------:R-:W2:Y:S04]  /*40920*/  LDL.LU R2, [R1+0x11a0] ;  /* 0x0011a00001027983 */ /* 0x000ea80000300800 */
[----:B----4-:R0:W-:Y:S04]  /*40930*/  STG.E.U16 [R14.64], R24 ;  /* 0x000000180e007986 */ /* 0x0101e8000c101504 */
[----:B0-----:R-:W4:Y:S01]  /*40940*/  LDL.LU.64 R14, [R1+0x1198] ;  /* 0x00119800010e7983 */ /* 0x001f220000300a00 */
[----:B------:R-:W-:-:S03]  /*40950*/  PRMT R0, R24, 0x7632, R0 ;  /* 0x0000763218007816 */ /* 0x000fc60000000000 */
[----:B------:R-:W2:Y:S04]  /*40960*/  LDL.LU R24, [R1+0x1194] ;  /* 0x0011940001187983 */ /* 0x000ea80000300800 */
[----:B----4-:R0:W-:Y:S04]  /*40970*/  STG.E.U16 [R14.64], R0 ;  /* 0x000000000e007986 */ /* 0x0101e8000c101504 */
[----:B--2---:R1:W-:Y:S04]  /*40980*/  STG.E.U16 [R28.64], R2 ;  /* 0x000000021c007986 */ /* 0x0043e8000c101504 */
[----:B0-----:R-:W2:Y:S04]  /*40990*/  LDL.LU R14, [R1+0x1190] ;  /* 0x00119000010e7983 */ /* 0x001ea80000300800 */
[----:B------:R-:W4:Y:S04]  /*409a0*/  LDL.LU R15, [R1+0x84] ;  /* 0x00008400010f7983 */ /* 0x000f280000300800 */
[----:B-1----:R-:W2:Y:S01]  /*409b0*/  LDL.LU.64 R28, [R1+0x1188] ;  /* 0x00118800011c7983 */ /* 0x002ea20000300a00 */
[----:B------:R-:W-:-:S03]  /*409c0*/  PRMT R24, R2, 0x7632, R24 ;  /* 0x0000763202187816 */ /* 0x000fc60000000018 */
[----:B------:R-:W3:Y:S04]  /*409d0*/  LDL.LU R2, [R1+0x1180] ;  /* 0x0011800001027983 */ /* 0x000ee80000300800 */
[----:B--2---:R0:W-:Y:S04]  /*409e0*/  STG.E.U16 [R28.64], R24 ;  /* 0x000000181c007986 */ /* 0x0041e8000c101504 */
[----:B0-----:R-:W2:Y:S01]  /*409f0*/  LDL.LU.64 R28, [R1+0x1178] ;  /* 0x00117800011c7983 */ /* 0x001ea20000300a00 */
[----:B------:R-:W-:-:S03]  /*40a00*/  PRMT R0, R14, 0x7632, R0 ;  /* 0x000076320e007816 */ /* 0x000fc60000000000 */
[----:B------:R-:W3:Y:S04]  /*40a10*/  LDL.LU R24, [R1+0x1170] ;  /* 0x0011700001187983 */ /* 0x000ee80000300800 */
[----:B--2---:R0:W-:Y:S04]  /*40a20*/  STG.E.U16 [R28.64], R14 ;  /* 0x0000000e1c007986 */ /* 0x0041e8000c101504 */
[----:B0-----:R-:W2:Y:S04]  /*40a30*/  LDL.LU.64 R28, [R1+0x1168] ;  /* 0x00116800011c7983 */ /* 0x001ea80000300a00 */
[----:B------:R-:W5:Y:S04]  /*40a40*/  LDL.LU R14, [R1+0x1160] ;  /* 0x00116000010e7983 */ /* 0x000f680000300800 */
[----:B--2---:R0:W-:Y:S01]  /*40a50*/  STG.E.U16 [R28.64], R0 ;  /* 0x000000001c007986 */ /* 0x0041e2000c101504 */
[----:B-----5:R-:W-:-:S03]  /*40a60*/  PRMT R14, R25, 0x7632, R14 ;  /* 0x00007632190e7816 */ /* 0x020fc6000000000e */
[----:B---3--:R1:W-:Y:S04]  /*40a70*/  STG.E.U16 [R26.64], R25 ;  /* 0x000000191a007986 */ /* 0x0083e8000c101504 */
[----:B------:R2:W-:Y:S04]  /*40a80*/  STG.E.U16 [R22.64], R14 ;  /* 0x0000000e16007986 */ /* 0x0005e8000c101504 */
[----:B0-----:R-:W3:Y:S04]  /*40a90*/  LDL.LU.64 R28, [R1+0x1158] ;  /* 0x00115800011c7983 */ /* 0x001ee80000300a00 */
[----:B-1----:R-:W5:Y:S01]  /*40aa0*/  LDL.LU.64 R26, [R1+0x1150] ;  /* 0x00115000011a7983 */ /* 0x002f620000300a00 */
[----:B------:R-:W-:-:S03]  /*40ab0*/  PRMT R0, R6, 0x7632, R0 ;  /* 0x0000763206007816 */ /* 0x000fc60000000000 */
[----:B------:R-:W3:Y:S04]  /*40ac0*/  LDL.LU R25, [R1+0x1148] ;  /* 0x0011480001197983 */ /* 0x000ee80000300800 */
[----:B--2---:R-:W2:Y:S04]  /*40ad0*/  LDL.LU.64 R22, [R1+0x1140] ;  /* 0x0011400001167983 */ /* 0x004ea80000300a00 */
[----:B------:R-:W2:Y:S04]  /*40ae0*/  LDL.LU R14, [R1+0x1138] ;  /* 0x00113800010e7983 */ /* 0x000ea80000300800 */
[----:B------:R0:W-:Y:S04]  /*40af0*/  STG.E.U16 [R20.64], R6 ;  /* 0x0000000614007986 */ /* 0x0001e8000c101504 */
[----:B0-----:R-:W2:Y:S04]  /*40b00*/  LDL.LU.64 R20, [R1+0x1130] ;  /* 0x0011300001147983 */ /* 0x001ea80000300a00 */
[----:B------:R-:W2:Y:S04]  /*40b10*/  LDL.LU R6, [R1+0x1128] ;  /* 0x0011280001067983 */ /* 0x000ea80000300800 */
[----:B------:R0:W-:Y:S04]  /*40b20*/  STG.E.U16 [R18.64], R0 ;  /* 0x0000000012007986 */ /* 0x0001e8000c101504 */
[----:B------:R1:W-:Y:S04]  /*40b30*/  STG.E.U16 [R16.64], R10 ;  /* 0x0000000a10007986 */ /* 0x0003e8000c101504 */
[----:B0-----:R-:W3:Y:S01]  /*40b40*/  LDL.LU.64 R18, [R1+0x1120] ;  /* 0x0011200001127983 */ /* 0x001ee20000300a00 */
[----:B------:R-:W-:-:S03]  /*40b50*/  PRMT R0, R7, 0x7632, R0 ;  /* 0x0000763207007816 */ /* 0x000fc60000000000 */
[----:B-1----:R-:W3:Y:S01]  /*40b60*/  LDL.LU.64 R16, [R1+0x1118] ;  /* 0x0011180001107983 */ /* 0x002ee20000300a00 */
[----:B--2---:R-:W-:-:S03]  /*40b70*/  PRMT R6, R10, 0x7632, R6 ;  /* 0x000076320a067816 */ /* 0x004fc60000000006 */
[----:B------:R-:W2:Y:S04]  /*40b80*/  LDL.LU R10, [R1+0x1110] ;  /* 0x00111000010a7983 */ /* 0x000ea80000300800 */
[----:B------:R0:W-:Y:S04]  /*40b90*/  STG.E.U16 [R12.64], R6 ;  /* 0x000000060c007986 */ /* 0x0001e8000c101504 */
[----:B------:R1:W-:Y:S04]  /*40ba0*/  STG.E.U16 [R8.64], R7 ;  /* 0x0000000708007986 */ /* 0x0003e8000c101504 */
[----:B------:R1:W-:Y:S04]  /*40bb0*/  STG.E.U16 [R4.64], R0 ;  /* 0x0000000004007986 */ /* 0x0003e8000c101504 */
[----:B0-----:R-:W2:Y:S04]  /*40bc0*/  LDL.LU.64 R12, [R1+0x1108] ;  /* 0x00110800010c7983 */ /* 0x001ea80000300a00 */
[----:B------:R-:W2:Y:S04]  /*40bd0*/  LDL.LU R6, [R1+0x1100] ;  /* 0x0011000001067983 */ /* 0x000ea80000300800 */
[----:B-1----:R-:W2:Y:S04]  /*40be0*/  LDL.LU.64 R8, [R1+0x10f8] ;  /* 0x0010f80001087983 */ /* 0x002ea80000300a00 */
[----:B------:R-:W2:Y:S04]  /*40bf0*/  LDL.LU R7, [R1+0x10f0] ;  /* 0x0010f00001077983 */ /* 0x000ea80000300800 */
[----:B------:R-:W2:Y:S01]  /*40c00*/  LDL.LU.64 R4, [R1+0x10e8] ;  /* 0x0010e80001047983 */ /* 0x000ea20000300a00 */
[----:B------:R-:W-:-:S02]  /*40c10*/  PRMT R2, R3, 0x7632, R2 ;  /* 0x0000763203027816 */ /* 0x000fc40000000002 */
[----:B------:R-:W-:Y:S01]  /*40c20*/  PRMT R0, R11, 0x7632, R0 ;  /* 0x000076320b007816 */ /* 0x000fe20000000000 */
[----:B--2---:R0:W-:Y:S04]  /*40c30*/  STG.E.U16 [R4.64], R3 ;  /* 0x0000000304007986 */ /* 0x0041e8000c101504 */
[----:B------:R1:W-:Y:S04]  /*40c40*/  STG.E.U16 [R6.64], R2 ;  /* 0x0000000206007986 */ /* 0x0003e8000c101504 */
[----:B------:R2:W-:Y:S04]  /*40c50*/  STG.E.U16 [R8.64], R11 ;  /* 0x0000000b08007986 */ /* 0x0005e8000c101504 */
[----:B0-----:R-:W3:Y:S04]  /*40c60*/  LDL.LU R5, [R1+0x74] ;  /* 0x0000740001057983 */ /* 0x001ee80000300800 */
[----:B-1----:R-:W3:Y:S04]  /*40c70*/  LDL.LU R7, [R1+0x54] ;  /* 0x0000540001077983 */ /* 0x002ee80000300800 */
[----:B------:R-:W3:Y:S04]  /*40c80*/  LDL.LU R6, [R1+0x88] ;  /* 0x0000880001067983 */ /* 0x000ee80000300800 */
[----:B------:R-:W3:Y:S04]  /*40c90*/  LDL.LU.64 R2, [R1+0x1a0] ;  /* 0x0001a00001027983 */ /* 0x000ee80000300a00 */
[----:B--2---:R-:W2:Y:S01]  /*40ca0*/  LDL.LU R11, [R1+0x10e4] ;  /* 0x0010e400010b7983 */ /* 0x004ea20000300800 */
[----:B----4-:R-:W-:-:S03]  /*40cb0*/  PRMT R4, R15, 0x7632, R4 ;  /* 0x000076320f047816 */ /* 0x010fc60000000004 */
[----:B------:R-:W4:Y:S04]  /*40cc0*/  LDL.LU R8, [R1+0x34] ;  /* 0x0000340001087983 */ /* 0x000f280000300800 */
[----:B------:R-:W3:Y:S04]  /*40cd0*/  LDL.LU R9, [R1+0x78] ;  /* 0x0000780001097983 */ /* 0x000ee80000300800 */
[----:B--2---:R0:W-:Y:S04]  /*40ce0*/  STG.E.U16 [R10.64], R0 ;  /* 0x000000000a007986 */ /* 0x0041e8000c101504 */
[----:B------:R1:W-:Y:S04]  /*40cf0*/  STG.E.U16 [R12.64], R15 ;  /* 0x0000000f0c007986 */ /* 0x0003e8000c101504 */
[----:B0-----:R-:W2:Y:S04]  /*40d00*/  LDL.LU.64 R10, [R1+0x198] ;  /* 0x00019800010a7983 */ /* 0x001ea80000300a00 */
[----:B-1----:R-:W2:Y:S01]  /*40d10*/  LDL.LU R15, [R1+0x10e0] ;  /* 0x0010e000010f7983 */ /* 0x002ea20000300800 */
[----:B---3--:R-:W-:-:S03]  /*40d20*/  PRMT R0, R5, 0x7632, R0 ;  /* 0x0000763205007816 */ /* 0x008fc60000000000 */
[----:B------:R-:W3:Y:S04]  /*40d30*/  LDL.LU R13, [R1+0x58] ;  /* 0x00005800010d7983 */ /* 0x000ee80000300800 */
[----:B--2---:R0:W-:Y:S04]  /*40d40*/  STG.E.U16 [R14.64], R4 ;  /* 0x000000040e007986 */ /* 0x0041e8000c101504 */
[----:B------:R-:W-:Y:S04]  /*40d50*/  STG.E.U16 [R16.64], R5 ;  /* 0x0000000510007986 */ /* 0x000fe8000c101504 */
[----:B------:R-:W-:Y:S01]  /*40d60*/  STG.E.U16 [R18.64], R0 ;  /* 0x0000000012007986 */ /* 0x000fe2000c101504 */
[----:B0-----:R-:W-:-:S03]  /*40d70*/  PRMT R4, R7, 0x7632, R4 ;  /* 0x0000763207047816 */ /* 0x001fc60000000004 */
[----:B------:R-:W-:Y:S04]  /*40d80*/  STG.E.U16 [R20.64], R7 ;  /* 0x0000000714007986 */ /* 0x000fe8000c101504 */
[----:B------:R-:W2:Y:S04]  /*40d90*/  LDL.LU.64 R14, [R1+0x1a8] ;  /* 0x0001a800010e7983 */ /* 0x000ea80000300a00 */
[----:B------:R0:W-:Y:S04]  /*40da0*/  STG.E.U16 [R22.64], R4 ;  /* 0x0000000416007986 */ /* 0x0001e8000c101504 */
[----:B----4-:R1:W-:Y:S04]  /*40db0*/  STG.E.U16 [R24.64], R8 ;  /* 0x0000000818007986 */ /* 0x0103e8000c101504 */
[----:B0-----:R-:W4:Y:S04]  /*40dc0*/  LDL.LU.64 R22, [R1+0x188] ;  /* 0x0001880001167983 */ /* 0x001f280000300a00 */
[----:B-1----:R-:W2:Y:S04]  /*40dd0*/  LDL.LU.64 R24, [R1+0x190] ;  /* 0x0001900001187983 */ /* 0x002ea80000300a00 */
[----:B------:R-:W0:Y:S01]  /*40de0*/  S2R R5, SR_TID.X ;  /* 0x0000000000057919 */ /* 0x000e220000002100 */
[----:B------:R-:W-:-:S05]  /*40df0*/  PRMT R0, R8, 0x7632, R0 ;  /* 0x0000763208007816 */ /* 0x000fca0000000000 */
[----:B-----5:R1:W-:Y:S01]  /*40e00*/  STG.E.U16 [R26.64], R0 ;  /* 0x000000001a007986 */ /* 0x0203e2000c101504 */
[C---:B0-----:R-:W-:Y:S02]  /*40e10*/  SHF.L.U32 R7, R5.reuse, 0xa, RZ ;  /* 0x0000000a05077819 */ /* 0x041fe400000006ff */
[----:B------:R-:W-:Y:S02]  /*40e20*/  LOP3.LUT R5, R5, 0x7f, RZ, 0xc0, !PT ;  /* 0x0000007f05057812 */ /* 0x000fe400078ec0ff */
[----:B------:R-:W-:-:S04]  /*40e30*/  LOP3.LUT R7, R7, 0x1800, RZ, 0xc0, !PT ;  /* 0x0000180007077812 */ /* 0x000fc800078ec0ff */
[----:B------:R-:W-:Y:S02]  /*40e40*/  LEA R7, R5, R7, 0x4 ;  /* 0x0000000705077211 */ /* 0x000fe400078e20ff */
[----:B------:R-:W0:Y:S01]  /*40e50*/  S2R R5, SR_TID.X ;  /* 0x0000000000057919 */ /* 0x000e220000002100 */
[----:B-1----:R-:W-:-:S03]  /*40e60*/  PRMT R0, R6, 0x7632, R0 ;  /* 0x0000763206007816 */ /* 0x002fc60000000000 */
[----:B------:R1:W-:Y:S04]  /*40e70*/  STG.E.U16 [R28.64], R6 ;  /* 0x000000061c007986 */ /* 0x0003e8000c101504 */
[----:B------:R0:W5:Y:S04]  /*40e80*/  LDS.128 R16, [R7] ;  /* 0x0000000007107984 */ /* 0x0001680000000c00 */
[----:B-1----:R-:W1:Y:S01]  /*40e90*/  S2R R6, SR_TID.X ;  /* 0x0000000000067919 */ /* 0x002e620000002100 */
[C---:B0-----:R-:W-:Y:S02]  /*40ea0*/  SHF.L.U32 R7, R5.reuse, 0xa, RZ ;  /* 0x0000000a05077819 */ /* 0x041fe400000006ff */
[----:B------:R-:W-:-:S02]  /*40eb0*/  LOP3.LUT R5, R5, 0x7f, RZ, 0xc0, !PT ;  /* 0x0000007f05057812 */ /* 0x000fc400078ec0ff */
[----:B------:R-:W-:-:S04]  /*40ec0*/  LOP3.LUT R7, R7, 0x1800, RZ, 0xc0, !PT ;  /* 0x0000180007077812 */ /* 0x000fc800078ec0ff */
[----:B------:R-:W-:Y:S01]  /*40ed0*/  LEA R5, R5, R7, 0x4 ;  /* 0x0000000705057211 */ /* 0x000fe200078e20ff */
[----:B-1----:R-:W-:-:S03]  /*40ee0*/  IMAD.SHL.U32 R7, R6, 0x400, RZ ;  /* 0x0000040006077824 */ /* 0x002fc600078e00ff */
[----:B------:R-:W-:Y:S02]  /*40ef0*/  LOP3.LUT R5, R5, 0x20, RZ, 0x3c, !PT ;  /* 0x0000002005057812 */ /* 0x000fe400078e3cff */
[----:B------:R-:W-:Y:S01]  /*40f00*/  LOP3.LUT R8, R7, 0x1800, RZ, 0xc0, !PT ;  /* 0x0000180007087812 */ /* 0x000fe200078ec0ff */
[----:B-----5:R-:W-:Y:S04]  /*40f10*/  STL.64 [R1+0x10a8], R16 ;  /* 0x0010a81001007387 */ /* 0x020fe80000100a00 */
[----:B------:R-:W-:Y:S04]  /*40f20*/  STL.64 [R1+0x1080], R18 ;  /* 0x0010801201007387 */ /* 0x000fe80000100a00 */
[----:B--2---:R0:W-:Y:S04]  /*40f30*/  STG.E.U16 [R24.64], R0 ;  /* 0x0000000018007986 */ /* 0x0041e8000c101504 */
[----:B----4-:R1:W-:Y:S01]  /*40f40*/  STG.E.U16 [R22.64], R9 ;  /* 0x0000000916007986 */ /* 0x0103e2000c101504 */
[----:B0-----:R-:W-:-:S02]  /*40f50*/  PRMT R0, R9, 0x7632, R0 ;  /* 0x0000763209007816 */ /* 0x001fc40000000000 */
[----:B-1----:R-:W-:Y:S02]  /*40f60*/  LOP3.LUT R9, R6, 0x7f, RZ, 0xc0, !PT ;  /* 0x0000007f06097812 */ /* 0x002fe400078ec0ff */
[----:B------:R-:W0:Y:S02]  /*40f70*/  LDS.128 R4, [R5] ;  /* 0x0000000005047984 */ /* 0x000e240000000c00 */
[----:B------:R-:W-:-:S04]  /*40f80*/  LEA R9, R9, R8, 0x4 ;  /* 0x0000000809097211 */ /* 0x000fc800078e20ff */
[----:B------:R-:W-:Y:S01]  /*40f90*/  LOP3.LUT R9, R9, 0x40, RZ, 0x3c, !PT ;  /* 0x0000004009097812 */ /* 0x000fe200078e3cff */
[----:B------:R-:W-:Y:S05]  /*40fa0*/  STG.E.U16 [R10.64], R0 ;  /* 0x000000000a007986 */ /* 0x000fea000c101504 */
[----:B------:R-:W1:Y:S04]  /*40fb0*/  LDS.128 R8, [R9] ;  /* 0x0000000009087984 */ /* 0x000e680000000c00 */
[----:B0-----:R-:W-:Y:S04]  /*40fc0*/  STL.64 [R1+0x1090], R4 ;  /* 0x0010900401007387 */ /* 0x001fe80000100a00 */
[----:B------:R-:W-:Y:S04]  /*40fd0*/  STL.64 [R1+0x1070], R6 ;  /* 0x0010700601007387 */ /* 0x000fe80000100a00 */
[----:B------:R-:W2:Y:S04]  /*40fe0*/  LDL.LU R25, [R1+0x38] ;  /* 0x0000380001197983 */ /* 0x000ea80000300800 */
[----:B------:R-:W4:Y:S04]  /*40ff0*/  LDL.LU R29, [R1+0x8c] ;  /* 0x00008c00011d7983 */ /* 0x000f280000300800 */
[----:B-1----:R-:W-:Y:S04]  /*41000*/  STL.64 [R1+0x1088], R8 ;  /* 0x0010880801007387 */ /* 0x002fe80000100a00 */
[----:B------:R0:W-:Y:S04]  /*41010*/  STL.64 [R1+0x1068], R10 ;  /* 0x0010680a01007387 */ /* 0x0001e80000100a00 */
[----:B0-----:R-:W5:Y:S04]  /*41020*/  LDL.LU.64 R10, [R1+0x280] ;  /* 0x00028000010a7983 */ /* 0x001f680000300a00 */
[----:B------:R-:W2:Y:S04]  /*41030*/  LDL.LU.64 R22, [R1+0x278] ;  /* 0x0002780001167983 */ /* 0x000ea80000300a00 */
[----:B------:R-:W2:Y:S04]  /*41040*/  LDL.LU.64 R6, [R1+0x270] ;  /* 0x0002700001067983 */ /* 0x000ea80000300a00 */
[----:B------:R-:W2:Y:S04]  /*41050*/  LDL.LU.64 R26, [R1+0x268] ;  /* 0x00026800011a7983 */ /* 0x000ea80000300a00 */
[----:B------:R-:W2:Y:S04]  /*41060*/  LDL.LU R21, [R1+0x3c] ;  /* 0x00003c0001157983 */ /* 0x000ea80000300800 */
[----:B--2---:R0:W-:Y:S04]  /*41070*/  STL [R1+0x10b8], R21 ;  /* 0x0010b81501007387 */ /* 0x0041e80000100800 */
[----:B0-----:R-:W2:Y:S04]  /*41080*/  LDL.LU R21, [R1+0x5c] ;  /* 0x00005c0001157983 */ /* 0x001ea80000300800 */
[----:B--2---:R0:W-:Y:S04]  /*41090*/  STL [R1+0x10d0], R21 ;  /* 0x0010d01501007387 */ /* 0x0041e80000100800 */
[----:B0-----:R-:W2:Y:S04]  /*410a0*/  LDL.LU R21, [R1+0x7c] ;  /* 0x00007c0001157983 */ /* 0x001ea80000300800 */
[----:B------:R-:W2:Y:S04]  /*410b0*/  LDL.LU.64 R16, [R1+0x240] ;  /* 0x0002400001107983 */ /* 0x000ea80000300a00 */
[----:B--2---:R0:W-:Y:S04]  /*410c0*/  STL.64 [R1+0x10b0], R16 ;  /* 0x0010b01001007387 */ /* 0x0041e80000100a00 */
[----:B0-----:R-:W2:Y:S04]  /*410d0*/  LDL.LU.64 R16, [R1+0x248] ;  /* 0x0002480001107983 */ /* 0x001ea80000300a00 */
[----:B--2---:R0:W-:Y:S04]  /*410e0*/  STL.64 [R1+0x10c0], R16 ;  /* 0x0010c01001007387 */ /* 0x0041e80000100a00 */
[----:B0-----:R-:W2:Y:S04]  /*410f0*/  LDL.LU.64 R16, [R1+0x250] ;  /* 0x0002500001107983 */ /* 0x001ea80000300a00 */
[----:B--2---:R0:W-:Y:S04]  /*41100*/  STL.64 [R1+0x10c8], R16 ;  /* 0x0010c81001007387 */ /* 0x0041e80000100a00 */
[----:B0-----:R-:W2:Y:S04]  /*41110*/  LDL.LU.64 R16, [R1+0x258] ;  /* 0x0002580001107983 */ /* 0x001ea80000300a00 */
[----:B--2---:R0:W-:Y:S04]  /*41120*/  STL.64 [R1+0x10d8], R16 ;  /* 0x0010d81001007387 */ /* 0x0041e80000100a00 */
[----:B0-----:R-:W2:Y:S04]  /*41130*/  LDL.LU.64 R16, [R1+0x260] ;  /* 0x0002600001107983 */ /* 0x001ea80000300a00 */
[----:B------:R-:W2:Y:S01]  /*41140*/  LDL.LU.64 R4, [R1+0x228] ;  /* 0x0002280001047983 */ /* 0x000ea20000300a00 */
[----:B---3--:R-:W-:-:S03]  /*41150*/  PRMT R0, R13, 0x7632, R0 ;  /* 0x000076320d007816 */ /* 0x008fc60000000000 */
[----:B------:R-:W-:Y:S04]  /*41160*/  STG.E.U16 [R14.64], R13 ;  /* 0x0000000d0e007986 */ /* 0x000fe8000c101504 */
[----:B------:R0:W-:Y:S04]  /*41170*/  STG.E.U16 [R2.64], R0 ;  /* 0x0000000002007986 */ /* 0x0001e8000c101504 */
[----:B0-----:R-:W0:Y:S02]  /*41180*/  S2R R2, SR_TID.X ;  /* 0x0000000000027919 */ /* 0x001e240000002100 */
[----:B0-----:R-:W-:-:S02]  /*41190*/  SHF.L.U32 R3, R2, 0xa, RZ ;  /* 0x0000000a02037819 */ /* 0x001fc400000006ff */
[----:B------:R-:W-:Y:S01]  /*411a0*/  LOP3.LUT R2, R2, 0x7f, RZ, 0xc0, !PT ;  /* 0x0000007f02027812 */ /* 0x000fe200078ec0ff */
[----:B--2---:R0:W-:Y:S04]  /*411b0*/  STL.64 [R1+0x1098], R4 ;  /* 0x0010980401007387 */ /* 0x0041e80000100a00 */
[----:B0-----:R-:W2:Y:S01]  /*411c0*/  LDL.LU.64 R4, [R1+0x230] ;  /* 0x0002300001047983 */ /* 0x001ea20000300a00 */
[----:B------:R-:W-:-:S04]  /*411d0*/  LOP3.LUT R3, R3, 0x1800, RZ, 0xc0, !PT ;  /* 0x0000180003037812 */ /* 0x000fc800078ec0ff */
[----:B------:R-:W-:-:S04]  /*411e0*/  LEA R3, R2, R3, 0x4 ;  /* 0x0000000302037211 */ /* 0x000fc800078e20ff */
[----:B------:R-:W-:-:S05]  /*411f0*/  LOP3.LUT R3, R3, 0x60, RZ, 0x3c, !PT ;  /* 0x0000006003037812 */ /* 0x000fca00078e3cff */
[----:B------:R-:W0:Y:S01]  /*41200*/  LDS.128 R12, [R3] ;  /* 0x00000000030c7984 */ /* 0x000e220000000c00 */
[----:B------:R-:W-:Y:S02]  /*41210*/  PRMT R20, R25, 0x7632, R20 ;  /* 0x0000763219147816 */ /* 0x000fe40000000014 */
[----:B----4-:R-:W-:Y:S01]  /*41220*/  PRMT R0, R29, 0x7632, R0 ;  /* 0x000076321d007816 */ /* 0x010fe20000000000 */
[----:B-----5:R-:W-:Y:S04]  /*41230*/  STG.E.U16 [R10.64], R25 ;  /* 0x000000190a007986 */ /* 0x020fe8000c101504 */
[----:B------:R-:W-:Y:S04]  /*41240*/  STG.E.U16 [R22.64], R20 ;  /* 0x0000001416007986 */ /* 0x000fe8000c101504 */
[----:B------:R-:W-:Y:S04]  /*41250*/  STG.E.U16 [R6.64], R29 ;  /* 0x0000001d06007986 */ /* 0x000fe8000c101504 */
[----:B------:R-:W-:Y:S04]  /*41260*/  STG.E.U16 [R26.64], R0 ;  /* 0x000000001a007986 */ /* 0x000fe8000c101504 */
[----:B------:R-:W-:Y:S04]  /*41270*/  STG.E.U16 [R16.64], R21 ;  /* 0x0000001510007986 */ /* 0x000fe8000c101504 */
[----:B--2---:R1:W-:Y:S04]  /*41280*/  STL.64 [R1+0x10a0], R4 ;  /* 0x0010a00401007387 */ /* 0x0043e80000100a00 */
[----:B-1----:R-:W2:Y:S04]  /*41290*/  LDL.LU.64 R4, [R1+0x238] ;  /* 0x0002380001047983 */ /* 0x002ea80000300a00 */
[----:B------:R-:W3:Y:S04]  /*412a0*/  LDL.LU.64 R8, [R1+0x220] ;  /* 0x0002200001087983 */ /* 0x000ee80000300a00 */
[----:B------:R-:W4:Y:S04]  /*412b0*/  LDL.LU.64 R18, [R1+0x218] ;  /* 0x0002180001127983 */ /* 0x000f280000300a00 */
[----:B------:R-:W5:Y:S04]  /*412c0*/  LDL.LU.64 R2, [R1+0x208] ;  /* 0x0002080001027983 */ /* 0x000f680000300a00 */
[----:B0-----:R0:W-:Y:S04]  /*412d0*/  STL.64 [R1+0x1050], R14 ;  /* 0x0010500e01007387 */ /* 0x0011e80000100a00 */
[----:B------:R-:W2:Y:S04]  /*412e0*/  LDL.LU.64 R24, [R1+0x200] ;  /* 0x0002000001187983 */ /* 0x000ea80000300a00 */
[----:B0-----:R-:W2:Y:S04]  /*412f0*/  LDL.LU.64 R14, [R1+0x1f8] ;  /* 0x0001f800010e7983 */ /* 0x001ea80000300a00 */
[----:B------:R-:W2:Y:S04]  /*41300*/  LDL.LU.64 R10, [R1+0x1f0] ;  /* 0x0001f000010a7983 */ /* 0x000ea80000300a00 */
[----:B------:R-:W2:Y:S04]  /*41310*/  LDL.LU.64 R22, [R1+0x1e8] ;  /* 0x0001e80001167983 */ /* 0x000ea80000300a00 */
[----:B------:R-:W2:Y:S04]  /*41320*/  LDL.LU.64 R6, [R1+0x288] ;  /* 0x0002880001067983 */ /* 0x000ea80000300a00 */
[----:B------:R-:W2:Y:S04]  /*41330*/  LDL.LU.64 R28, [R1+0x2a8] ;  /* 0x0002a800011c7983 */ /* 0x000ea80000300a00 */
[----:B------:R-:W2:Y:S04]  /*41340*/  LDL.LU.64 R26, [R1+0x2a0] ;  /* 0x0002a000011a7983 */ /* 0x000ea80000300a00 */
[----:B------:R-:W2:Y:S01]  /*41350*/  LDL.LU.64 R16, [R1+0x10d8] ;  /* 0x0010d80001107983 */ /* 0x000ea20000300a00 */
[----:B------:R-:W-:-:S03]  /*41360*/  PRMT R20, R21, 0x7632, R20 ;  /* 0x0000763215147816 */ /* 0x000fc60000000014 */
[----:B------:R-:W3:Y:S04]  /*41370*/  LDL.LU R21, [R1+0x10d0] ;  /* 0x0010d00001157983 */ /* 0x000ee80000300800 */
[----:B--2---:R0:W-:Y:S04]  /*41380*/  STG.E.U16 [R16.64], R20 ;  /* 0x0000001410007986 */ /* 0x0041e8000c101504 */
[----:B0-----:R-:W2:Y:S01]  /*41390*/  LDL.LU.64 R16, [R1+0x10c8] ;  /* 0x0010c80001107983 */ /* 0x001ea20000300a00 */
[----:B---3--:R-:W-:-:S03]  /*413a0*/  PRMT R0, R21, 0x7632, R0 ;  /* 0x0000763215007816 */ /* 0x008fc60000000000 */
[----:B--2---:R0:W-:Y:S04]  /*413b0*/  STG.E.U16 [R16.64], R21 ;  /* 0x0000001510007986 */ /* 0x0041e8000c101504 */
[----:B0-----:R-:W2:Y:S04]  /*413c0*/  LDL.LU.64 R16, [R1+0x10c0] ;  /* 0x0010c00001107983 */ /* 0x001ea80000300a00 */
[----:B------:R-:W3:Y:S04]  /*413d0*/  LDL.LU R21, [R1+0x10b8] ;  /* 0x0010b80001157983 */ /* 0x000ee80000300800 */
[----:B--2---:R0:W-:Y:S04]  /*413e0*/  STG.E.U16 [R16.64], R0 ;  /* 0x0000000010007986 */ /* 0x0041e8000c101504 */
[----:B0-----:R-:W2:Y:S01]  /*413f0*/  LDL.LU.64 R16, [R1+0x10b0] ;  /* 0x0010b00001107983 */ /* 0x001ea20000300a00 */
[----:B---3--:R-:W-:-:S03]  /*41400*/  PRMT R20, R21, 0x7632, R20 ;  /* 0x0000763215147816 */ /* 0x008fc60000000014 */
[----:B--2---:R0:W-:Y:S04]  /*41410*/  STG.E.U16 [R16.64], R21 ;  /* 0x0000001510007986 */ /* 0x0041e8000c101504 */
[----:B------:R1:W-:Y:S04]  /*41420*/  STG.E.U16 [R4.64], R20 ;  /* 0x0000001404007986 */ /* 0x0003e8000c101504 */
[----:B0-----:R-:W2:Y:S04]  /*41430*/  LDL.LU.64 R16, [R1+0x10a8] ;  /* 0x0010a80001107983 */ /* 0x001ea80000300a00 */
[----:B-1----:R-:W2:Y:S04]  /*41440*/  LDL.LU.64 R4, [R1+0x10a0] ;  /* 0x0010a00001047983 */ /* 0x002ea80000300a00 */
[----:B------:R-:W3:Y:S04]  /*41450*/  LDL.LU.64 R20, [R1+0x210] ;  /* 0x0002100001147983 */ /* 0x000ee80000300a00 */
[----:B--2---:R0:W-:Y:S04]  /*41460*/  STG.E.U16 [R4.64], R16 ;  /* 0x0000001004007986 */ /* 0x0041e8000c101504 */
[----:B0-----:R-:W2:Y:S01]  /*41470*/  LDL.LU.64 R4, [R1+0x1098] ;  /* 0x0010980001047983 */ /* 0x001ea20000300a00 */
[----:B------:R-:W-:-:S05]  /*41480*/  PRMT R0, R16, 0x7632, R0 ;  /* 0x0000763210007816 */ /* 0x000fca0000000000 */
[----:B--2---:R0:W-:Y:S04]  /*41490*/  STG.E.U16 [R4.64], R0 ;  /* 0x0000000004007986 */ /* 0x0041e8000c101504 */
[----:B0-----:R-:W2:Y:S04]  /*414a0*/  LDL.LU.64 R4, [R1+0x1090] ;  /* 0x0010900001047983 */ /* 0x001ea80000300a00 */
[----:B--2---:R0:W-:Y:S04]  /*414b0*/  STG.E.U16 [R8.64], R4 ;  /* 0x0000000408007986 */ /* 0x0041e8000c101504 */
[----:B0-----:R-:W2:Y:S01]  /*414c0*/  LDL.LU.64 R8, [R1+0x1088] ;  /* 0x0010880001087983 */ /* 0x001ea20000300a00 */
[----:B------:R-:W-:-:S02]  /*414d0*/  PRMT R16, R4, 0x7632, R16 ;  /* 0x0000763204107816 */ /* 0x000fc40000000010 */
[----:B------:R-:W-:-:S03]  /*414e0*/  PRMT R4, R12, 0x7632, R4 ;  /* 0x000076320c047816 */ /* 0x000fc60000000004 */
[----:B----4-:R0:W-:Y:S04]  /*414f0*/  STG.E.U16 [R18.64], R16 ;  /* 0x0000001012007986 */ /* 0x0101e8000c101504 */
[----:B0-----:R-:W4:Y:S01]  /*41500*/  LDL.LU.64 R18, [R1+0x1080] ;  /* 0x0010800001127983 */ /* 0x001f220000300a00 */
[----:B--2---:R-:W-:-:S03]  /*41510*/  PRMT R0, R8, 0x7632, R0 ;  /* 0x0000763208007816 */ /* 0x004fc60000000000 */
[----:B---3--:R-:W-:Y:S04]  /*41520*/  STG.E.U16 [R20.64], R8 ;  /* 0x0000000814007986 */ /* 0x008fe8000c101504 */
[----:B-----5:R0:W-:Y:S04]  /*41530*/  STG.E.U16 [R2.64], R0 ;  /* 0x0000000002007986 */ /* 0x0201e8000c101504 */
[----:B------:R1:W-:Y:S04]  /*41540*/  STG.E.U16 [R24.64], R12 ;  /* 0x0000000c18007986 */ /* 0x0003e8000c101504 */
[----:B------:R-:W-:Y:S01]  /*41550*/  STG.E.U16 [R14.64], R4 ;  /* 0x000000040e007986 */ /* 0x000fe2000c101504 */
[----:B0-----:R-:W-:-:S03]  /*41560*/  PRMT R0, R17, 0x7632, R0 ;  /* 0x0000763211007816 */ /* 0x001fc60000000000 */
[----:B------:R-:W2:Y:S04]  /*41570*/  LDL.LU.64 R2, [R1+0x298] ;  /* 0x0002980001027983 */ /* 0x000ea80000300a00 */
[----:B------:R-:W-:Y:S04]  /*41580*/  STG.E.U16 [R10.64], R17 ;  /* 0x000000110a007986 */ /* 0x000fe8000c101504 */
[----:B-1----:R-:W3:Y:S04]  /*41590*/  LDL.LU.64 R24, [R1+0x2b0] ;  /* 0x0002b00001187983 */ /* 0x002ee80000300a00 */
[----:B------:R0:W-:Y:S04]  /*415a0*/  STG.E.U16 [R22.64], R0 ;  /* 0x0000000016007986 */ /* 0x0001e8000c101504 */
[----:B------:R1:W-:Y:S04]  /*415b0*/  STG.E.U16 [R6.64], R5 ;  /* 0x0000000506007986 */ /* 0x0003e8000c101504 */
[----:B0-----:R-:W5:Y:S04]  /*415c0*/  LDL.LU.64 R22, [R1+0x2d0] ;  /* 0x0002d00001167983 */ /* 0x001f680000300a00 */
[----:B-1----:R-:W2:Y:S04]  /*415d0*/  LDL.LU.64 R6, [R1+0x2c0] ;  /* 0x0002c00001067983 */ /* 0x002ea80000300a00 */
[----:B--2---:R0:W-:Y:S04]  /*415e0*/  STL.64 [R1+0x1078], R6 ;  /* 0x0010780601007387 */ /* 0x0041e80000100a00 */
[----:B0-----:R-:W4:Y:S04]  /*415f0*/  LDL.LU.64 R6, [R1+0x2c8] ;  /* 0x0002c80001067983 */ /* 0x001f280000300a00 */
[----:B------:R-:W2:Y:S04]  /*41600*/  LDL.LU.64 R10, [R1+0x2d8] ;  /* 0x0002d800010a7983 */ /* 0x000ea80000300a00 */
[----:B------:R-:W2:Y:S01]  /*41610*/  LDL.LU.64 R14, [R1+0x2e0] ;  /* 0x0002e000010e7983 */ /* 0x000ea20000300a00 */
[----:B------:R-:W-:-:S03]  /*41620*/  PRMT R0, R5, 0x7632, R0 ;  /* 0x0000763205007816 */ /* 0x000fc60000000000 */
[----:B--2---:R0:W-:Y:S04]  /*41630*/  STL.64 [R1+0x1058], R14 ;  /* 0x0010580e01007387 */ /* 0x0041e80000100a00 */
[----:B0-----:R-:W2:Y:S01]  /*41640*/  LDL.LU.64 R14, [R1+0x2e8] ;  /* 0x0002e800010e7983 */ /* 0x001ea20000300a00 */
[----:B------:R-:W-:-:S03]  /*41650*/  PRMT R4, R9, 0x7632, R4 ;  /* 0x0000763209047816 */ /* 0x000fc60000000004 */
[----:B------:R-:W-:Y:S04]  /*41660*/  STG.E.U16 [R28.64], R0 ;  /* 0x000000001c007986 */ /* 0x000fe8000c101504 */
[----:B------:R-:W-:Y:S04]  /*41670*/  STG.E.U16 [R26.64], R9 ;  /* 0x000000091a007986 */ /* 0x000fe8000c101504 */
[----:B--2---:R0:W-:Y:S04]  /*41680*/  STL.64 [R1+0x1060], R14 ;  /* 0x0010600e01007387 */ /* 0x0041e80000100a00 */
[----:B0-----:R-:W2:Y:S04]  /*41690*/  LDL.LU.64 R14, [R1+0x2f0] ;  /* 0x0002f000010e7983 */ /* 0x001ea80000300a00 */
[----:B------:R0:W-:Y:S04]  /*416a0*/  STL [R1+0x1030], R9 ;  /* 0x0010300901007387 */ /* 0x0001e80000100800 */
[----:B0-----:R-:W2:Y:S04]  /*416b0*/  LDL.LU.64 R8, [R1+0x1d8] ;  /* 0x0001d80001087983 */ /* 0x001ea80000300a00 */
[----:B--2---:R0:W-:Y:S04]  /*416c0*/  STL.64 [R1+0x1038], R8 ;  /* 0x0010380801007387 */ /* 0x0041e80000100a00 */
[----:B0-----:R-:W2:Y:S04]  /*416d0*/  LDL.LU.64 R8, [R1+0x1e0] ;  /* 0x0001e00001087983 */ /* 0x001ea80000300a00 */
[----:B--2---:R0:W-:Y:S04]  /*416e0*/  STL.64 [R1+0x1040], R8 ;  /* 0x0010400801007387 */ /* 0x0041e80000100a00 */
[----:B0-----:R-:W2:Y:S01]  /*416f0*/  LDL.LU.64 R8, [R1+0x290] ;  /* 0x0002900001087983 */ /* 0x001ea20000300a00 */
[----:B------:R-:W-:-:S03]  /*41700*/  PRMT R0, R13, 0x7632, R0 ;  /* 0x000076320d007816 */ /* 0x000fc60000000000 */
[----:B------:R-:W-:Y:S04]  /*41710*/  STG.E.U16 [R2.64], R4 ;  /* 0x0000000402007986 */ /* 0x000fe8000c101504 */
[----:B---3--:R-:W-:Y:S04]  /*41720*/  STG.E.U16 [R24.64], R13 ;  /* 0x0000000d18007986 */ /* 0x008fe8000c101504 */
[----:B-----5:R-:W-:Y:S04]  /*41730*/  STG.E.U16 [R22.64], R0 ;  /* 0x0000000016007986 */ /* 0x020fe8000c101504 */
[----:B----4-:R-:W-:Y:S04]  /*41740*/  STG.E.U16 [R6.64], R18 ;  /* 0x0000001206007986 */ /* 0x010fe8000c101504 */
[----:B--2---:R0:W-:Y:S04]  /*41750*/  STL.64 [R1+0x1048], R8 ;  /* 0x0010480801007387 */ /* 0x0041e80000100a00 */
[----:B0-----:R-:W2:Y:S04]  /*41760*/  LDL.LU.64 R8, [R1+0x2b8] ;  /* 0x0002b80001087983 */ /* 0x001ea80000300a00 */
[----:B------:R-:W3:Y:S04]  /*41770*/  LDL.LU.64 R2, [R1+0x1d0] ;  /* 0x0001d00001027983 */ /* 0x000ee80000300a00 */
[----:B------:R-:W4:Y:S04]  /*41780*/  LDL.LU.64 R16, [R1+0x1b8] ;  /* 0x0001b80001107983 */ /* 0x000f280000300a00 */
[----:B------:R-:W5:Y:S04]  /*41790*/  LDL.LU R20, [R1+0x308] ;  /* 0x0003080001147983 */ /* 0x000f680000300800 */
[----:B------:R-:W2:Y:S04]  /*417a0*/  LDL.LU R26, [R1+0x304] ;  /* 0x00030400011a7983 */ /* 0x000ea80000300800 */
[----:B------:R-:W2:Y:S04]  /*417b0*/  LDL.LU R24, [R1+0x300] ;  /* 0x0003000001187983 */ /* 0x000ea80000300800 */
[----:B------:R-:W2:Y:S04]  /*417c0*/  LDL.LU.64 R28, [R1+0x1b0] ;  /* 0x0001b000011c7983 */ /* 0x000ea80000300a00 */
[----:B------:R-:W2:Y:S04]  /*417d0*/  LDL.LU R27, [R1+0x2fc] ;  /* 0x0002fc00011b7983 */ /* 0x000ea80000300800 */
[----:B------:R-:W2:Y:S04]  /*417e0*/  LDL.LU R25, [R1+0x318] ;  /* 0x0003180001197983 */ /* 0x000ea80000300800 */
[----:B------:R-:W2:Y:S04]  /*417f0*/  LDL.LU R22, [R1+0x31c] ;  /* 0x00031c0001167983 */ /* 0x000ea80000300800 */
[----:B------:R-:W2:Y:S04]  /*41800*/  LDL.LU R23, [R1+0x320] ;  /* 0x0003200001177983 */ /* 0x000ea80000300800 */
[----:B------:R-:W2:Y:S01]  /*41810*/  LDL.LU.64 R6, [R1+0x1078] ;  /* 0x0010780001067983 */ /* 0x000ea20000300a00 */
[----:B------:R-:W-:-:S03]  /*41820*/  PRMT R4, R18, 0x7632, R4 ;  /* 0x0000763212047816 */ /* 0x000fc60000000004 */
[----:B------:R-:W3:Y:S04]  /*41830*/  LDL.LU R21, [R1+0x324] ;  /* 0x0003240001157983 */ /* 0x000ee80000300800 */
[----:B--2---:R0:W-:Y:S04]  /*41840*/  STG.E.U16 [R6.64], R4 ;  /* 0x0000000406007986 */ /* 0x0041e8000c101504 */
[----:B0-----:R-:W2:Y:S02]  /*41850*/  LDL.LU.64 R6, [R1+0x1070] ;  /* 0x0010700001067983 */ /* 0x001ea40000300a00 */
[----:B--2---:R-:W-:-:S02]  /*41860*/  PRMT R0, R6, 0x7632, R0 ;  /* 0x0000763206007816 */ /* 0x004fc40000000000 */
[----:B------:R0:W-:Y:S04]  /*41870*/  STG.E.U16 [R10.64], R6 ;  /* 0x000000060a007986 */ /* 0x0001e8000c101504 */
[----:B------:R1:W-:Y:S04]  /*41880*/  STG.E.U16 [R14.64], R0 ;  /* 0x000000000e007986 */ /* 0x0003e8000c101504 */
[----:B0-----:R-:W2:Y:S04]  /*41890*/  LDL.LU.64 R10, [R1+0x1068] ;  /* 0x00106800010a7983 */ /* 0x001ea80000300a00 */
[----:B-1----:R-:W2:Y:S04]  /*418a0*/  LDL.LU.64 R14, [R1+0x1060] ;  /* 0x00106000010e7983 */ /* 0x002ea80000300a00 */
[----:B--2---:R0:W-:Y:S04]  /*418b0*/  STG.E.U16 [R14.64], R10 ;  /* 0x0000000a0e007986 */ /* 0x0041e8000c101504 */
[----:B0-----:R-:W2:Y:S01]  /*418c0*/  LDL.LU.64 R14, [R1+0x1058] ;  /* 0x00105800010e7983 */ /* 0x001ea20000300a00 */
[----:B------:R-:W-:-:S05]  /*418d0*/  PRMT R4, R10, 0x7632, R4 ;  /* 0x000076320a047816 */ /* 0x000fca0000000004 */
[----:B--2---:R0:W-:Y:S04]  /*418e0*/  STG.E.U16 [R14.64], R4 ;  /* 0x000000040e007986 */ /* 0x0041e8000c101504 */
[----:B0-----:R-:W2:Y:S04]  /*418f0*/  LDL.LU.64 R14, [R1+0x1050] ;  /* 0x00105000010e7983 */ /* 0x001ea80000300a00 */
[----:B--2---:R0:W-:Y:S04]  /*41900*/  STG.E.U16 [R8.64], R14 ;  /* 0x0000000e08007986 */ /* 0x0041e8000c101504 */
[----:B0-----:R-:W2:Y:S01]  /*41910*/  LDL.LU.64 R8, [R1+0x1048] ;  /* 0x0010480001087983 */ /* 0x001ea20000300a00 */
[----:B------:R-:W-:-:S05]  /*41920*/  PRMT R0, R14, 0x7632, R0 ;  /* 0x000076320e007816 */ /* 0x000fca0000000000 */
[----:B--2---:R0:W-:Y:S04]  /*41930*/  STG.E.U16 [R8.64], R0 ;  /* 0x0000000008007986 */ /* 0x0041e8000c101504 */
[----:B0-----:R-:W2:Y:S01]  /*41940*/  LDL.LU.64 R8, [R1+0x1040] ;  /* 0x0010400001087983 */ /* 0x001ea20000300a00 */
[----:B------:R-:W-:-:S03]  /*41950*/  PRMT R4, R19, 0x7632, R4 ;  /* 0x0000763213047816 */ /* 0x000fc60000000004 */
[----:B--2---:R0:W-:Y:S04]  /*41960*/  STG.E.U16 [R8.64], R19 ;  /* 0x0000001308007986 */ /* 0x0041e8000c101504 */
[----:B0-----:R-:W2:Y:S04]  /*41970*/  LDL.LU.64 R8, [R1+0x1038] ;  /* 0x0010380001087983 */ /* 0x001ea80000300a00 */
[----:B------:R-:W3:Y:S04]  /*41980*/  LDL.LU.64 R18, [R1+0x1c0] ;  /* 0x0001c00001127983 */ /* 0x000ee80000300a00 */
[----:B--2---:R0:W-:Y:S04]  /*41990*/  STG.E.U16 [R8.64], R4 ;  /* 0x0000000408007986 */ /* 0x0041e8000c101504 */
[----:B0-----:R-:W2:Y:S04]  /*419a0*/  LDL.LU R9, [R1+0x1030] ;  /* 0x0010300001097983 */ /* 0x001ea80000300800 */
[----:B------:R-:W4:Y:S04]  /*419b0*/  LDL.LU.64 R4, [R1+0x1c8] ;  /* 0x0001c80001047983 */ /* 0x000f280000300a00 */
[----:B---3--:R0:W-:Y:S04]  /*419c0*/  STG.E.U16 [R2.64], R7 ;  /* 0x0000000702007986 */ /* 0x0081e8000c101504 */
[----:B0-----:R-:W3:Y:S01]  /*419d0*/  LDL.LU.64 R2, [R1+0x1028] ;  /* 0x0010280001027983 */ /* 0x001ee20000300a00 */
[----:B-----5:R-:W-:-:S02]  /*419e0*/  FSEL R6, R20, -INF , P3 ;  /* 0xff80000014067808 */ /* 0x020fc40001800000 */
[----:B------:R-:W-:Y:S02]  /*419f0*/  FSEL R0, R24, -INF , P1 ;  /* 0xff80000018007808 */ /* 0x000fe40000800000 */
[----:B------:R-:W0:Y:S01]  /*41a00*/  S2R R24, SR_TID.X ;  /* 0x0000000000187919 */ /* 0x000e220000002100 */
[----:B------:R-:W-:Y:S02]  /*41a10*/  PRMT R12, R11, 0x7632, R12 ;  /* 0x000076320b0c7816 */ /* 0x000fe4000000000c */
[----:B------:R-:W-:Y:S02]  /*41a20*/  PRMT R14, R15, 0x7632, R14 ;  /* 0x000076320f0e7816 */ /* 0x000fe4000000000e */
[----:B------:R-:W-:Y:S02]  /*41a30*/  FSEL R8, R27, -INF , P0 ;  /* 0xff8000001b087808 */ /* 0x000fe40000000000 */
[----:B0-----:R-:W-:-:S04]  /*41a40*/  SHF.L.U32 R10, R24, 0x1, RZ ;  /* 0x00000001180a7819 */ /* 0x001fc800000006ff */
[----:B------:R-:W-:Y:S02]  /*41a50*/  LOP3.LUT R10, R10, 0xf8, RZ, 0xc0, !PT ;  /* 0x000000f80a0a7812 */ /* 0x000fe400078ec0ff */
[----:B--2---:R-:W-:-:S05]  /*41a60*/  PRMT R9, R7, 0x7632, R9 ;  /* 0x0000763207097816 */ /* 0x004fca0000000009 */
[----:B----4-:R0:W-:Y:S04]  /*41a70*/  STG.E.U16 [R4.64], R9 ;  /* 0x0000000904007986 */ /* 0x0101e8000c101504 */
[----:B------:R1:W-:Y:S01]  /*41a80*/  STG.E.U16 [R18.64], R11 ;  /* 0x0000000b12007986 */ /* 0x0003e2000c101504 */
[----:B0-----:R-:W-:Y:S02]  /*41a90*/  FFMA R4, R6, 0.69314718246459960938, R25 ;  /* 0x3f31721806047823 */ /* 0x001fe40000000019 */
[----:B------:R-:W-:Y:S02]  /*41aa0*/  FFMA R6, R0, 0.69314718246459960938, R23 ;  /* 0x3f31721800067823 */ /* 0x000fe40000000017 */
[----:B------:R-:W0:Y:S04]  /*41ab0*/  S2R R23, SR_TID.X ;  /* 0x0000000000177919 */ /* 0x000e280000002100 */
[----:B------:R-:W-:Y:S04]  /*41ac0*/  STG.E.U16 [R16.64], R12 ;  /* 0x0000000c10007986 */ /* 0x000fe8000c101504 */
[----:B------:R-:W-:Y:S04]  /*41ad0*/  STG.E.U16 [R28.64], R15 ;  /* 0x0000000f1c007986 */ /* 0x000fe8000c101504 */
[----:B---3--:R2:W-:Y:S01]  /*41ae0*/  STG.E.U16 [R2.64], R14 ;  /* 0x0000000e02007986 */ /* 0x0085e2000c101504 */
[----:B------:R-:W-:Y:S01]  /*41af0*/  FSEL R5, R26, -INF , P2 ;  /* 0xff8000001a057808 */ /* 0x000fe20001000000 */
[----:B------:R-:W-:-:S02]  /*41b00*/  FFMA R7, R8, 0.69314718246459960938, R21 ;  /* 0x3f31721808077823 */ /* 0x000fc40000000015 */
[----:B------:R-:W-:Y:S02]  /*41b10*/  BAR.SYNC.DEFER_BLOCKING 0x0 ;  /* 0x0000000000007b1d */ /* 0x000fe40000010000 */
[----:B------:R-:W-:Y:S01]  /*41b20*/  FFMA R5, R5, 0.69314718246459960938, R22 ;  /* 0x3f31721805057823 */ /* 0x000fe20000000016 */
[----:B0-----:R-:W-:Y:S01]  /*41b30*/  SHF.R.U32.HI R21, RZ, 0x1, R23 ;  /* 0x00000001ff157819 */ /* 0x001fe20000011617 */
[C---:B------:R-:W-:Y:S01]  /*41b40*/  IMAD.SHL.U32 R22, R23.reuse, 0x8, RZ ;  /* 0x0000000817167824 */ /* 0x040fe200078e00ff */
[----:B------:R-:W-:Y:S02]  /*41b50*/  SHF.L.U32 R25, R23, 0x2, RZ ;  /* 0x0000000217197819 */ /* 0x000fe400000006ff */
[----:B------:R-:W-:Y:S02]  /*41b60*/  LOP3.LUT R23, R21, 0x4, RZ, 0xc0, !PT ;  /* 0x0000000415177812 */ /* 0x000fe400078ec0ff */
[----:B------:R-:W0:Y:S04]  /*41b70*/  S2R R21, SR_TID.X ;  /* 0x0000000000157919 */ /* 0x000e280000002100 */
[----:B------:R-:W-:Y:S04]  /*41b80*/  STS.64 [R10], R4 ;  /* 0x000000040a007388 */ /* 0x000fe80000000a00 */
[----:B------:R-:W-:Y:S01]  /*41b90*/  STS.64 [R10+0x100], R6 ;  /* 0x000100060a007388 */ /* 0x000fe20000000a00 */
[----:B------:R-:W-:-:S02]  /*41ba0*/  LOP3.LUT R22, R22, 0x38, RZ, 0xc0, !PT ;  /* 0x0000003816167812 */ /* 0x000fc400078ec0ff */
[----:B------:R-:W-:-:S04]  /*41bb0*/  LOP3.LUT R24, R25, 0x1c0, RZ, 0xc0, !PT ;  /* 0x000001c019187812 */ /* 0x000fc800078ec0ff */
[----:B------:R-:W-:Y:S01]  /*41bc0*/  IADD3 R22, R23, R22, R24 ;  /* 0x0000001617167210 */ /* 0x000fe20007ffe018 */
[----:B------:R-:W-:Y:S01]  /*41bd0*/  BAR.SYNC.DEFER_BLOCKING 0x0 ;  /* 0x0000000000007b1d */ /* 0x000fe20000010000 */
[----:B0-----:R-:W-:-:S05]  /*41be0*/  LOP3.LUT R25, R21, 0x7f, RZ, 0xc0, !PT ;  /* 0x0000007f15197812 */ /* 0x001fca00078ec0ff */
[----:B------:R-:W0:Y:S04]  /*41bf0*/  S2R R23, SR_CTAID.Y ;  /* 0x0000000000177919 */ /* 0x000e280000002600 */
[----:B------:R-:W3:Y:S04]  /*41c00*/  S2R R21, SR_CTAID.X ;  /* 0x0000000000157919 */ /* 0x000ee80000002500 */
[----:B------:R-:W4:Y:S01]  /*41c10*/  LDS R13, [R22] ;  /* 0x00000000160d7984 */ /* 0x000f220000000800 */
[----:B0-----:R-:W-:Y:S01]  /*41c20*/  IMAD R0, R23, c[0x0][0x1cc], RZ ;  /* 0x0000730017007a24 */ /* 0x001fe200078e02ff */
[----:B---3--:R-:W-:-:S04]  /*41c30*/  LEA R21, R21, R25, 0x7 ;  /* 0x0000001915157211 */ /* 0x008fc800078e38ff */
[----:B------:R-:W-:Y:S02]  /*41c40*/  SHF.L.U32 R8, R0, 0x2, RZ ;  /* 0x0000000200087819 */ /* 0x000fe400000006ff */
[C---:B------:R-:W-:Y:S01]  /*41c50*/  SHF.L.U32 R9, R21.reuse, 0x2, RZ ;  /* 0x0000000215097819 */ /* 0x040fe200000006ff */
[----:B-1----:R-:W-:-:S03]  /*41c60*/  IMAD.HI R11, R21, 0x4, RZ ;  /* 0x00000004150b7827 */ /* 0x002fc600078e02ff */
[----:B--2---:R-:W-:Y:S01]  /*41c70*/  IADD3 R2, P0, P1, R9, c[0x0][0x180], R8 ;  /* 0x0000600009027a10 */ /* 0x004fe2000791e008 */
[----:B------:R-:W-:-:S05]  /*41c80*/  IMAD.HI R0, R0, 0x4, RZ ;  /* 0x0000000400007827 */ /* 0x000fca00078e02ff */
[----:B------:R-:W-:-:S05]  /*41c90*/  IADD3.X R3, R11, c[0x0][0x184], R0, P0, P1 ;  /* 0x000061000b037a10 */ /* 0x000fca00007e2400 */
[----:B----4-:R-:W-:Y:S01]  /*41ca0*/  STG.E [R2.64], R13 ;  /* 0x0000000d02007986 */ /* 0x010fe2000c101904 */
[----:B------:R-:W-:Y:S05]  /*41cb0*/  EXIT ;  /* 0x000000000000794d */ /* 0x000fea0003800000 */
.L_x_3:
[----:B------:R-:W-:-:S00]  /*41cc0*/  BRA `(.L_x_3) ;  /* 0xfffffff000007947 */ /* 0x000fc0000383ffff */
[----:B------:R-:W-:-:S00]  /*41cd0*/  NOP ;  /* 0x0000000000007918 */ /* 0x000fc00000000000 */
        /* <DEDUP_REMOVED lines=10> */
.L_x_4:


//--------------------- .nv.global.init           --------------------------
	.section	.nv.global.init,"aw",@progbits
.nv.global.init:
	.type		_$_str,@object
	.size		_$_str,(.L_0 - _$_str)
_$_str:
        /*0000*/ 	.byte	0x5f, 0x5f, 0x43, 0x55, 0x44, 0x41, 0x5f, 0x46, 0x54, 0x5a, 0x00
.L_0:


//--------------------- .nv.shared.attn_fwd       --------------------------
	.section	.nv.shared.attn_fwd,"aw",@nobits
	.sectionflags	@""
	.align	16
